//
// Generated by NVIDIA NVVM Compiler
//
// Compiler Build ID: CL-36424714
// Cuda compilation tools, release 13.0, V13.0.88
// Based on NVVM 20.0.0
//

.version 9.0
.target sm_100
.address_size 64

	// .globl	_Z6warmupv
.extern .func  (.param .b32 func_retval0) vprintf
(
	.param .b64 vprintf_param_0,
	.param .b64 vprintf_param_1
)
;
.extern .shared .align 16 .b8 data[];
.global .align 1 .b8 $str[12] = {103, 112, 117, 58, 37, 49, 46, 49, 56, 102, 10};
.global .align 1 .b8 $str$1[20] = {233, 171, 152, 230, 150, 175, 230, 160, 184, 231, 180, 162, 229, 188, 149, 58, 37, 100, 9};
.global .align 1 .b8 $str$2[11] = {105, 110, 58, 37, 49, 46, 49, 56, 102, 9};
.global .align 1 .b8 $str$3[10] = {119, 58, 37, 49, 46, 49, 56, 102, 9};
.global .align 1 .b8 $str$4[13] = {105, 110, 42, 119, 58, 37, 49, 46, 49, 56, 102, 10};

.visible .entry _Z6warmupv()
{


	ret;

}
	// .globl	_Z17kernel_doublesizePfS_iiii
.visible .entry _Z17kernel_doublesizePfS_iiii(
	.param .u64 .ptr .align 1 _Z17kernel_doublesizePfS_iiii_param_0,
	.param .u64 .ptr .align 1 _Z17kernel_doublesizePfS_iiii_param_1,
	.param .u32 _Z17kernel_doublesizePfS_iiii_param_2,
	.param .u32 _Z17kernel_doublesizePfS_iiii_param_3,
	.param .u32 _Z17kernel_doublesizePfS_iiii_param_4,
	.param .u32 _Z17kernel_doublesizePfS_iiii_param_5
)
{
	.reg .pred 	%p<37>;
	.reg .b32 	%r<203>;
	.reg .b32 	%f<57>;
	.reg .b64 	%rd<75>;

	ld.param.u64 	%rd3, [_Z17kernel_doublesizePfS_iiii_param_0];
	ld.param.u64 	%rd4, [_Z17kernel_doublesizePfS_iiii_param_1];
	ld.param.u32 	%r57, [_Z17kernel_doublesizePfS_iiii_param_2];
	ld.param.u32 	%r58, [_Z17kernel_doublesizePfS_iiii_param_3];
	ld.param.u32 	%r59, [_Z17kernel_doublesizePfS_iiii_param_4];
	ld.param.u32 	%r60, [_Z17kernel_doublesizePfS_iiii_param_5];
	cvta.to.global.u64 	%rd1, %rd3;
	cvta.to.global.u64 	%rd2, %rd4;
	mov.u32 	%r1, %ctaid.x;
	mov.u32 	%r2, %ntid.x;
	mul.lo.s32 	%r3, %r60, %r1;
	mov.u32 	%r61, %tid.y;
	mov.u32 	%r62, %ctaid.y;
	mov.u32 	%r63, %ntid.y;
	mad.lo.s32 	%r4, %r62, %r63, %r61;
	setp.lt.s32 	%p1, %r60, 1;
	@%p1 bra 	$L__BB1_22;
	mul.lo.s32 	%r5, %r60, %r57;
	add.s32 	%r65, %r4, 1;
	setp.lt.s32 	%p2, %r65, %r58;
	mul.lo.s32 	%r66, %r60, %r59;
	shr.u32 	%r67, %r4, 1;
	mul.lo.s32 	%r6, %r66, %r67;
	selp.u32 	%r68, 1, 0, %p2;
	add.s32 	%r69, %r4, %r68;
	shr.u32 	%r70, %r69, 1;
	mul.lo.s32 	%r7, %r70, %r66;
	add.s32 	%r71, %r60, -1;
	setp.lt.u32 	%p3, %r71, 3;
	mov.b32 	%r202, 0;
	@%p3 bra 	$L__BB1_12;
	and.b32  	%r72, %r60, 2147483644;
	neg.s32 	%r200, %r72;
	mad.lo.s32 	%r73, %r2, %r3, %r2;
	mov.u32 	%r74, %tid.x;
	add.s32 	%r199, %r74, %r73;
	mad.lo.s32 	%r75, %r5, %r4, %r74;
	add.s32 	%r198, %r75, %r73;
	add.s32 	%r76, %r74, %r60;
	add.s32 	%r197, %r76, %r73;
	add.s32 	%r77, %r3, 2;
	mul.lo.s32 	%r78, %r2, %r77;
	add.s32 	%r196, %r74, %r78;
	add.s32 	%r195, %r75, %r78;
	add.s32 	%r194, %r76, %r78;
	add.s32 	%r79, %r3, 3;
	mul.lo.s32 	%r80, %r2, %r79;
	add.s32 	%r193, %r74, %r80;
	add.s32 	%r192, %r75, %r80;
	add.s32 	%r191, %r76, %r80;
	mul.lo.s32 	%r81, %r2, %r1;
	mad.lo.s32 	%r82, %r57, %r4, %r81;
	mad.lo.s32 	%r190, %r60, %r82, %r74;
	mul.lo.s32 	%r83, %r81, %r60;
	add.s32 	%r84, %r83, %r60;
	add.s32 	%r189, %r74, %r84;
	add.s32 	%r188, %r74, %r83;
$L__BB1_3:
	.pragma "nounroll";
	setp.ge.s32 	%p4, %r4, %r58;
	setp.ge.s32 	%p5, %r188, %r5;
	or.pred  	%p6, %p4, %p5;
	@%p6 bra 	$L__BB1_5;
	setp.lt.s32 	%p7, %r189, %r5;
	div.s32 	%r85, %r188, %r60;
	shr.s32 	%r86, %r85, 1;
	mul.lo.s32 	%r87, %r85, %r60;
	sub.s32 	%r88, %r188, %r87;
	mad.lo.s32 	%r89, %r86, %r60, %r88;
	selp.u32 	%r90, 1, 0, %p7;
	add.s32 	%r91, %r85, %r90;
	shr.s32 	%r92, %r91, 1;
	mad.lo.s32 	%r93, %r92, %r60, %r88;
	add.s32 	%r94, %r89, %r6;
	add.s32 	%r95, %r93, %r6;
	add.s32 	%r96, %r89, %r7;
	add.s32 	%r97, %r93, %r7;
	mul.wide.s32 	%rd5, %r94, 4;
	add.s64 	%rd6, %rd2, %rd5;
	ld.global.f32 	%f1, [%rd6];
	mul.wide.s32 	%rd7, %r95, 4;
	add.s64 	%rd8, %rd2, %rd7;
	ld.global.f32 	%f2, [%rd8];
	add.f32 	%f3, %f1, %f2;
	mul.wide.s32 	%rd9, %r96, 4;
	add.s64 	%rd10, %rd2, %rd9;
	ld.global.f32 	%f4, [%rd10];
	add.f32 	%f5, %f3, %f4;
	mul.wide.s32 	%rd11, %r97, 4;
	add.s64 	%rd12, %rd2, %rd11;
	ld.global.f32 	%f6, [%rd12];
	add.f32 	%f7, %f5, %f6;
	mul.f32 	%f8, %f7, 0f3E800000;
	mul.wide.s32 	%rd13, %r190, 4;
	add.s64 	%rd14, %rd1, %rd13;
	st.global.f32 	[%rd14], %f8;
$L__BB1_5:
	setp.ge.s32 	%p8, %r4, %r58;
	setp.ge.s32 	%p9, %r199, %r5;
	or.pred  	%p10, %p8, %p9;
	@%p10 bra 	$L__BB1_7;
	setp.lt.s32 	%p11, %r197, %r5;
	div.s32 	%r98, %r199, %r60;
	shr.s32 	%r99, %r98, 1;
	mul.lo.s32 	%r100, %r98, %r60;
	sub.s32 	%r101, %r199, %r100;
	mad.lo.s32 	%r102, %r99, %r60, %r101;
	selp.u32 	%r103, 1, 0, %p11;
	add.s32 	%r104, %r98, %r103;
	shr.s32 	%r105, %r104, 1;
	mad.lo.s32 	%r106, %r105, %r60, %r101;
	add.s32 	%r107, %r102, %r6;
	add.s32 	%r108, %r106, %r6;
	add.s32 	%r109, %r102, %r7;
	add.s32 	%r110, %r106, %r7;
	mul.wide.s32 	%rd15, %r107, 4;
	add.s64 	%rd16, %rd2, %rd15;
	ld.global.f32 	%f9, [%rd16];
	mul.wide.s32 	%rd17, %r108, 4;
	add.s64 	%rd18, %rd2, %rd17;
	ld.global.f32 	%f10, [%rd18];
	add.f32 	%f11, %f9, %f10;
	mul.wide.s32 	%rd19, %r109, 4;
	add.s64 	%rd20, %rd2, %rd19;
	ld.global.f32 	%f12, [%rd20];
	add.f32 	%f13, %f11, %f12;
	mul.wide.s32 	%rd21, %r110, 4;
	add.s64 	%rd22, %rd2, %rd21;
	ld.global.f32 	%f14, [%rd22];
	add.f32 	%f15, %f13, %f14;
	mul.f32 	%f16, %f15, 0f3E800000;
	mul.wide.s32 	%rd23, %r198, 4;
	add.s64 	%rd24, %rd1, %rd23;
	st.global.f32 	[%rd24], %f16;
$L__BB1_7:
	setp.ge.s32 	%p12, %r4, %r58;
	setp.ge.s32 	%p13, %r196, %r5;
	or.pred  	%p14, %p12, %p13;
	@%p14 bra 	$L__BB1_9;
	setp.lt.s32 	%p15, %r194, %r5;
	div.s32 	%r111, %r196, %r60;
	shr.s32 	%r112, %r111, 1;
	mul.lo.s32 	%r113, %r111, %r60;
	sub.s32 	%r114, %r196, %r113;
	mad.lo.s32 	%r115, %r112, %r60, %r114;
	selp.u32 	%r116, 1, 0, %p15;
	add.s32 	%r117, %r111, %r116;
	shr.s32 	%r118, %r117, 1;
	mad.lo.s32 	%r119, %r118, %r60, %r114;
	add.s32 	%r120, %r115, %r6;
	add.s32 	%r121, %r119, %r6;
	add.s32 	%r122, %r115, %r7;
	add.s32 	%r123, %r119, %r7;
	mul.wide.s32 	%rd25, %r120, 4;
	add.s64 	%rd26, %rd2, %rd25;
	ld.global.f32 	%f17, [%rd26];
	mul.wide.s32 	%rd27, %r121, 4;
	add.s64 	%rd28, %rd2, %rd27;
	ld.global.f32 	%f18, [%rd28];
	add.f32 	%f19, %f17, %f18;
	mul.wide.s32 	%rd29, %r122, 4;
	add.s64 	%rd30, %rd2, %rd29;
	ld.global.f32 	%f20, [%rd30];
	add.f32 	%f21, %f19, %f20;
	mul.wide.s32 	%rd31, %r123, 4;
	add.s64 	%rd32, %rd2, %rd31;
	ld.global.f32 	%f22, [%rd32];
	add.f32 	%f23, %f21, %f22;
	mul.f32 	%f24, %f23, 0f3E800000;
	mul.wide.s32 	%rd33, %r195, 4;
	add.s64 	%rd34, %rd1, %rd33;
	st.global.f32 	[%rd34], %f24;
$L__BB1_9:
	setp.ge.s32 	%p16, %r4, %r58;
	setp.ge.s32 	%p17, %r193, %r5;
	or.pred  	%p18, %p16, %p17;
	@%p18 bra 	$L__BB1_11;
	setp.lt.s32 	%p19, %r191, %r5;
	div.s32 	%r124, %r193, %r60;
	shr.s32 	%r125, %r124, 1;
	mul.lo.s32 	%r126, %r124, %r60;
	sub.s32 	%r127, %r193, %r126;
	mad.lo.s32 	%r128, %r125, %r60, %r127;
	selp.u32 	%r129, 1, 0, %p19;
	add.s32 	%r130, %r124, %r129;
	shr.s32 	%r131, %r130, 1;
	mad.lo.s32 	%r132, %r131, %r60, %r127;
	add.s32 	%r133, %r128, %r6;
	add.s32 	%r134, %r132, %r6;
	add.s32 	%r135, %r128, %r7;
	add.s32 	%r136, %r132, %r7;
	mul.wide.s32 	%rd35, %r133, 4;
	add.s64 	%rd36, %rd2, %rd35;
	ld.global.f32 	%f25, [%rd36];
	mul.wide.s32 	%rd37, %r134, 4;
	add.s64 	%rd38, %rd2, %rd37;
	ld.global.f32 	%f26, [%rd38];
	add.f32 	%f27, %f25, %f26;
	mul.wide.s32 	%rd39, %r135, 4;
	add.s64 	%rd40, %rd2, %rd39;
	ld.global.f32 	%f28, [%rd40];
	add.f32 	%f29, %f27, %f28;
	mul.wide.s32 	%rd41, %r136, 4;
	add.s64 	%rd42, %rd2, %rd41;
	ld.global.f32 	%f30, [%rd42];
	add.f32 	%f31, %f29, %f30;
	mul.f32 	%f32, %f31, 0f3E800000;
	mul.wide.s32 	%rd43, %r192, 4;
	add.s64 	%rd44, %rd1, %rd43;
	st.global.f32 	[%rd44], %f32;
$L__BB1_11:
	and.b32  	%r202, %r60, 2147483644;
	add.s32 	%r200, %r200, 4;
	shl.b32 	%r137, %r2, 2;
	add.s32 	%r199, %r199, %r137;
	add.s32 	%r198, %r198, %r137;
	add.s32 	%r197, %r197, %r137;
	add.s32 	%r196, %r196, %r137;
	add.s32 	%r195, %r195, %r137;
	add.s32 	%r194, %r194, %r137;
	add.s32 	%r193, %r193, %r137;
	add.s32 	%r192, %r192, %r137;
	add.s32 	%r191, %r191, %r137;
	add.s32 	%r190, %r190, %r137;
	add.s32 	%r189, %r189, %r137;
	add.s32 	%r188, %r188, %r137;
	setp.ne.s32 	%p20, %r200, 0;
	@%p20 bra 	$L__BB1_3;
$L__BB1_12:
	and.b32  	%r49, %r60, 3;
	setp.eq.s32 	%p21, %r49, 0;
	@%p21 bra 	$L__BB1_22;
	mul.lo.s32 	%r50, %r5, %r4;
	mov.u32 	%r51, %tid.x;
	setp.eq.s32 	%p22, %r49, 1;
	@%p22 bra 	$L__BB1_19;
	setp.ge.s32 	%p23, %r4, %r58;
	add.s32 	%r138, %r202, %r3;
	mad.lo.s32 	%r139, %r138, %r2, %r51;
	setp.ge.s32 	%p24, %r139, %r5;
	or.pred  	%p25, %p23, %p24;
	@%p25 bra 	$L__BB1_16;
	add.s32 	%r140, %r139, %r50;
	add.s32 	%r141, %r139, %r60;
	setp.lt.s32 	%p26, %r141, %r5;
	div.s32 	%r142, %r139, %r60;
	shr.s32 	%r143, %r142, 1;
	mul.lo.s32 	%r144, %r142, %r60;
	sub.s32 	%r145, %r139, %r144;
	mad.lo.s32 	%r146, %r143, %r60, %r145;
	selp.u32 	%r147, 1, 0, %p26;
	add.s32 	%r148, %r142, %r147;
	shr.s32 	%r149, %r148, 1;
	mad.lo.s32 	%r150, %r149, %r60, %r145;
	add.s32 	%r151, %r146, %r6;
	add.s32 	%r152, %r150, %r6;
	add.s32 	%r153, %r146, %r7;
	add.s32 	%r154, %r150, %r7;
	mul.wide.s32 	%rd45, %r151, 4;
	add.s64 	%rd46, %rd2, %rd45;
	ld.global.f32 	%f33, [%rd46];
	mul.wide.s32 	%rd47, %r152, 4;
	add.s64 	%rd48, %rd2, %rd47;
	ld.global.f32 	%f34, [%rd48];
	add.f32 	%f35, %f33, %f34;
	mul.wide.s32 	%rd49, %r153, 4;
	add.s64 	%rd50, %rd2, %rd49;
	ld.global.f32 	%f36, [%rd50];
	add.f32 	%f37, %f35, %f36;
	mul.wide.s32 	%rd51, %r154, 4;
	add.s64 	%rd52, %rd2, %rd51;
	ld.global.f32 	%f38, [%rd52];
	add.f32 	%f39, %f37, %f38;
	mul.f32 	%f40, %f39, 0f3E800000;
	mul.wide.s32 	%rd53, %r140, 4;
	add.s64 	%rd54, %rd1, %rd53;
	st.global.f32 	[%rd54], %f40;
$L__BB1_16:
	setp.ge.s32 	%p27, %r4, %r58;
	add.s32 	%r53, %r139, %r2;
	setp.ge.s32 	%p28, %r53, %r5;
	or.pred  	%p29, %p27, %p28;
	@%p29 bra 	$L__BB1_18;
	add.s32 	%r155, %r53, %r50;
	add.s32 	%r156, %r53, %r60;
	setp.lt.s32 	%p30, %r156, %r5;
	div.s32 	%r157, %r53, %r60;
	shr.s32 	%r158, %r157, 1;
	mul.lo.s32 	%r159, %r157, %r60;
	sub.s32 	%r160, %r53, %r159;
	mad.lo.s32 	%r161, %r158, %r60, %r160;
	selp.u32 	%r162, 1, 0, %p30;
	add.s32 	%r163, %r157, %r162;
	shr.s32 	%r164, %r163, 1;
	mad.lo.s32 	%r165, %r164, %r60, %r160;
	add.s32 	%r166, %r161, %r6;
	add.s32 	%r167, %r165, %r6;
	add.s32 	%r168, %r161, %r7;
	add.s32 	%r169, %r165, %r7;
	mul.wide.s32 	%rd55, %r166, 4;
	add.s64 	%rd56, %rd2, %rd55;
	ld.global.f32 	%f41, [%rd56];
	mul.wide.s32 	%rd57, %r167, 4;
	add.s64 	%rd58, %rd2, %rd57;
	ld.global.f32 	%f42, [%rd58];
	add.f32 	%f43, %f41, %f42;
	mul.wide.s32 	%rd59, %r168, 4;
	add.s64 	%rd60, %rd2, %rd59;
	ld.global.f32 	%f44, [%rd60];
	add.f32 	%f45, %f43, %f44;
	mul.wide.s32 	%rd61, %r169, 4;
	add.s64 	%rd62, %rd2, %rd61;
	ld.global.f32 	%f46, [%rd62];
	add.f32 	%f47, %f45, %f46;
	mul.f32 	%f48, %f47, 0f3E800000;
	mul.wide.s32 	%rd63, %r155, 4;
	add.s64 	%rd64, %rd1, %rd63;
	st.global.f32 	[%rd64], %f48;
$L__BB1_18:
	add.s32 	%r202, %r202, 2;
$L__BB1_19:
	and.b32  	%r170, %r60, 1;
	setp.eq.b32 	%p31, %r170, 1;
	not.pred 	%p32, %p31;
	@%p32 bra 	$L__BB1_22;
	setp.ge.s32 	%p33, %r4, %r58;
	add.s32 	%r171, %r202, %r3;
	mad.lo.s32 	%r56, %r171, %r2, %r51;
	setp.ge.s32 	%p34, %r56, %r5;
	or.pred  	%p35, %p33, %p34;
	@%p35 bra 	$L__BB1_22;
	add.s32 	%r173, %r56, %r50;
	add.s32 	%r174, %r56, %r60;
	setp.lt.s32 	%p36, %r174, %r5;
	div.s32 	%r175, %r56, %r60;
	shr.s32 	%r176, %r175, 1;
	mul.lo.s32 	%r177, %r175, %r60;
	sub.s32 	%r178, %r56, %r177;
	mad.lo.s32 	%r179, %r176, %r60, %r178;
	selp.u32 	%r180, 1, 0, %p36;
	add.s32 	%r181, %r175, %r180;
	shr.s32 	%r182, %r181, 1;
	mad.lo.s32 	%r183, %r182, %r60, %r178;
	add.s32 	%r184, %r179, %r6;
	add.s32 	%r185, %r183, %r6;
	add.s32 	%r186, %r179, %r7;
	add.s32 	%r187, %r183, %r7;
	mul.wide.s32 	%rd65, %r184, 4;
	add.s64 	%rd66, %rd2, %rd65;
	ld.global.f32 	%f49, [%rd66];
	mul.wide.s32 	%rd67, %r185, 4;
	add.s64 	%rd68, %rd2, %rd67;
	ld.global.f32 	%f50, [%rd68];
	add.f32 	%f51, %f49, %f50;
	mul.wide.s32 	%rd69, %r186, 4;
	add.s64 	%rd70, %rd2, %rd69;
	ld.global.f32 	%f52, [%rd70];
	add.f32 	%f53, %f51, %f52;
	mul.wide.s32 	%rd71, %r187, 4;
	add.s64 	%rd72, %rd2, %rd71;
	ld.global.f32 	%f54, [%rd72];
	add.f32 	%f55, %f53, %f54;
	mul.f32 	%f56, %f55, 0f3E800000;
	mul.wide.s32 	%rd73, %r173, 4;
	add.s64 	%rd74, %rd1, %rd73;
	st.global.f32 	[%rd74], %f56;
$L__BB1_22:
	ret;

}
	// .globl	_Z18kernel_doublesize1PfS_iiii
.visible .entry _Z18kernel_doublesize1PfS_iiii(
	.param .u64 .ptr .align 1 _Z18kernel_doublesize1PfS_iiii_param_0,
	.param .u64 .ptr .align 1 _Z18kernel_doublesize1PfS_iiii_param_1,
	.param .u32 _Z18kernel_doublesize1PfS_iiii_param_2,
	.param .u32 _Z18kernel_doublesize1PfS_iiii_param_3,
	.param .u32 _Z18kernel_doublesize1PfS_iiii_param_4,
	.param .u32 _Z18kernel_doublesize1PfS_iiii_param_5
)
{
	.reg .pred 	%p<27>;
	.reg .b32 	%r<184>;
	.reg .b32 	%f<41>;
	.reg .b64 	%rd<55>;

	ld.param.u64 	%rd3, [_Z18kernel_doublesize1PfS_iiii_param_0];
	ld.param.u64 	%rd4, [_Z18kernel_doublesize1PfS_iiii_param_1];
	ld.param.u32 	%r62, [_Z18kernel_doublesize1PfS_iiii_param_2];
	ld.param.u32 	%r63, [_Z18kernel_doublesize1PfS_iiii_param_3];
	ld.param.u32 	%r64, [_Z18kernel_doublesize1PfS_iiii_param_4];
	ld.param.u32 	%r65, [_Z18kernel_doublesize1PfS_iiii_param_5];
	cvta.to.global.u64 	%rd1, %rd3;
	cvta.to.global.u64 	%rd2, %rd4;
	mov.u32 	%r1, %ctaid.x;
	mov.u32 	%r66, %tid.y;
	mov.u32 	%r67, %ctaid.y;
	mov.u32 	%r68, %ntid.y;
	mad.lo.s32 	%r2, %r67, %r68, %r66;
	setp.lt.s32 	%p1, %r65, 1;
	@%p1 bra 	$L__BB2_17;
	shl.b32 	%r70, %r65, 1;
	mul.lo.s32 	%r3, %r65, %r62;
	add.s32 	%r71, %r2, 1;
	setp.lt.s32 	%p2, %r71, %r63;
	mul.lo.s32 	%r72, %r65, %r64;
	shr.u32 	%r73, %r2, 1;
	mul.lo.s32 	%r4, %r72, %r73;
	selp.u32 	%r74, 1, 0, %p2;
	add.s32 	%r75, %r2, %r74;
	shr.u32 	%r76, %r75, 1;
	mul.lo.s32 	%r5, %r76, %r72;
	max.s32 	%r6, %r70, 1;
	and.b32  	%r7, %r6, 3;
	setp.lt.s32 	%p3, %r70, 4;
	mov.b32 	%r179, 0;
	@%p3 bra 	$L__BB2_12;
	and.b32  	%r179, %r6, 2147483644;
	neg.s32 	%r178, %r179;
	mul.lo.s32 	%r77, %r1, %r65;
	shl.b32 	%r78, %r77, 1;
	mov.u32 	%r79, %ntid.x;
	mad.lo.s32 	%r80, %r79, %r78, %r79;
	mov.u32 	%r81, %tid.x;
	add.s32 	%r177, %r81, %r80;
	mad.lo.s32 	%r82, %r3, %r2, %r81;
	add.s32 	%r176, %r82, %r80;
	add.s32 	%r83, %r81, %r65;
	add.s32 	%r175, %r83, %r80;
	add.s32 	%r84, %r78, 2;
	mul.lo.s32 	%r85, %r79, %r84;
	add.s32 	%r174, %r81, %r85;
	add.s32 	%r173, %r82, %r85;
	add.s32 	%r172, %r83, %r85;
	add.s32 	%r86, %r78, 3;
	mul.lo.s32 	%r87, %r79, %r86;
	add.s32 	%r171, %r81, %r87;
	add.s32 	%r170, %r82, %r87;
	add.s32 	%r169, %r83, %r87;
	mul.lo.s32 	%r88, %r79, %r1;
	shl.b32 	%r89, %r88, 1;
	mad.lo.s32 	%r90, %r62, %r2, %r89;
	mad.lo.s32 	%r168, %r65, %r90, %r81;
	mad.lo.s32 	%r91, %r65, %r89, %r65;
	add.s32 	%r167, %r81, %r91;
	mul.lo.s32 	%r92, %r88, %r65;
	shl.b32 	%r93, %r92, 1;
	add.s32 	%r166, %r81, %r93;
$L__BB2_3:
	setp.ge.s32 	%p4, %r2, %r63;
	setp.ge.s32 	%p5, %r166, %r3;
	or.pred  	%p6, %p4, %p5;
	@%p6 bra 	$L__BB2_5;
	setp.lt.s32 	%p7, %r167, %r3;
	div.s32 	%r94, %r166, %r65;
	shr.s32 	%r95, %r94, 1;
	mul.lo.s32 	%r96, %r94, %r65;
	sub.s32 	%r97, %r166, %r96;
	mad.lo.s32 	%r98, %r95, %r65, %r97;
	selp.u32 	%r99, 1, 0, %p7;
	add.s32 	%r100, %r94, %r99;
	shr.s32 	%r101, %r100, 1;
	mad.lo.s32 	%r102, %r101, %r65, %r97;
	add.s32 	%r103, %r98, %r4;
	add.s32 	%r104, %r102, %r4;
	add.s32 	%r105, %r98, %r5;
	add.s32 	%r106, %r102, %r5;
	mul.wide.s32 	%rd5, %r103, 4;
	add.s64 	%rd6, %rd2, %rd5;
	ld.global.f32 	%f1, [%rd6];
	mul.wide.s32 	%rd7, %r104, 4;
	add.s64 	%rd8, %rd2, %rd7;
	ld.global.f32 	%f2, [%rd8];
	add.f32 	%f3, %f1, %f2;
	mul.wide.s32 	%rd9, %r105, 4;
	add.s64 	%rd10, %rd2, %rd9;
	ld.global.f32 	%f4, [%rd10];
	add.f32 	%f5, %f3, %f4;
	mul.wide.s32 	%rd11, %r106, 4;
	add.s64 	%rd12, %rd2, %rd11;
	ld.global.f32 	%f6, [%rd12];
	add.f32 	%f7, %f5, %f6;
	mul.f32 	%f8, %f7, 0f3E800000;
	mul.wide.s32 	%rd13, %r168, 4;
	add.s64 	%rd14, %rd1, %rd13;
	st.global.f32 	[%rd14], %f8;
$L__BB2_5:
	setp.ge.s32 	%p8, %r2, %r63;
	setp.ge.s32 	%p9, %r177, %r3;
	or.pred  	%p10, %p8, %p9;
	@%p10 bra 	$L__BB2_7;
	setp.lt.s32 	%p11, %r175, %r3;
	div.s32 	%r107, %r177, %r65;
	shr.s32 	%r108, %r107, 1;
	mul.lo.s32 	%r109, %r107, %r65;
	sub.s32 	%r110, %r177, %r109;
	mad.lo.s32 	%r111, %r108, %r65, %r110;
	selp.u32 	%r112, 1, 0, %p11;
	add.s32 	%r113, %r107, %r112;
	shr.s32 	%r114, %r113, 1;
	mad.lo.s32 	%r115, %r114, %r65, %r110;
	add.s32 	%r116, %r111, %r4;
	add.s32 	%r117, %r115, %r4;
	add.s32 	%r118, %r111, %r5;
	add.s32 	%r119, %r115, %r5;
	mul.wide.s32 	%rd15, %r116, 4;
	add.s64 	%rd16, %rd2, %rd15;
	ld.global.f32 	%f9, [%rd16];
	mul.wide.s32 	%rd17, %r117, 4;
	add.s64 	%rd18, %rd2, %rd17;
	ld.global.f32 	%f10, [%rd18];
	add.f32 	%f11, %f9, %f10;
	mul.wide.s32 	%rd19, %r118, 4;
	add.s64 	%rd20, %rd2, %rd19;
	ld.global.f32 	%f12, [%rd20];
	add.f32 	%f13, %f11, %f12;
	mul.wide.s32 	%rd21, %r119, 4;
	add.s64 	%rd22, %rd2, %rd21;
	ld.global.f32 	%f14, [%rd22];
	add.f32 	%f15, %f13, %f14;
	mul.f32 	%f16, %f15, 0f3E800000;
	mul.wide.s32 	%rd23, %r176, 4;
	add.s64 	%rd24, %rd1, %rd23;
	st.global.f32 	[%rd24], %f16;
$L__BB2_7:
	setp.ge.s32 	%p12, %r2, %r63;
	setp.ge.s32 	%p13, %r174, %r3;
	or.pred  	%p14, %p12, %p13;
	@%p14 bra 	$L__BB2_9;
	setp.lt.s32 	%p15, %r172, %r3;
	div.s32 	%r120, %r174, %r65;
	shr.s32 	%r121, %r120, 1;
	mul.lo.s32 	%r122, %r120, %r65;
	sub.s32 	%r123, %r174, %r122;
	mad.lo.s32 	%r124, %r121, %r65, %r123;
	selp.u32 	%r125, 1, 0, %p15;
	add.s32 	%r126, %r120, %r125;
	shr.s32 	%r127, %r126, 1;
	mad.lo.s32 	%r128, %r127, %r65, %r123;
	add.s32 	%r129, %r124, %r4;
	add.s32 	%r130, %r128, %r4;
	add.s32 	%r131, %r124, %r5;
	add.s32 	%r132, %r128, %r5;
	mul.wide.s32 	%rd25, %r129, 4;
	add.s64 	%rd26, %rd2, %rd25;
	ld.global.f32 	%f17, [%rd26];
	mul.wide.s32 	%rd27, %r130, 4;
	add.s64 	%rd28, %rd2, %rd27;
	ld.global.f32 	%f18, [%rd28];
	add.f32 	%f19, %f17, %f18;
	mul.wide.s32 	%rd29, %r131, 4;
	add.s64 	%rd30, %rd2, %rd29;
	ld.global.f32 	%f20, [%rd30];
	add.f32 	%f21, %f19, %f20;
	mul.wide.s32 	%rd31, %r132, 4;
	add.s64 	%rd32, %rd2, %rd31;
	ld.global.f32 	%f22, [%rd32];
	add.f32 	%f23, %f21, %f22;
	mul.f32 	%f24, %f23, 0f3E800000;
	mul.wide.s32 	%rd33, %r173, 4;
	add.s64 	%rd34, %rd1, %rd33;
	st.global.f32 	[%rd34], %f24;
$L__BB2_9:
	setp.ge.s32 	%p16, %r2, %r63;
	setp.ge.s32 	%p17, %r171, %r3;
	or.pred  	%p18, %p16, %p17;
	@%p18 bra 	$L__BB2_11;
	setp.lt.s32 	%p19, %r169, %r3;
	div.s32 	%r133, %r171, %r65;
	shr.s32 	%r134, %r133, 1;
	mul.lo.s32 	%r135, %r133, %r65;
	sub.s32 	%r136, %r171, %r135;
	mad.lo.s32 	%r137, %r134, %r65, %r136;
	selp.u32 	%r138, 1, 0, %p19;
	add.s32 	%r139, %r133, %r138;
	shr.s32 	%r140, %r139, 1;
	mad.lo.s32 	%r141, %r140, %r65, %r136;
	add.s32 	%r142, %r137, %r4;
	add.s32 	%r143, %r141, %r4;
	add.s32 	%r144, %r137, %r5;
	add.s32 	%r145, %r141, %r5;
	mul.wide.s32 	%rd35, %r142, 4;
	add.s64 	%rd36, %rd2, %rd35;
	ld.global.f32 	%f25, [%rd36];
	mul.wide.s32 	%rd37, %r143, 4;
	add.s64 	%rd38, %rd2, %rd37;
	ld.global.f32 	%f26, [%rd38];
	add.f32 	%f27, %f25, %f26;
	mul.wide.s32 	%rd39, %r144, 4;
	add.s64 	%rd40, %rd2, %rd39;
	ld.global.f32 	%f28, [%rd40];
	add.f32 	%f29, %f27, %f28;
	mul.wide.s32 	%rd41, %r145, 4;
	add.s64 	%rd42, %rd2, %rd41;
	ld.global.f32 	%f30, [%rd42];
	add.f32 	%f31, %f29, %f30;
	mul.f32 	%f32, %f31, 0f3E800000;
	mul.wide.s32 	%rd43, %r170, 4;
	add.s64 	%rd44, %rd1, %rd43;
	st.global.f32 	[%rd44], %f32;
$L__BB2_11:
	add.s32 	%r178, %r178, 4;
	mov.u32 	%r146, %ntid.x;
	shl.b32 	%r147, %r146, 2;
	add.s32 	%r177, %r177, %r147;
	add.s32 	%r176, %r176, %r147;
	add.s32 	%r175, %r175, %r147;
	add.s32 	%r174, %r174, %r147;
	add.s32 	%r173, %r173, %r147;
	add.s32 	%r172, %r172, %r147;
	add.s32 	%r171, %r171, %r147;
	add.s32 	%r170, %r170, %r147;
	add.s32 	%r169, %r169, %r147;
	add.s32 	%r168, %r168, %r147;
	add.s32 	%r167, %r167, %r147;
	add.s32 	%r166, %r166, %r147;
	setp.ne.s32 	%p20, %r178, 0;
	@%p20 bra 	$L__BB2_3;
$L__BB2_12:
	setp.eq.s32 	%p21, %r7, 0;
	@%p21 bra 	$L__BB2_17;
	mov.u32 	%r148, %ctaid.x;
	mul.lo.s32 	%r149, %r148, %r65;
	shl.b32 	%r150, %r149, 1;
	add.s32 	%r151, %r179, %r150;
	mov.u32 	%r49, %ntid.x;
	mov.u32 	%r152, %tid.x;
	mad.lo.s32 	%r183, %r49, %r151, %r152;
	add.s32 	%r182, %r183, %r65;
	mad.lo.s32 	%r181, %r3, %r2, %r183;
	neg.s32 	%r180, %r7;
$L__BB2_14:
	.pragma "nounroll";
	setp.ge.s32 	%p22, %r2, %r63;
	setp.ge.s32 	%p23, %r183, %r3;
	or.pred  	%p24, %p22, %p23;
	@%p24 bra 	$L__BB2_16;
	setp.lt.s32 	%p25, %r182, %r3;
	div.s32 	%r153, %r183, %r65;
	shr.s32 	%r154, %r153, 1;
	mul.lo.s32 	%r155, %r153, %r65;
	sub.s32 	%r156, %r183, %r155;
	mad.lo.s32 	%r157, %r154, %r65, %r156;
	selp.u32 	%r158, 1, 0, %p25;
	add.s32 	%r159, %r153, %r158;
	shr.s32 	%r160, %r159, 1;
	mad.lo.s32 	%r161, %r160, %r65, %r156;
	add.s32 	%r162, %r157, %r4;
	add.s32 	%r163, %r161, %r4;
	add.s32 	%r164, %r157, %r5;
	add.s32 	%r165, %r161, %r5;
	mul.wide.s32 	%rd45, %r162, 4;
	add.s64 	%rd46, %rd2, %rd45;
	ld.global.f32 	%f33, [%rd46];
	mul.wide.s32 	%rd47, %r163, 4;
	add.s64 	%rd48, %rd2, %rd47;
	ld.global.f32 	%f34, [%rd48];
	add.f32 	%f35, %f33, %f34;
	mul.wide.s32 	%rd49, %r164, 4;
	add.s64 	%rd50, %rd2, %rd49;
	ld.global.f32 	%f36, [%rd50];
	add.f32 	%f37, %f35, %f36;
	mul.wide.s32 	%rd51, %r165, 4;
	add.s64 	%rd52, %rd2, %rd51;
	ld.global.f32 	%f38, [%rd52];
	add.f32 	%f39, %f37, %f38;
	mul.f32 	%f40, %f39, 0f3E800000;
	mul.wide.s32 	%rd53, %r181, 4;
	add.s64 	%rd54, %rd1, %rd53;
	st.global.f32 	[%rd54], %f40;
$L__BB2_16:
	add.s32 	%r183, %r183, %r49;
	add.s32 	%r182, %r182, %r49;
	add.s32 	%r181, %r181, %r49;
	add.s32 	%r180, %r180, 1;
	setp.ne.s32 	%p26, %r180, 0;
	@%p26 bra 	$L__BB2_14;
$L__BB2_17:
	ret;

}
	// .globl	_Z18kernel_doublesize2PfS_iiii
.visible .entry _Z18kernel_doublesize2PfS_iiii(
	.param .u64 .ptr .align 1 _Z18kernel_doublesize2PfS_iiii_param_0,
	.param .u64 .ptr .align 1 _Z18kernel_doublesize2PfS_iiii_param_1,
	.param .u32 _Z18kernel_doublesize2PfS_iiii_param_2,
	.param .u32 _Z18kernel_doublesize2PfS_iiii_param_3,
	.param .u32 _Z18kernel_doublesize2PfS_iiii_param_4,
	.param .u32 _Z18kernel_doublesize2PfS_iiii_param_5
)
{
	.reg .pred 	%p<27>;
	.reg .b32 	%r<181>;
	.reg .b32 	%f<41>;
	.reg .b64 	%rd<55>;

	ld.param.u64 	%rd3, [_Z18kernel_doublesize2PfS_iiii_param_0];
	ld.param.u64 	%rd4, [_Z18kernel_doublesize2PfS_iiii_param_1];
	ld.param.u32 	%r62, [_Z18kernel_doublesize2PfS_iiii_param_2];
	ld.param.u32 	%r63, [_Z18kernel_doublesize2PfS_iiii_param_3];
	ld.param.u32 	%r64, [_Z18kernel_doublesize2PfS_iiii_param_4];
	ld.param.u32 	%r65, [_Z18kernel_doublesize2PfS_iiii_param_5];
	cvta.to.global.u64 	%rd1, %rd3;
	cvta.to.global.u64 	%rd2, %rd4;
	mov.u32 	%r1, %ctaid.x;
	mov.u32 	%r66, %tid.y;
	mov.u32 	%r67, %ctaid.y;
	mov.u32 	%r68, %ntid.y;
	mad.lo.s32 	%r2, %r67, %r68, %r66;
	setp.lt.s32 	%p1, %r65, 1;
	@%p1 bra 	$L__BB3_17;
	mul.lo.s32 	%r70, %r65, 3;
	mul.lo.s32 	%r3, %r65, %r62;
	add.s32 	%r71, %r2, 1;
	setp.lt.s32 	%p2, %r71, %r63;
	mul.lo.s32 	%r72, %r65, %r64;
	shr.u32 	%r73, %r2, 1;
	mul.lo.s32 	%r4, %r72, %r73;
	selp.u32 	%r74, 1, 0, %p2;
	add.s32 	%r75, %r2, %r74;
	shr.u32 	%r76, %r75, 1;
	mul.lo.s32 	%r5, %r76, %r72;
	max.s32 	%r6, %r70, 1;
	and.b32  	%r7, %r6, 3;
	setp.lt.s32 	%p3, %r70, 4;
	mov.b32 	%r176, 0;
	@%p3 bra 	$L__BB3_12;
	and.b32  	%r176, %r6, 2147483644;
	neg.s32 	%r175, %r176;
	mul.lo.s32 	%r77, %r1, 3;
	mul.lo.s32 	%r78, %r77, %r65;
	mov.u32 	%r79, %ntid.x;
	mad.lo.s32 	%r80, %r79, %r78, %r79;
	mov.u32 	%r81, %tid.x;
	add.s32 	%r174, %r81, %r80;
	mad.lo.s32 	%r82, %r3, %r2, %r81;
	add.s32 	%r173, %r82, %r80;
	add.s32 	%r83, %r81, %r65;
	add.s32 	%r172, %r83, %r80;
	add.s32 	%r84, %r78, 2;
	mul.lo.s32 	%r85, %r79, %r84;
	add.s32 	%r171, %r81, %r85;
	add.s32 	%r170, %r82, %r85;
	add.s32 	%r169, %r83, %r85;
	add.s32 	%r86, %r78, 3;
	mul.lo.s32 	%r87, %r79, %r86;
	add.s32 	%r168, %r81, %r87;
	add.s32 	%r167, %r82, %r87;
	add.s32 	%r166, %r83, %r87;
	mul.lo.s32 	%r88, %r77, %r79;
	mad.lo.s32 	%r89, %r62, %r2, %r88;
	mad.lo.s32 	%r165, %r65, %r89, %r81;
	mul.lo.s32 	%r90, %r88, %r65;
	add.s32 	%r91, %r90, %r65;
	add.s32 	%r164, %r81, %r91;
	add.s32 	%r163, %r81, %r90;
$L__BB3_3:
	setp.ge.s32 	%p4, %r2, %r63;
	setp.ge.s32 	%p5, %r163, %r3;
	or.pred  	%p6, %p4, %p5;
	@%p6 bra 	$L__BB3_5;
	setp.lt.s32 	%p7, %r164, %r3;
	div.s32 	%r92, %r163, %r65;
	shr.s32 	%r93, %r92, 1;
	mul.lo.s32 	%r94, %r92, %r65;
	sub.s32 	%r95, %r163, %r94;
	mad.lo.s32 	%r96, %r93, %r65, %r95;
	selp.u32 	%r97, 1, 0, %p7;
	add.s32 	%r98, %r92, %r97;
	shr.s32 	%r99, %r98, 1;
	mad.lo.s32 	%r100, %r99, %r65, %r95;
	add.s32 	%r101, %r96, %r4;
	add.s32 	%r102, %r100, %r4;
	add.s32 	%r103, %r96, %r5;
	add.s32 	%r104, %r100, %r5;
	mul.wide.s32 	%rd5, %r101, 4;
	add.s64 	%rd6, %rd2, %rd5;
	ld.global.f32 	%f1, [%rd6];
	mul.wide.s32 	%rd7, %r102, 4;
	add.s64 	%rd8, %rd2, %rd7;
	ld.global.f32 	%f2, [%rd8];
	add.f32 	%f3, %f1, %f2;
	mul.wide.s32 	%rd9, %r103, 4;
	add.s64 	%rd10, %rd2, %rd9;
	ld.global.f32 	%f4, [%rd10];
	add.f32 	%f5, %f3, %f4;
	mul.wide.s32 	%rd11, %r104, 4;
	add.s64 	%rd12, %rd2, %rd11;
	ld.global.f32 	%f6, [%rd12];
	add.f32 	%f7, %f5, %f6;
	mul.f32 	%f8, %f7, 0f3E800000;
	mul.wide.s32 	%rd13, %r165, 4;
	add.s64 	%rd14, %rd1, %rd13;
	st.global.f32 	[%rd14], %f8;
$L__BB3_5:
	setp.ge.s32 	%p8, %r2, %r63;
	setp.ge.s32 	%p9, %r174, %r3;
	or.pred  	%p10, %p8, %p9;
	@%p10 bra 	$L__BB3_7;
	setp.lt.s32 	%p11, %r172, %r3;
	div.s32 	%r105, %r174, %r65;
	shr.s32 	%r106, %r105, 1;
	mul.lo.s32 	%r107, %r105, %r65;
	sub.s32 	%r108, %r174, %r107;
	mad.lo.s32 	%r109, %r106, %r65, %r108;
	selp.u32 	%r110, 1, 0, %p11;
	add.s32 	%r111, %r105, %r110;
	shr.s32 	%r112, %r111, 1;
	mad.lo.s32 	%r113, %r112, %r65, %r108;
	add.s32 	%r114, %r109, %r4;
	add.s32 	%r115, %r113, %r4;
	add.s32 	%r116, %r109, %r5;
	add.s32 	%r117, %r113, %r5;
	mul.wide.s32 	%rd15, %r114, 4;
	add.s64 	%rd16, %rd2, %rd15;
	ld.global.f32 	%f9, [%rd16];
	mul.wide.s32 	%rd17, %r115, 4;
	add.s64 	%rd18, %rd2, %rd17;
	ld.global.f32 	%f10, [%rd18];
	add.f32 	%f11, %f9, %f10;
	mul.wide.s32 	%rd19, %r116, 4;
	add.s64 	%rd20, %rd2, %rd19;
	ld.global.f32 	%f12, [%rd20];
	add.f32 	%f13, %f11, %f12;
	mul.wide.s32 	%rd21, %r117, 4;
	add.s64 	%rd22, %rd2, %rd21;
	ld.global.f32 	%f14, [%rd22];
	add.f32 	%f15, %f13, %f14;
	mul.f32 	%f16, %f15, 0f3E800000;
	mul.wide.s32 	%rd23, %r173, 4;
	add.s64 	%rd24, %rd1, %rd23;
	st.global.f32 	[%rd24], %f16;
$L__BB3_7:
	setp.ge.s32 	%p12, %r2, %r63;
	setp.ge.s32 	%p13, %r171, %r3;
	or.pred  	%p14, %p12, %p13;
	@%p14 bra 	$L__BB3_9;
	setp.lt.s32 	%p15, %r169, %r3;
	div.s32 	%r118, %r171, %r65;
	shr.s32 	%r119, %r118, 1;
	mul.lo.s32 	%r120, %r118, %r65;
	sub.s32 	%r121, %r171, %r120;
	mad.lo.s32 	%r122, %r119, %r65, %r121;
	selp.u32 	%r123, 1, 0, %p15;
	add.s32 	%r124, %r118, %r123;
	shr.s32 	%r125, %r124, 1;
	mad.lo.s32 	%r126, %r125, %r65, %r121;
	add.s32 	%r127, %r122, %r4;
	add.s32 	%r128, %r126, %r4;
	add.s32 	%r129, %r122, %r5;
	add.s32 	%r130, %r126, %r5;
	mul.wide.s32 	%rd25, %r127, 4;
	add.s64 	%rd26, %rd2, %rd25;
	ld.global.f32 	%f17, [%rd26];
	mul.wide.s32 	%rd27, %r128, 4;
	add.s64 	%rd28, %rd2, %rd27;
	ld.global.f32 	%f18, [%rd28];
	add.f32 	%f19, %f17, %f18;
	mul.wide.s32 	%rd29, %r129, 4;
	add.s64 	%rd30, %rd2, %rd29;
	ld.global.f32 	%f20, [%rd30];
	add.f32 	%f21, %f19, %f20;
	mul.wide.s32 	%rd31, %r130, 4;
	add.s64 	%rd32, %rd2, %rd31;
	ld.global.f32 	%f22, [%rd32];
	add.f32 	%f23, %f21, %f22;
	mul.f32 	%f24, %f23, 0f3E800000;
	mul.wide.s32 	%rd33, %r170, 4;
	add.s64 	%rd34, %rd1, %rd33;
	st.global.f32 	[%rd34], %f24;
$L__BB3_9:
	setp.ge.s32 	%p16, %r2, %r63;
	setp.ge.s32 	%p17, %r168, %r3;
	or.pred  	%p18, %p16, %p17;
	@%p18 bra 	$L__BB3_11;
	setp.lt.s32 	%p19, %r166, %r3;
	div.s32 	%r131, %r168, %r65;
	shr.s32 	%r132, %r131, 1;
	mul.lo.s32 	%r133, %r131, %r65;
	sub.s32 	%r134, %r168, %r133;
	mad.lo.s32 	%r135, %r132, %r65, %r134;
	selp.u32 	%r136, 1, 0, %p19;
	add.s32 	%r137, %r131, %r136;
	shr.s32 	%r138, %r137, 1;
	mad.lo.s32 	%r139, %r138, %r65, %r134;
	add.s32 	%r140, %r135, %r4;
	add.s32 	%r141, %r139, %r4;
	add.s32 	%r142, %r135, %r5;
	add.s32 	%r143, %r139, %r5;
	mul.wide.s32 	%rd35, %r140, 4;
	add.s64 	%rd36, %rd2, %rd35;
	ld.global.f32 	%f25, [%rd36];
	mul.wide.s32 	%rd37, %r141, 4;
	add.s64 	%rd38, %rd2, %rd37;
	ld.global.f32 	%f26, [%rd38];
	add.f32 	%f27, %f25, %f26;
	mul.wide.s32 	%rd39, %r142, 4;
	add.s64 	%rd40, %rd2, %rd39;
	ld.global.f32 	%f28, [%rd40];
	add.f32 	%f29, %f27, %f28;
	mul.wide.s32 	%rd41, %r143, 4;
	add.s64 	%rd42, %rd2, %rd41;
	ld.global.f32 	%f30, [%rd42];
	add.f32 	%f31, %f29, %f30;
	mul.f32 	%f32, %f31, 0f3E800000;
	mul.wide.s32 	%rd43, %r167, 4;
	add.s64 	%rd44, %rd1, %rd43;
	st.global.f32 	[%rd44], %f32;
$L__BB3_11:
	add.s32 	%r175, %r175, 4;
	mov.u32 	%r144, %ntid.x;
	shl.b32 	%r145, %r144, 2;
	add.s32 	%r174, %r174, %r145;
	add.s32 	%r173, %r173, %r145;
	add.s32 	%r172, %r172, %r145;
	add.s32 	%r171, %r171, %r145;
	add.s32 	%r170, %r170, %r145;
	add.s32 	%r169, %r169, %r145;
	add.s32 	%r168, %r168, %r145;
	add.s32 	%r167, %r167, %r145;
	add.s32 	%r166, %r166, %r145;
	add.s32 	%r165, %r165, %r145;
	add.s32 	%r164, %r164, %r145;
	add.s32 	%r163, %r163, %r145;
	setp.ne.s32 	%p20, %r175, 0;
	@%p20 bra 	$L__BB3_3;
$L__BB3_12:
	setp.eq.s32 	%p21, %r7, 0;
	@%p21 bra 	$L__BB3_17;
	mov.u32 	%r146, %ctaid.x;
	mul.lo.s32 	%r147, %r146, %r65;
	mad.lo.s32 	%r148, %r147, 3, %r176;
	mov.u32 	%r49, %ntid.x;
	mov.u32 	%r149, %tid.x;
	mad.lo.s32 	%r180, %r49, %r148, %r149;
	add.s32 	%r179, %r180, %r65;
	mad.lo.s32 	%r178, %r3, %r2, %r180;
	neg.s32 	%r177, %r7;
$L__BB3_14:
	.pragma "nounroll";
	setp.ge.s32 	%p22, %r2, %r63;
	setp.ge.s32 	%p23, %r180, %r3;
	or.pred  	%p24, %p22, %p23;
	@%p24 bra 	$L__BB3_16;
	setp.lt.s32 	%p25, %r179, %r3;
	div.s32 	%r150, %r180, %r65;
	shr.s32 	%r151, %r150, 1;
	mul.lo.s32 	%r152, %r150, %r65;
	sub.s32 	%r153, %r180, %r152;
	mad.lo.s32 	%r154, %r151, %r65, %r153;
	selp.u32 	%r155, 1, 0, %p25;
	add.s32 	%r156, %r150, %r155;
	shr.s32 	%r157, %r156, 1;
	mad.lo.s32 	%r158, %r157, %r65, %r153;
	add.s32 	%r159, %r154, %r4;
	add.s32 	%r160, %r158, %r4;
	add.s32 	%r161, %r154, %r5;
	add.s32 	%r162, %r158, %r5;
	mul.wide.s32 	%rd45, %r159, 4;
	add.s64 	%rd46, %rd2, %rd45;
	ld.global.f32 	%f33, [%rd46];
	mul.wide.s32 	%rd47, %r160, 4;
	add.s64 	%rd48, %rd2, %rd47;
	ld.global.f32 	%f34, [%rd48];
	add.f32 	%f35, %f33, %f34;
	mul.wide.s32 	%rd49, %r161, 4;
	add.s64 	%rd50, %rd2, %rd49;
	ld.global.f32 	%f36, [%rd50];
	add.f32 	%f37, %f35, %f36;
	mul.wide.s32 	%rd51, %r162, 4;
	add.s64 	%rd52, %rd2, %rd51;
	ld.global.f32 	%f38, [%rd52];
	add.f32 	%f39, %f37, %f38;
	mul.f32 	%f40, %f39, 0f3E800000;
	mul.wide.s32 	%rd53, %r178, 4;
	add.s64 	%rd54, %rd1, %rd53;
	st.global.f32 	[%rd54], %f40;
$L__BB3_16:
	add.s32 	%r180, %r180, %r49;
	add.s32 	%r179, %r179, %r49;
	add.s32 	%r178, %r178, %r49;
	add.s32 	%r177, %r177, 1;
	setp.ne.s32 	%p26, %r177, 0;
	@%p26 bra 	$L__BB3_14;
$L__BB3_17:
	ret;

}
	// .globl	_Z22kernel_doublesize_dim3PfS_iii
.visible .entry _Z22kernel_doublesize_dim3PfS_iii(
	.param .u64 .ptr .align 1 _Z22kernel_doublesize_dim3PfS_iii_param_0,
	.param .u64 .ptr .align 1 _Z22kernel_doublesize_dim3PfS_iii_param_1,
	.param .u32 _Z22kernel_doublesize_dim3PfS_iii_param_2,
	.param .u32 _Z22kernel_doublesize_dim3PfS_iii_param_3,
	.param .u32 _Z22kernel_doublesize_dim3PfS_iii_param_4
)
{
	.reg .pred 	%p<7>;
	.reg .b32 	%r<59>;
	.reg .b32 	%f<17>;
	.reg .b64 	%rd<25>;

	ld.param.u64 	%rd1, [_Z22kernel_doublesize_dim3PfS_iii_param_0];
	ld.param.u64 	%rd2, [_Z22kernel_doublesize_dim3PfS_iii_param_1];
	ld.param.u32 	%r4, [_Z22kernel_doublesize_dim3PfS_iii_param_2];
	ld.param.u32 	%r7, [_Z22kernel_doublesize_dim3PfS_iii_param_3];
	ld.param.u32 	%r6, [_Z22kernel_doublesize_dim3PfS_iii_param_4];
	mov.u32 	%r8, %tid.x;
	mov.u32 	%r9, %ctaid.x;
	mov.u32 	%r1, %ntid.x;
	mul.lo.s32 	%r10, %r1, %r9;
	shl.b32 	%r11, %r10, 1;
	add.s32 	%r2, %r11, %r8;
	mov.u32 	%r12, %tid.y;
	mov.u32 	%r13, %ctaid.y;
	mov.u32 	%r14, %ntid.y;
	mad.lo.s32 	%r15, %r13, %r14, %r12;
	setp.ge.s32 	%p1, %r2, %r4;
	setp.ge.s32 	%p2, %r15, %r7;
	or.pred  	%p3, %p1, %p2;
	@%p3 bra 	$L__BB4_2;
	cvta.to.global.u64 	%rd3, %rd2;
	cvta.to.global.u64 	%rd4, %rd1;
	mov.u32 	%r16, %tid.z;
	mov.u32 	%r17, %ntid.z;
	mul.lo.s32 	%r18, %r15, %r17;
	mul.lo.s32 	%r19, %r18, %r4;
	mad.lo.s32 	%r20, %r2, %r17, %r16;
	add.s32 	%r21, %r20, %r19;
	add.s32 	%r22, %r15, 1;
	setp.lt.u32 	%p4, %r22, %r7;
	add.s32 	%r23, %r2, 1;
	setp.lt.s32 	%p5, %r23, %r4;
	mul.lo.s32 	%r24, %r6, %r17;
	shr.u32 	%r25, %r15, 1;
	mul.lo.s32 	%r26, %r24, %r25;
	selp.u32 	%r27, 1, 0, %p4;
	add.s32 	%r28, %r15, %r27;
	shr.u32 	%r29, %r28, 1;
	mul.lo.s32 	%r30, %r29, %r24;
	shr.s32 	%r31, %r2, 1;
	selp.u32 	%r32, 1, 0, %p5;
	add.s32 	%r33, %r2, %r32;
	shr.s32 	%r34, %r33, 1;
	mul.lo.s32 	%r35, %r34, %r17;
	mad.lo.s32 	%r36, %r31, %r17, %r16;
	add.s32 	%r37, %r36, %r26;
	add.s32 	%r38, %r26, %r16;
	add.s32 	%r39, %r38, %r35;
	add.s32 	%r40, %r36, %r30;
	add.s32 	%r41, %r35, %r16;
	add.s32 	%r42, %r41, %r30;
	mul.wide.s32 	%rd5, %r37, 4;
	add.s64 	%rd6, %rd3, %rd5;
	ld.global.f32 	%f1, [%rd6];
	mul.wide.s32 	%rd7, %r39, 4;
	add.s64 	%rd8, %rd3, %rd7;
	ld.global.f32 	%f2, [%rd8];
	add.f32 	%f3, %f1, %f2;
	mul.wide.s32 	%rd9, %r40, 4;
	add.s64 	%rd10, %rd3, %rd9;
	ld.global.f32 	%f4, [%rd10];
	add.f32 	%f5, %f3, %f4;
	mul.wide.s32 	%rd11, %r42, 4;
	add.s64 	%rd12, %rd3, %rd11;
	ld.global.f32 	%f6, [%rd12];
	add.f32 	%f7, %f5, %f6;
	mul.f32 	%f8, %f7, 0f3E800000;
	mul.wide.s32 	%rd13, %r21, 4;
	add.s64 	%rd14, %rd4, %rd13;
	st.global.f32 	[%rd14], %f8;
	add.s32 	%r43, %r2, %r1;
	mad.lo.s32 	%r44, %r43, %r17, %r16;
	add.s32 	%r45, %r44, %r19;
	add.s32 	%r46, %r23, %r1;
	setp.lt.u32 	%p6, %r46, %r4;
	shr.u32 	%r47, %r43, 1;
	mul.lo.s32 	%r48, %r47, %r17;
	selp.u32 	%r49, 1, 0, %p6;
	add.s32 	%r50, %r43, %r49;
	shr.u32 	%r51, %r50, 1;
	mul.lo.s32 	%r52, %r51, %r17;
	add.s32 	%r53, %r48, %r16;
	add.s32 	%r54, %r38, %r48;
	add.s32 	%r55, %r38, %r52;
	add.s32 	%r56, %r53, %r30;
	add.s32 	%r57, %r52, %r16;
	add.s32 	%r58, %r57, %r30;
	mul.wide.s32 	%rd15, %r54, 4;
	add.s64 	%rd16, %rd3, %rd15;
	ld.global.f32 	%f9, [%rd16];
	mul.wide.s32 	%rd17, %r55, 4;
	add.s64 	%rd18, %rd3, %rd17;
	ld.global.f32 	%f10, [%rd18];
	add.f32 	%f11, %f9, %f10;
	mul.wide.s32 	%rd19, %r56, 4;
	add.s64 	%rd20, %rd3, %rd19;
	ld.global.f32 	%f12, [%rd20];
	add.f32 	%f13, %f11, %f12;
	mul.wide.s32 	%rd21, %r58, 4;
	add.s64 	%rd22, %rd3, %rd21;
	ld.global.f32 	%f14, [%rd22];
	add.f32 	%f15, %f13, %f14;
	mul.f32 	%f16, %f15, 0f3E800000;
	mul.wide.s32 	%rd23, %r45, 4;
	add.s64 	%rd24, %rd4, %rd23;
	st.global.f32 	[%rd24], %f16;
$L__BB4_2:
	ret;

}
	// .globl	_Z24kernel_doublesizebysharePfS_iiiii
.visible .entry _Z24kernel_doublesizebysharePfS_iiiii(
	.param .u64 .ptr .align 1 _Z24kernel_doublesizebysharePfS_iiiii_param_0,
	.param .u64 .ptr .align 1 _Z24kernel_doublesizebysharePfS_iiiii_param_1,
	.param .u32 _Z24kernel_doublesizebysharePfS_iiiii_param_2,
	.param .u32 _Z24kernel_doublesizebysharePfS_iiiii_param_3,
	.param .u32 _Z24kernel_doublesizebysharePfS_iiiii_param_4,
	.param .u32 _Z24kernel_doublesizebysharePfS_iiiii_param_5,
	.param .u32 _Z24kernel_doublesizebysharePfS_iiiii_param_6
)
{
	.reg .pred 	%p<83>;
	.reg .b32 	%r<532>;
	.reg .b32 	%f<72>;
	.reg .b64 	%rd<49>;

	ld.param.u64 	%rd3, [_Z24kernel_doublesizebysharePfS_iiiii_param_0];
	ld.param.u64 	%rd4, [_Z24kernel_doublesizebysharePfS_iiiii_param_1];
	ld.param.u32 	%r138, [_Z24kernel_doublesizebysharePfS_iiiii_param_3];
	ld.param.u32 	%r139, [_Z24kernel_doublesizebysharePfS_iiiii_param_4];
	ld.param.u32 	%r140, [_Z24kernel_doublesizebysharePfS_iiiii_param_5];
	ld.param.u32 	%r141, [_Z24kernel_doublesizebysharePfS_iiiii_param_6];
	cvta.to.global.u64 	%rd1, %rd4;
	cvta.to.global.u64 	%rd2, %rd3;
	mov.u32 	%r1, %tid.x;
	mov.u32 	%r2, %ctaid.x;
	mov.u32 	%r3, %ntid.x;
	mul.lo.s32 	%r4, %r2, %r3;
	mad.lo.s32 	%r5, %r141, %r4, %r1;
	mov.u32 	%r6, %tid.y;
	mov.u32 	%r142, %ctaid.y;
	mov.u32 	%r7, %ntid.y;
	mul.lo.s32 	%r8, %r142, %r7;
	add.s32 	%r9, %r8, %r6;
	shr.u32 	%r143, %r3, 1;
	add.s32 	%r10, %r143, 1;
	mad.lo.s32 	%r11, %r141, %r143, %r141;
	shr.u32 	%r144, %r4, 1;
	mul.lo.s32 	%r12, %r141, %r144;
	setp.lt.s32 	%p1, %r141, 1;
	@%p1 bra 	$L__BB5_41;
	shr.u32 	%r146, %r8, 1;
	shr.u32 	%r13, %r7, 1;
	add.s32 	%r147, %r139, -1;
	mul.lo.s32 	%r14, %r141, %r147;
	add.s32 	%r148, %r146, %r6;
	add.s32 	%r149, %r140, -1;
	min.s32 	%r150, %r148, %r149;
	mul.lo.s32 	%r151, %r141, %r139;
	mul.lo.s32 	%r15, %r151, %r150;
	mul.lo.s32 	%r16, %r11, %r6;
	add.s32 	%r152, %r141, -1;
	setp.lt.u32 	%p2, %r152, 7;
	mov.b32 	%r515, 0;
	@%p2 bra 	$L__BB5_20;
	and.b32  	%r154, %r141, 2147483640;
	neg.s32 	%r513, %r154;
	add.s32 	%r512, %r1, %r3;
	add.s32 	%r511, %r512, %r12;
	shl.b32 	%r155, %r3, 1;
	add.s32 	%r509, %r1, %r155;
	add.s32 	%r497, %r1, %r12;
	add.s32 	%r508, %r497, %r155;
	mul.lo.s32 	%r156, %r3, 3;
	add.s32 	%r507, %r1, %r156;
	add.s32 	%r506, %r497, %r156;
	shl.b32 	%r157, %r3, 2;
	add.s32 	%r505, %r1, %r157;
	add.s32 	%r504, %r497, %r157;
	mul.lo.s32 	%r158, %r3, 5;
	add.s32 	%r503, %r1, %r158;
	add.s32 	%r502, %r497, %r158;
	mul.lo.s32 	%r159, %r3, 6;
	add.s32 	%r501, %r1, %r159;
	add.s32 	%r500, %r497, %r159;
	mul.lo.s32 	%r160, %r3, 7;
	add.s32 	%r499, %r1, %r160;
	add.s32 	%r498, %r497, %r160;
	mul.lo.s32 	%r161, %r6, %r141;
	mul.lo.s32 	%r162, %r161, %r10;
	shl.b32 	%r163, %r162, 2;
	shl.b32 	%r164, %r1, 2;
	add.s32 	%r33, %r163, %r164;
	mov.u32 	%r510, data;
	mov.u32 	%r496, %r1;
$L__BB5_3:
	.pragma "nounroll";
	setp.gt.u32 	%p3, %r6, %r13;
	setp.ge.s32 	%p4, %r496, %r11;
	or.pred  	%p5, %p4, %p3;
	@%p5 bra 	$L__BB5_5;
	rem.s32 	%r167, %r496, %r141;
	add.s32 	%r168, %r167, %r14;
	min.s32 	%r169, %r497, %r168;
	add.s32 	%r170, %r169, %r15;
	mul.wide.s32 	%rd5, %r170, 4;
	add.s64 	%rd6, %rd1, %rd5;
	ld.global.f32 	%f1, [%rd6];
	add.s32 	%r171, %r510, %r33;
	st.shared.f32 	[%r171], %f1;
$L__BB5_5:
	setp.ge.s32 	%p7, %r512, %r11;
	or.pred  	%p8, %p7, %p3;
	@%p8 bra 	$L__BB5_7;
	rem.s32 	%r174, %r512, %r141;
	add.s32 	%r175, %r174, %r14;
	min.s32 	%r176, %r511, %r175;
	add.s32 	%r177, %r176, %r15;
	mul.wide.s32 	%rd7, %r177, 4;
	add.s64 	%rd8, %rd1, %rd7;
	ld.global.f32 	%f2, [%rd8];
	add.s32 	%r178, %r1, %r3;
	add.s32 	%r179, %r178, %r16;
	shl.b32 	%r180, %r179, 2;
	add.s32 	%r181, %r510, %r180;
	st.shared.f32 	[%r181], %f2;
$L__BB5_7:
	setp.ge.s32 	%p10, %r509, %r11;
	or.pred  	%p11, %p10, %p3;
	@%p11 bra 	$L__BB5_9;
	rem.s32 	%r184, %r509, %r141;
	add.s32 	%r185, %r184, %r14;
	min.s32 	%r186, %r508, %r185;
	add.s32 	%r187, %r186, %r15;
	mul.wide.s32 	%rd9, %r187, 4;
	add.s64 	%rd10, %rd1, %rd9;
	ld.global.f32 	%f3, [%rd10];
	add.s32 	%r188, %r1, %r16;
	shl.b32 	%r189, %r3, 1;
	add.s32 	%r190, %r188, %r189;
	shl.b32 	%r191, %r190, 2;
	add.s32 	%r192, %r510, %r191;
	st.shared.f32 	[%r192], %f3;
$L__BB5_9:
	setp.ge.s32 	%p13, %r507, %r11;
	or.pred  	%p14, %p13, %p3;
	@%p14 bra 	$L__BB5_11;
	rem.s32 	%r195, %r507, %r141;
	add.s32 	%r196, %r195, %r14;
	min.s32 	%r197, %r506, %r196;
	add.s32 	%r198, %r197, %r15;
	mul.wide.s32 	%rd11, %r198, 4;
	add.s64 	%rd12, %rd1, %rd11;
	ld.global.f32 	%f4, [%rd12];
	add.s32 	%r199, %r1, %r16;
	mad.lo.s32 	%r200, %r3, 3, %r199;
	shl.b32 	%r201, %r200, 2;
	add.s32 	%r202, %r510, %r201;
	st.shared.f32 	[%r202], %f4;
$L__BB5_11:
	setp.ge.s32 	%p16, %r505, %r11;
	or.pred  	%p17, %p16, %p3;
	@%p17 bra 	$L__BB5_13;
	rem.s32 	%r205, %r505, %r141;
	add.s32 	%r206, %r205, %r14;
	min.s32 	%r207, %r504, %r206;
	add.s32 	%r208, %r207, %r15;
	mul.wide.s32 	%rd13, %r208, 4;
	add.s64 	%rd14, %rd1, %rd13;
	ld.global.f32 	%f5, [%rd14];
	add.s32 	%r209, %r1, %r16;
	shl.b32 	%r210, %r3, 2;
	add.s32 	%r211, %r209, %r210;
	shl.b32 	%r212, %r211, 2;
	add.s32 	%r213, %r510, %r212;
	st.shared.f32 	[%r213], %f5;
$L__BB5_13:
	setp.ge.s32 	%p19, %r503, %r11;
	or.pred  	%p20, %p19, %p3;
	@%p20 bra 	$L__BB5_15;
	rem.s32 	%r216, %r503, %r141;
	add.s32 	%r217, %r216, %r14;
	min.s32 	%r218, %r502, %r217;
	add.s32 	%r219, %r218, %r15;
	mul.wide.s32 	%rd15, %r219, 4;
	add.s64 	%rd16, %rd1, %rd15;
	ld.global.f32 	%f6, [%rd16];
	add.s32 	%r220, %r1, %r16;
	mad.lo.s32 	%r221, %r3, 5, %r220;
	shl.b32 	%r222, %r221, 2;
	add.s32 	%r223, %r510, %r222;
	st.shared.f32 	[%r223], %f6;
$L__BB5_15:
	setp.ge.s32 	%p22, %r501, %r11;
	or.pred  	%p23, %p22, %p3;
	@%p23 bra 	$L__BB5_17;
	rem.s32 	%r226, %r501, %r141;
	add.s32 	%r227, %r226, %r14;
	min.s32 	%r228, %r500, %r227;
	add.s32 	%r229, %r228, %r15;
	mul.wide.s32 	%rd17, %r229, 4;
	add.s64 	%rd18, %rd1, %rd17;
	ld.global.f32 	%f7, [%rd18];
	add.s32 	%r230, %r1, %r16;
	mad.lo.s32 	%r231, %r3, 6, %r230;
	shl.b32 	%r232, %r231, 2;
	add.s32 	%r233, %r510, %r232;
	st.shared.f32 	[%r233], %f7;
$L__BB5_17:
	setp.ge.s32 	%p25, %r499, %r11;
	or.pred  	%p26, %p25, %p3;
	@%p26 bra 	$L__BB5_19;
	rem.s32 	%r236, %r499, %r141;
	add.s32 	%r237, %r236, %r14;
	min.s32 	%r238, %r498, %r237;
	add.s32 	%r239, %r238, %r15;
	mul.wide.s32 	%rd19, %r239, 4;
	add.s64 	%rd20, %rd1, %rd19;
	ld.global.f32 	%f8, [%rd20];
	add.s32 	%r240, %r1, %r16;
	mad.lo.s32 	%r241, %r3, 7, %r240;
	shl.b32 	%r242, %r241, 2;
	add.s32 	%r243, %r510, %r242;
	st.shared.f32 	[%r243], %f8;
$L__BB5_19:
	and.b32  	%r515, %r141, 2147483640;
	add.s32 	%r513, %r513, 8;
	shl.b32 	%r244, %r3, 3;
	add.s32 	%r512, %r512, %r244;
	add.s32 	%r511, %r511, %r244;
	shl.b32 	%r245, %r3, 5;
	add.s32 	%r510, %r510, %r245;
	add.s32 	%r509, %r509, %r244;
	add.s32 	%r508, %r508, %r244;
	add.s32 	%r507, %r507, %r244;
	add.s32 	%r506, %r506, %r244;
	add.s32 	%r505, %r505, %r244;
	add.s32 	%r504, %r504, %r244;
	add.s32 	%r503, %r503, %r244;
	add.s32 	%r502, %r502, %r244;
	add.s32 	%r501, %r501, %r244;
	add.s32 	%r500, %r500, %r244;
	add.s32 	%r499, %r499, %r244;
	add.s32 	%r498, %r498, %r244;
	add.s32 	%r497, %r497, %r244;
	add.s32 	%r496, %r496, %r244;
	setp.ne.s32 	%p27, %r513, 0;
	@%p27 bra 	$L__BB5_3;
$L__BB5_20:
	and.b32  	%r72, %r141, 7;
	setp.eq.s32 	%p28, %r72, 0;
	@%p28 bra 	$L__BB5_41;
	and.b32  	%r73, %r141, 3;
	setp.lt.u32 	%p29, %r72, 4;
	@%p29 bra 	$L__BB5_31;
	setp.gt.u32 	%p30, %r6, %r13;
	mad.lo.s32 	%r74, %r515, %r3, %r1;
	setp.ge.s32 	%p31, %r74, %r11;
	or.pred  	%p32, %p31, %p30;
	@%p32 bra 	$L__BB5_24;
	add.s32 	%r248, %r74, %r12;
	rem.s32 	%r249, %r74, %r141;
	add.s32 	%r250, %r249, %r14;
	min.s32 	%r251, %r248, %r250;
	add.s32 	%r252, %r251, %r15;
	mul.wide.s32 	%rd21, %r252, 4;
	add.s64 	%rd22, %rd1, %rd21;
	ld.global.f32 	%f9, [%rd22];
	add.s32 	%r253, %r74, %r16;
	shl.b32 	%r254, %r253, 2;
	mov.u32 	%r255, data;
	add.s32 	%r256, %r255, %r254;
	st.shared.f32 	[%r256], %f9;
$L__BB5_24:
	setp.gt.u32 	%p33, %r6, %r13;
	add.s32 	%r75, %r74, %r3;
	setp.ge.s32 	%p34, %r75, %r11;
	or.pred  	%p35, %p34, %p33;
	@%p35 bra 	$L__BB5_26;
	add.s32 	%r259, %r75, %r12;
	rem.s32 	%r260, %r75, %r141;
	add.s32 	%r261, %r260, %r14;
	min.s32 	%r262, %r259, %r261;
	add.s32 	%r263, %r262, %r15;
	mul.wide.s32 	%rd23, %r263, 4;
	add.s64 	%rd24, %rd1, %rd23;
	ld.global.f32 	%f10, [%rd24];
	add.s32 	%r264, %r75, %r16;
	shl.b32 	%r265, %r264, 2;
	mov.u32 	%r266, data;
	add.s32 	%r267, %r266, %r265;
	st.shared.f32 	[%r267], %f10;
$L__BB5_26:
	setp.gt.u32 	%p36, %r6, %r13;
	add.s32 	%r76, %r75, %r3;
	setp.ge.s32 	%p37, %r76, %r11;
	or.pred  	%p38, %p37, %p36;
	@%p38 bra 	$L__BB5_28;
	add.s32 	%r270, %r76, %r12;
	rem.s32 	%r271, %r76, %r141;
	add.s32 	%r272, %r271, %r14;
	min.s32 	%r273, %r270, %r272;
	add.s32 	%r274, %r273, %r15;
	mul.wide.s32 	%rd25, %r274, 4;
	add.s64 	%rd26, %rd1, %rd25;
	ld.global.f32 	%f11, [%rd26];
	add.s32 	%r275, %r76, %r16;
	shl.b32 	%r276, %r275, 2;
	mov.u32 	%r277, data;
	add.s32 	%r278, %r277, %r276;
	st.shared.f32 	[%r278], %f11;
$L__BB5_28:
	setp.gt.u32 	%p39, %r6, %r13;
	add.s32 	%r77, %r76, %r3;
	setp.ge.s32 	%p40, %r77, %r11;
	or.pred  	%p41, %p40, %p39;
	@%p41 bra 	$L__BB5_30;
	add.s32 	%r281, %r77, %r12;
	rem.s32 	%r282, %r77, %r141;
	add.s32 	%r283, %r282, %r14;
	min.s32 	%r284, %r281, %r283;
	add.s32 	%r285, %r284, %r15;
	mul.wide.s32 	%rd27, %r285, 4;
	add.s64 	%rd28, %rd1, %rd27;
	ld.global.f32 	%f12, [%rd28];
	add.s32 	%r286, %r77, %r16;
	shl.b32 	%r287, %r286, 2;
	mov.u32 	%r288, data;
	add.s32 	%r289, %r288, %r287;
	st.shared.f32 	[%r289], %f12;
$L__BB5_30:
	add.s32 	%r515, %r515, 4;
$L__BB5_31:
	setp.eq.s32 	%p42, %r73, 0;
	@%p42 bra 	$L__BB5_41;
	setp.eq.s32 	%p43, %r73, 1;
	@%p43 bra 	$L__BB5_38;
	setp.gt.u32 	%p44, %r6, %r13;
	mad.lo.s32 	%r80, %r515, %r3, %r1;
	setp.ge.s32 	%p45, %r80, %r11;
	or.pred  	%p46, %p45, %p44;
	@%p46 bra 	$L__BB5_35;
	add.s32 	%r292, %r80, %r12;
	rem.s32 	%r293, %r80, %r141;
	add.s32 	%r294, %r293, %r14;
	min.s32 	%r295, %r292, %r294;
	add.s32 	%r296, %r295, %r15;
	mul.wide.s32 	%rd29, %r296, 4;
	add.s64 	%rd30, %rd1, %rd29;
	ld.global.f32 	%f13, [%rd30];
	add.s32 	%r297, %r80, %r16;
	shl.b32 	%r298, %r297, 2;
	mov.u32 	%r299, data;
	add.s32 	%r300, %r299, %r298;
	st.shared.f32 	[%r300], %f13;
$L__BB5_35:
	setp.gt.u32 	%p47, %r6, %r13;
	add.s32 	%r81, %r80, %r3;
	setp.ge.s32 	%p48, %r81, %r11;
	or.pred  	%p49, %p48, %p47;
	@%p49 bra 	$L__BB5_37;
	add.s32 	%r303, %r81, %r12;
	rem.s32 	%r304, %r81, %r141;
	add.s32 	%r305, %r304, %r14;
	min.s32 	%r306, %r303, %r305;
	add.s32 	%r307, %r306, %r15;
	mul.wide.s32 	%rd31, %r307, 4;
	add.s64 	%rd32, %rd1, %rd31;
	ld.global.f32 	%f14, [%rd32];
	add.s32 	%r308, %r81, %r16;
	shl.b32 	%r309, %r308, 2;
	mov.u32 	%r310, data;
	add.s32 	%r311, %r310, %r309;
	st.shared.f32 	[%r311], %f14;
$L__BB5_37:
	add.s32 	%r515, %r515, 2;
$L__BB5_38:
	and.b32  	%r312, %r141, 1;
	setp.eq.b32 	%p50, %r312, 1;
	not.pred 	%p51, %p50;
	@%p51 bra 	$L__BB5_41;
	setp.gt.u32 	%p52, %r6, %r13;
	mad.lo.s32 	%r84, %r515, %r3, %r1;
	setp.ge.s32 	%p53, %r84, %r11;
	or.pred  	%p54, %p53, %p52;
	@%p54 bra 	$L__BB5_41;
	add.s32 	%r315, %r84, %r12;
	rem.s32 	%r316, %r84, %r141;
	add.s32 	%r317, %r316, %r14;
	min.s32 	%r318, %r315, %r317;
	add.s32 	%r319, %r318, %r15;
	mul.wide.s32 	%rd33, %r319, 4;
	add.s64 	%rd34, %rd1, %rd33;
	ld.global.f32 	%f15, [%rd34];
	add.s32 	%r320, %r84, %r16;
	shl.b32 	%r321, %r320, 2;
	mov.u32 	%r322, data;
	add.s32 	%r323, %r322, %r321;
	st.shared.f32 	[%r323], %f15;
$L__BB5_41:
	setp.lt.s32 	%p55, %r141, 1;
	bar.sync 	0;
	@%p55 bra 	$L__BB5_63;
	ld.param.u32 	%r494, [_Z24kernel_doublesizebysharePfS_iiiii_param_2];
	mul.lo.s32 	%r85, %r141, %r494;
	shr.u32 	%r325, %r6, 1;
	mul.lo.s32 	%r86, %r11, %r325;
	add.s32 	%r326, %r6, 1;
	shr.u32 	%r327, %r326, 1;
	mul.lo.s32 	%r87, %r11, %r327;
	mul.lo.s32 	%r88, %r85, %r9;
	add.s32 	%r328, %r141, -1;
	and.b32  	%r89, %r141, 3;
	setp.lt.u32 	%p56, %r328, 3;
	mov.b32 	%r531, 0;
	@%p56 bra 	$L__BB5_53;
	ld.param.u32 	%r495, [_Z24kernel_doublesizebysharePfS_iiiii_param_2];
	and.b32  	%r531, %r141, 2147483644;
	neg.s32 	%r529, %r531;
	add.s32 	%r528, %r1, %r3;
	shl.b32 	%r93, %r3, 2;
	shl.b32 	%r329, %r3, 1;
	add.s32 	%r527, %r1, %r329;
	mad.lo.s32 	%r526, %r3, 3, %r1;
	mul.lo.s32 	%r330, %r2, %r141;
	mad.lo.s32 	%r331, %r3, %r330, %r3;
	add.s32 	%r524, %r1, %r331;
	add.s32 	%r332, %r1, %r88;
	add.s32 	%r523, %r332, %r331;
	add.s32 	%r333, %r330, 2;
	mul.lo.s32 	%r334, %r3, %r333;
	add.s32 	%r522, %r1, %r334;
	add.s32 	%r521, %r332, %r334;
	add.s32 	%r335, %r330, 3;
	mul.lo.s32 	%r336, %r3, %r335;
	add.s32 	%r520, %r1, %r336;
	add.s32 	%r519, %r332, %r336;
	mad.lo.s32 	%r337, %r495, %r9, %r4;
	mad.lo.s32 	%r518, %r141, %r337, %r1;
	mov.u32 	%r517, %r5;
	mov.u32 	%r525, %r1;
$L__BB5_44:
	.pragma "nounroll";
	setp.ge.s32 	%p57, %r9, %r138;
	setp.ge.s32 	%p58, %r517, %r85;
	or.pred  	%p59, %p57, %p58;
	@%p59 bra 	$L__BB5_46;
	div.s32 	%r338, %r525, %r141;
	shr.s32 	%r339, %r338, 1;
	mul.lo.s32 	%r340, %r338, %r141;
	sub.s32 	%r341, %r525, %r340;
	mad.lo.s32 	%r342, %r339, %r141, %r341;
	add.s32 	%r343, %r338, 1;
	shr.s32 	%r344, %r343, 1;
	mad.lo.s32 	%r345, %r344, %r141, %r341;
	add.s32 	%r346, %r342, %r86;
	add.s32 	%r347, %r345, %r86;
	add.s32 	%r348, %r342, %r87;
	add.s32 	%r349, %r345, %r87;
	shl.b32 	%r350, %r346, 2;
	mov.u32 	%r351, data;
	add.s32 	%r352, %r351, %r350;
	ld.shared.f32 	%f16, [%r352];
	shl.b32 	%r353, %r347, 2;
	add.s32 	%r354, %r351, %r353;
	ld.shared.f32 	%f17, [%r354];
	add.f32 	%f18, %f16, %f17;
	shl.b32 	%r355, %r348, 2;
	add.s32 	%r356, %r351, %r355;
	ld.shared.f32 	%f19, [%r356];
	add.f32 	%f20, %f18, %f19;
	shl.b32 	%r357, %r349, 2;
	add.s32 	%r358, %r351, %r357;
	ld.shared.f32 	%f21, [%r358];
	add.f32 	%f22, %f20, %f21;
	mul.f32 	%f23, %f22, 0f3E800000;
	mul.wide.s32 	%rd35, %r518, 4;
	add.s64 	%rd36, %rd2, %rd35;
	st.global.f32 	[%rd36], %f23;
$L__BB5_46:
	setp.ge.s32 	%p60, %r9, %r138;
	setp.ge.s32 	%p61, %r524, %r85;
	or.pred  	%p62, %p60, %p61;
	@%p62 bra 	$L__BB5_48;
	div.s32 	%r359, %r528, %r141;
	shr.s32 	%r360, %r359, 1;
	mul.lo.s32 	%r361, %r359, %r141;
	sub.s32 	%r362, %r528, %r361;
	mad.lo.s32 	%r363, %r360, %r141, %r362;
	add.s32 	%r364, %r359, 1;
	shr.s32 	%r365, %r364, 1;
	mad.lo.s32 	%r366, %r365, %r141, %r362;
	add.s32 	%r367, %r363, %r86;
	add.s32 	%r368, %r366, %r86;
	add.s32 	%r369, %r363, %r87;
	add.s32 	%r370, %r366, %r87;
	shl.b32 	%r371, %r367, 2;
	mov.u32 	%r372, data;
	add.s32 	%r373, %r372, %r371;
	ld.shared.f32 	%f24, [%r373];
	shl.b32 	%r374, %r368, 2;
	add.s32 	%r375, %r372, %r374;
	ld.shared.f32 	%f25, [%r375];
	add.f32 	%f26, %f24, %f25;
	shl.b32 	%r376, %r369, 2;
	add.s32 	%r377, %r372, %r376;
	ld.shared.f32 	%f27, [%r377];
	add.f32 	%f28, %f26, %f27;
	shl.b32 	%r378, %r370, 2;
	add.s32 	%r379, %r372, %r378;
	ld.shared.f32 	%f29, [%r379];
	add.f32 	%f30, %f28, %f29;
	mul.f32 	%f31, %f30, 0f3E800000;
	mul.wide.s32 	%rd37, %r523, 4;
	add.s64 	%rd38, %rd2, %rd37;
	st.global.f32 	[%rd38], %f31;
$L__BB5_48:
	setp.ge.s32 	%p63, %r9, %r138;
	setp.ge.s32 	%p64, %r522, %r85;
	or.pred  	%p65, %p63, %p64;
	@%p65 bra 	$L__BB5_50;
	div.s32 	%r380, %r527, %r141;
	shr.s32 	%r381, %r380, 1;
	mul.lo.s32 	%r382, %r380, %r141;
	sub.s32 	%r383, %r527, %r382;
	mad.lo.s32 	%r384, %r381, %r141, %r383;
	add.s32 	%r385, %r380, 1;
	shr.s32 	%r386, %r385, 1;
	mad.lo.s32 	%r387, %r386, %r141, %r383;
	add.s32 	%r388, %r384, %r86;
	add.s32 	%r389, %r387, %r86;
	add.s32 	%r390, %r384, %r87;
	add.s32 	%r391, %r387, %r87;
	shl.b32 	%r392, %r388, 2;
	mov.u32 	%r393, data;
	add.s32 	%r394, %r393, %r392;
	ld.shared.f32 	%f32, [%r394];
	shl.b32 	%r395, %r389, 2;
	add.s32 	%r396, %r393, %r395;
	ld.shared.f32 	%f33, [%r396];
	add.f32 	%f34, %f32, %f33;
	shl.b32 	%r397, %r390, 2;
	add.s32 	%r398, %r393, %r397;
	ld.shared.f32 	%f35, [%r398];
	add.f32 	%f36, %f34, %f35;
	shl.b32 	%r399, %r391, 2;
	add.s32 	%r400, %r393, %r399;
	ld.shared.f32 	%f37, [%r400];
	add.f32 	%f38, %f36, %f37;
	mul.f32 	%f39, %f38, 0f3E800000;
	mul.wide.s32 	%rd39, %r521, 4;
	add.s64 	%rd40, %rd2, %rd39;
	st.global.f32 	[%rd40], %f39;
$L__BB5_50:
	setp.ge.s32 	%p66, %r9, %r138;
	setp.ge.s32 	%p67, %r520, %r85;
	or.pred  	%p68, %p66, %p67;
	@%p68 bra 	$L__BB5_52;
	div.s32 	%r401, %r526, %r141;
	shr.s32 	%r402, %r401, 1;
	mul.lo.s32 	%r403, %r401, %r141;
	sub.s32 	%r404, %r526, %r403;
	mad.lo.s32 	%r405, %r402, %r141, %r404;
	add.s32 	%r406, %r401, 1;
	shr.s32 	%r407, %r406, 1;
	mad.lo.s32 	%r408, %r407, %r141, %r404;
	add.s32 	%r409, %r405, %r86;
	add.s32 	%r410, %r408, %r86;
	add.s32 	%r411, %r405, %r87;
	add.s32 	%r412, %r408, %r87;
	shl.b32 	%r413, %r409, 2;
	mov.u32 	%r414, data;
	add.s32 	%r415, %r414, %r413;
	ld.shared.f32 	%f40, [%r415];
	shl.b32 	%r416, %r410, 2;
	add.s32 	%r417, %r414, %r416;
	ld.shared.f32 	%f41, [%r417];
	add.f32 	%f42, %f40, %f41;
	shl.b32 	%r418, %r411, 2;
	add.s32 	%r419, %r414, %r418;
	ld.shared.f32 	%f43, [%r419];
	add.f32 	%f44, %f42, %f43;
	shl.b32 	%r420, %r412, 2;
	add.s32 	%r421, %r414, %r420;
	ld.shared.f32 	%f45, [%r421];
	add.f32 	%f46, %f44, %f45;
	mul.f32 	%f47, %f46, 0f3E800000;
	mul.wide.s32 	%rd41, %r519, 4;
	add.s64 	%rd42, %rd2, %rd41;
	st.global.f32 	[%rd42], %f47;
$L__BB5_52:
	add.s32 	%r529, %r529, 4;
	add.s32 	%r528, %r528, %r93;
	add.s32 	%r527, %r527, %r93;
	add.s32 	%r526, %r526, %r93;
	add.s32 	%r525, %r525, %r93;
	add.s32 	%r524, %r524, %r93;
	add.s32 	%r523, %r523, %r93;
	add.s32 	%r522, %r522, %r93;
	add.s32 	%r521, %r521, %r93;
	add.s32 	%r520, %r520, %r93;
	add.s32 	%r519, %r519, %r93;
	add.s32 	%r518, %r518, %r93;
	add.s32 	%r517, %r517, %r93;
	setp.ne.s32 	%p69, %r529, 0;
	@%p69 bra 	$L__BB5_44;
$L__BB5_53:
	setp.eq.s32 	%p70, %r89, 0;
	@%p70 bra 	$L__BB5_63;
	setp.eq.s32 	%p71, %r89, 1;
	@%p71 bra 	$L__BB5_60;
	setp.ge.s32 	%p72, %r9, %r138;
	mul.lo.s32 	%r130, %r531, %r3;
	add.s32 	%r131, %r5, %r130;
	setp.ge.s32 	%p73, %r131, %r85;
	or.pred  	%p74, %p72, %p73;
	@%p74 bra 	$L__BB5_57;
	add.s32 	%r423, %r130, %r1;
	div.s32 	%r424, %r423, %r141;
	shr.s32 	%r425, %r424, 1;
	mul.lo.s32 	%r426, %r424, %r141;
	sub.s32 	%r427, %r423, %r426;
	mad.lo.s32 	%r428, %r425, %r141, %r427;
	add.s32 	%r429, %r424, 1;
	shr.s32 	%r430, %r429, 1;
	mad.lo.s32 	%r431, %r430, %r141, %r427;
	add.s32 	%r432, %r131, %r88;
	add.s32 	%r433, %r428, %r86;
	add.s32 	%r434, %r431, %r86;
	add.s32 	%r435, %r428, %r87;
	add.s32 	%r436, %r431, %r87;
	shl.b32 	%r437, %r433, 2;
	mov.u32 	%r438, data;
	add.s32 	%r439, %r438, %r437;
	ld.shared.f32 	%f48, [%r439];
	shl.b32 	%r440, %r434, 2;
	add.s32 	%r441, %r438, %r440;
	ld.shared.f32 	%f49, [%r441];
	add.f32 	%f50, %f48, %f49;
	shl.b32 	%r442, %r435, 2;
	add.s32 	%r443, %r438, %r442;
	ld.shared.f32 	%f51, [%r443];
	add.f32 	%f52, %f50, %f51;
	shl.b32 	%r444, %r436, 2;
	add.s32 	%r445, %r438, %r444;
	ld.shared.f32 	%f53, [%r445];
	add.f32 	%f54, %f52, %f53;
	mul.f32 	%f55, %f54, 0f3E800000;
	mul.wide.s32 	%rd43, %r432, 4;
	add.s64 	%rd44, %rd2, %rd43;
	st.global.f32 	[%rd44], %f55;
$L__BB5_57:
	setp.ge.s32 	%p75, %r9, %r138;
	add.s32 	%r132, %r131, %r3;
	setp.ge.s32 	%p76, %r132, %r85;
	or.pred  	%p77, %p75, %p76;
	@%p77 bra 	$L__BB5_59;
	add.s32 	%r446, %r130, %r3;
	add.s32 	%r447, %r446, %r1;
	div.s32 	%r448, %r447, %r141;
	shr.s32 	%r449, %r448, 1;
	mul.lo.s32 	%r450, %r448, %r141;
	sub.s32 	%r451, %r447, %r450;
	mad.lo.s32 	%r452, %r449, %r141, %r451;
	add.s32 	%r453, %r448, 1;
	shr.s32 	%r454, %r453, 1;
	mad.lo.s32 	%r455, %r454, %r141, %r451;
	add.s32 	%r456, %r132, %r88;
	add.s32 	%r457, %r452, %r86;
	add.s32 	%r458, %r455, %r86;
	add.s32 	%r459, %r452, %r87;
	add.s32 	%r460, %r455, %r87;
	shl.b32 	%r461, %r457, 2;
	mov.u32 	%r462, data;
	add.s32 	%r463, %r462, %r461;
	ld.shared.f32 	%f56, [%r463];
	shl.b32 	%r464, %r458, 2;
	add.s32 	%r465, %r462, %r464;
	ld.shared.f32 	%f57, [%r465];
	add.f32 	%f58, %f56, %f57;
	shl.b32 	%r466, %r459, 2;
	add.s32 	%r467, %r462, %r466;
	ld.shared.f32 	%f59, [%r467];
	add.f32 	%f60, %f58, %f59;
	shl.b32 	%r468, %r460, 2;
	add.s32 	%r469, %r462, %r468;
	ld.shared.f32 	%f61, [%r469];
	add.f32 	%f62, %f60, %f61;
	mul.f32 	%f63, %f62, 0f3E800000;
	mul.wide.s32 	%rd45, %r456, 4;
	add.s64 	%rd46, %rd2, %rd45;
	st.global.f32 	[%rd46], %f63;
$L__BB5_59:
	add.s32 	%r531, %r531, 2;
$L__BB5_60:
	and.b32  	%r470, %r141, 1;
	setp.eq.b32 	%p78, %r470, 1;
	not.pred 	%p79, %p78;
	@%p79 bra 	$L__BB5_63;
	setp.ge.s32 	%p80, %r9, %r138;
	mul.lo.s32 	%r135, %r531, %r3;
	add.s32 	%r136, %r5, %r135;
	setp.ge.s32 	%p81, %r136, %r85;
	or.pred  	%p82, %p80, %p81;
	@%p82 bra 	$L__BB5_63;
	add.s32 	%r471, %r135, %r1;
	div.s32 	%r472, %r471, %r141;
	shr.s32 	%r473, %r472, 1;
	mul.lo.s32 	%r474, %r472, %r141;
	sub.s32 	%r475, %r471, %r474;
	mad.lo.s32 	%r476, %r473, %r141, %r475;
	add.s32 	%r477, %r472, 1;
	shr.s32 	%r478, %r477, 1;
	mad.lo.s32 	%r479, %r478, %r141, %r475;
	add.s32 	%r480, %r136, %r88;
	add.s32 	%r481, %r476, %r86;
	add.s32 	%r482, %r479, %r86;
	add.s32 	%r483, %r476, %r87;
	add.s32 	%r484, %r479, %r87;
	shl.b32 	%r485, %r481, 2;
	mov.u32 	%r486, data;
	add.s32 	%r487, %r486, %r485;
	ld.shared.f32 	%f64, [%r487];
	shl.b32 	%r488, %r482, 2;
	add.s32 	%r489, %r486, %r488;
	ld.shared.f32 	%f65, [%r489];
	add.f32 	%f66, %f64, %f65;
	shl.b32 	%r490, %r483, 2;
	add.s32 	%r491, %r486, %r490;
	ld.shared.f32 	%f67, [%r491];
	add.f32 	%f68, %f66, %f67;
	shl.b32 	%r492, %r484, 2;
	add.s32 	%r493, %r486, %r492;
	ld.shared.f32 	%f69, [%r493];
	add.f32 	%f70, %f68, %f69;
	mul.f32 	%f71, %f70, 0f3E800000;
	mul.wide.s32 	%rd47, %r480, 4;
	add.s64 	%rd48, %rd2, %rd47;
	st.global.f32 	[%rd48], %f71;
$L__BB5_63:
	ret;

}
	// .globl	_Z25kernel_doublesizebyshare1PfS_iiiii
.visible .entry _Z25kernel_doublesizebyshare1PfS_iiiii(
	.param .u64 .ptr .align 1 _Z25kernel_doublesizebyshare1PfS_iiiii_param_0,
	.param .u64 .ptr .align 1 _Z25kernel_doublesizebyshare1PfS_iiiii_param_1,
	.param .u32 _Z25kernel_doublesizebyshare1PfS_iiiii_param_2,
	.param .u32 _Z25kernel_doublesizebyshare1PfS_iiiii_param_3,
	.param .u32 _Z25kernel_doublesizebyshare1PfS_iiiii_param_4,
	.param .u32 _Z25kernel_doublesizebyshare1PfS_iiiii_param_5,
	.param .u32 _Z25kernel_doublesizebyshare1PfS_iiiii_param_6
)
{
	.reg .pred 	%p<41>;
	.reg .b32 	%r<350>;
	.reg .b32 	%f<46>;
	.reg .b64 	%rd<25>;

	ld.param.u64 	%rd3, [_Z25kernel_doublesizebyshare1PfS_iiiii_param_0];
	ld.param.u64 	%rd4, [_Z25kernel_doublesizebyshare1PfS_iiiii_param_1];
	ld.param.u32 	%r119, [_Z25kernel_doublesizebyshare1PfS_iiiii_param_3];
	ld.param.u32 	%r120, [_Z25kernel_doublesizebyshare1PfS_iiiii_param_4];
	ld.param.u32 	%r121, [_Z25kernel_doublesizebyshare1PfS_iiiii_param_5];
	ld.param.u32 	%r122, [_Z25kernel_doublesizebyshare1PfS_iiiii_param_6];
	cvta.to.global.u64 	%rd1, %rd4;
	cvta.to.global.u64 	%rd2, %rd3;
	mov.u32 	%r1, %tid.x;
	mov.u32 	%r2, %ctaid.x;
	mov.u32 	%r3, %ntid.x;
	mov.u32 	%r4, %tid.y;
	mov.u32 	%r123, %ctaid.y;
	mov.u32 	%r5, %ntid.y;
	mul.lo.s32 	%r6, %r123, %r5;
	add.s32 	%r7, %r6, %r4;
	and.b32  	%r124, %r3, 2046;
	add.s32 	%r8, %r124, 2;
	mul.lo.s32 	%r9, %r8, %r122;
	shl.b32 	%r10, %r122, 1;
	setp.lt.s32 	%p1, %r122, 1;
	@%p1 bra 	$L__BB6_17;
	shr.u32 	%r126, %r6, 1;
	shr.u32 	%r11, %r5, 1;
	add.s32 	%r127, %r120, -1;
	mul.lo.s32 	%r12, %r122, %r127;
	add.s32 	%r128, %r126, %r4;
	add.s32 	%r129, %r121, -1;
	min.s32 	%r130, %r128, %r129;
	mul.lo.s32 	%r131, %r122, %r120;
	mul.lo.s32 	%r13, %r131, %r130;
	max.s32 	%r14, %r10, 1;
	and.b32  	%r15, %r14, 3;
	setp.lt.s32 	%p2, %r10, 4;
	mov.b32 	%r327, 0;
	@%p2 bra 	$L__BB6_12;
	and.b32  	%r327, %r14, 2147483644;
	neg.s32 	%r326, %r327;
	add.s32 	%r325, %r1, %r3;
	shl.b32 	%r19, %r3, 2;
	mul.lo.s32 	%r132, %r2, %r3;
	and.b32  	%r133, %r132, 2147483647;
	mul.lo.s32 	%r134, %r122, %r133;
	add.s32 	%r324, %r325, %r134;
	mul.lo.s32 	%r135, %r4, %r122;
	mul.lo.s32 	%r136, %r135, %r8;
	shl.b32 	%r137, %r136, 2;
	shl.b32 	%r138, %r1, 2;
	add.s32 	%r323, %r137, %r138;
	shl.b32 	%r139, %r3, 1;
	add.s32 	%r322, %r1, %r139;
	add.s32 	%r318, %r1, %r134;
	add.s32 	%r321, %r318, %r139;
	mul.lo.s32 	%r140, %r3, 3;
	add.s32 	%r320, %r1, %r140;
	add.s32 	%r319, %r318, %r140;
	mov.u32 	%r317, %r1;
$L__BB6_3:
	setp.gt.u32 	%p3, %r4, %r11;
	setp.ge.s32 	%p4, %r317, %r9;
	or.pred  	%p5, %p4, %p3;
	@%p5 bra 	$L__BB6_5;
	rem.s32 	%r143, %r317, %r122;
	add.s32 	%r144, %r143, %r12;
	min.s32 	%r145, %r318, %r144;
	add.s32 	%r146, %r145, %r13;
	mul.wide.s32 	%rd5, %r146, 4;
	add.s64 	%rd6, %rd1, %rd5;
	ld.global.f32 	%f1, [%rd6];
	mov.u32 	%r147, data;
	add.s32 	%r148, %r147, %r323;
	st.shared.f32 	[%r148], %f1;
$L__BB6_5:
	setp.ge.s32 	%p7, %r325, %r9;
	or.pred  	%p8, %p7, %p3;
	@%p8 bra 	$L__BB6_7;
	rem.s32 	%r151, %r325, %r122;
	add.s32 	%r152, %r151, %r12;
	min.s32 	%r153, %r324, %r152;
	add.s32 	%r154, %r153, %r13;
	mul.wide.s32 	%rd7, %r154, 4;
	add.s64 	%rd8, %rd1, %rd7;
	ld.global.f32 	%f2, [%rd8];
	mov.u32 	%r155, data;
	add.s32 	%r156, %r155, %r19;
	add.s32 	%r157, %r156, %r323;
	st.shared.f32 	[%r157], %f2;
$L__BB6_7:
	setp.ge.s32 	%p10, %r322, %r9;
	or.pred  	%p11, %p10, %p3;
	@%p11 bra 	$L__BB6_9;
	rem.s32 	%r160, %r322, %r122;
	add.s32 	%r161, %r160, %r12;
	min.s32 	%r162, %r321, %r161;
	add.s32 	%r163, %r162, %r13;
	mul.wide.s32 	%rd9, %r163, 4;
	add.s64 	%rd10, %rd1, %rd9;
	ld.global.f32 	%f3, [%rd10];
	shl.b32 	%r164, %r3, 3;
	mov.u32 	%r165, data;
	add.s32 	%r166, %r165, %r164;
	add.s32 	%r167, %r166, %r323;
	st.shared.f32 	[%r167], %f3;
$L__BB6_9:
	setp.ge.s32 	%p13, %r320, %r9;
	or.pred  	%p14, %p13, %p3;
	@%p14 bra 	$L__BB6_11;
	rem.s32 	%r170, %r320, %r122;
	add.s32 	%r171, %r170, %r12;
	min.s32 	%r172, %r319, %r171;
	add.s32 	%r173, %r172, %r13;
	mul.wide.s32 	%rd11, %r173, 4;
	add.s64 	%rd12, %rd1, %rd11;
	ld.global.f32 	%f4, [%rd12];
	mov.u32 	%r174, data;
	mad.lo.s32 	%r175, %r3, 12, %r174;
	add.s32 	%r176, %r175, %r323;
	st.shared.f32 	[%r176], %f4;
$L__BB6_11:
	add.s32 	%r326, %r326, 4;
	add.s32 	%r325, %r325, %r19;
	add.s32 	%r324, %r324, %r19;
	shl.b32 	%r177, %r3, 4;
	add.s32 	%r323, %r323, %r177;
	add.s32 	%r322, %r322, %r19;
	add.s32 	%r321, %r321, %r19;
	add.s32 	%r320, %r320, %r19;
	add.s32 	%r319, %r319, %r19;
	add.s32 	%r318, %r318, %r19;
	add.s32 	%r317, %r317, %r19;
	setp.ne.s32 	%p15, %r326, 0;
	@%p15 bra 	$L__BB6_3;
$L__BB6_12:
	setp.eq.s32 	%p16, %r15, 0;
	@%p16 bra 	$L__BB6_17;
	mad.lo.s32 	%r330, %r3, %r327, %r1;
	mad.lo.s32 	%r178, %r9, %r4, %r330;
	shl.b32 	%r179, %r178, 2;
	mov.u32 	%r180, data;
	add.s32 	%r331, %r180, %r179;
	shl.b32 	%r49, %r3, 2;
	mul.lo.s32 	%r181, %r2, %r3;
	and.b32  	%r182, %r181, 2147483647;
	mad.lo.s32 	%r329, %r122, %r182, %r330;
	neg.s32 	%r328, %r15;
$L__BB6_14:
	.pragma "nounroll";
	setp.gt.u32 	%p17, %r4, %r11;
	setp.ge.s32 	%p18, %r330, %r9;
	or.pred  	%p19, %p18, %p17;
	@%p19 bra 	$L__BB6_16;
	rem.s32 	%r185, %r330, %r122;
	add.s32 	%r186, %r185, %r12;
	min.s32 	%r187, %r329, %r186;
	add.s32 	%r188, %r187, %r13;
	mul.wide.s32 	%rd13, %r188, 4;
	add.s64 	%rd14, %rd1, %rd13;
	ld.global.f32 	%f5, [%rd14];
	st.shared.f32 	[%r331], %f5;
$L__BB6_16:
	add.s32 	%r331, %r331, %r49;
	add.s32 	%r330, %r330, %r3;
	add.s32 	%r329, %r329, %r3;
	add.s32 	%r328, %r328, 1;
	setp.ne.s32 	%p20, %r328, 0;
	@%p20 bra 	$L__BB6_14;
$L__BB6_17:
	setp.lt.s32 	%p21, %r122, 1;
	bar.sync 	0;
	@%p21 bra 	$L__BB6_34;
	ld.param.u32 	%r315, [_Z25kernel_doublesizebyshare1PfS_iiiii_param_2];
	mul.lo.s32 	%r61, %r122, %r315;
	shr.u32 	%r190, %r4, 1;
	mul.lo.s32 	%r62, %r9, %r190;
	add.s32 	%r191, %r4, 1;
	shr.u32 	%r192, %r191, 1;
	mul.lo.s32 	%r63, %r9, %r192;
	shl.b32 	%r193, %r122, 1;
	max.s32 	%r64, %r193, 1;
	and.b32  	%r65, %r64, 3;
	setp.lt.s32 	%p22, %r193, 4;
	mov.b32 	%r345, 0;
	@%p22 bra 	$L__BB6_29;
	ld.param.u32 	%r316, [_Z25kernel_doublesizebyshare1PfS_iiiii_param_2];
	mul.lo.s32 	%r194, %r2, %r3;
	shl.b32 	%r195, %r194, 1;
	and.b32  	%r345, %r64, 2147483644;
	neg.s32 	%r344, %r345;
	add.s32 	%r343, %r1, %r3;
	shl.b32 	%r196, %r3, 1;
	add.s32 	%r342, %r1, %r196;
	mad.lo.s32 	%r341, %r3, 3, %r1;
	mul.lo.s32 	%r197, %r2, %r122;
	shl.b32 	%r198, %r197, 1;
	mad.lo.s32 	%r199, %r3, %r198, %r3;
	add.s32 	%r339, %r1, %r199;
	mad.lo.s32 	%r200, %r61, %r7, %r1;
	add.s32 	%r338, %r200, %r199;
	add.s32 	%r201, %r198, 2;
	mul.lo.s32 	%r202, %r3, %r201;
	add.s32 	%r337, %r1, %r202;
	add.s32 	%r336, %r200, %r202;
	add.s32 	%r203, %r198, 3;
	mul.lo.s32 	%r204, %r3, %r203;
	add.s32 	%r335, %r1, %r204;
	add.s32 	%r334, %r200, %r204;
	mad.lo.s32 	%r205, %r316, %r7, %r195;
	mad.lo.s32 	%r333, %r122, %r205, %r1;
	mad.lo.s32 	%r332, %r195, %r122, %r1;
	mov.u32 	%r340, %r1;
$L__BB6_20:
	setp.ge.s32 	%p23, %r7, %r119;
	setp.ge.s32 	%p24, %r332, %r61;
	or.pred  	%p25, %p23, %p24;
	@%p25 bra 	$L__BB6_22;
	div.s32 	%r206, %r340, %r122;
	shr.s32 	%r207, %r206, 1;
	mul.lo.s32 	%r208, %r206, %r122;
	sub.s32 	%r209, %r340, %r208;
	mad.lo.s32 	%r210, %r207, %r122, %r209;
	add.s32 	%r211, %r206, 1;
	shr.s32 	%r212, %r211, 1;
	mad.lo.s32 	%r213, %r212, %r122, %r209;
	add.s32 	%r214, %r210, %r62;
	add.s32 	%r215, %r213, %r62;
	add.s32 	%r216, %r210, %r63;
	add.s32 	%r217, %r213, %r63;
	shl.b32 	%r218, %r214, 2;
	mov.u32 	%r219, data;
	add.s32 	%r220, %r219, %r218;
	ld.shared.f32 	%f6, [%r220];
	shl.b32 	%r221, %r215, 2;
	add.s32 	%r222, %r219, %r221;
	ld.shared.f32 	%f7, [%r222];
	add.f32 	%f8, %f6, %f7;
	shl.b32 	%r223, %r216, 2;
	add.s32 	%r224, %r219, %r223;
	ld.shared.f32 	%f9, [%r224];
	add.f32 	%f10, %f8, %f9;
	shl.b32 	%r225, %r217, 2;
	add.s32 	%r226, %r219, %r225;
	ld.shared.f32 	%f11, [%r226];
	add.f32 	%f12, %f10, %f11;
	mul.f32 	%f13, %f12, 0f3E800000;
	mul.wide.s32 	%rd15, %r333, 4;
	add.s64 	%rd16, %rd2, %rd15;
	st.global.f32 	[%rd16], %f13;
$L__BB6_22:
	setp.ge.s32 	%p27, %r339, %r61;
	or.pred  	%p28, %p23, %p27;
	@%p28 bra 	$L__BB6_24;
	div.s32 	%r227, %r343, %r122;
	shr.s32 	%r228, %r227, 1;
	mul.lo.s32 	%r229, %r227, %r122;
	sub.s32 	%r230, %r343, %r229;
	mad.lo.s32 	%r231, %r228, %r122, %r230;
	add.s32 	%r232, %r227, 1;
	shr.s32 	%r233, %r232, 1;
	mad.lo.s32 	%r234, %r233, %r122, %r230;
	add.s32 	%r235, %r231, %r62;
	add.s32 	%r236, %r234, %r62;
	add.s32 	%r237, %r231, %r63;
	add.s32 	%r238, %r234, %r63;
	shl.b32 	%r239, %r235, 2;
	mov.u32 	%r240, data;
	add.s32 	%r241, %r240, %r239;
	ld.shared.f32 	%f14, [%r241];
	shl.b32 	%r242, %r236, 2;
	add.s32 	%r243, %r240, %r242;
	ld.shared.f32 	%f15, [%r243];
	add.f32 	%f16, %f14, %f15;
	shl.b32 	%r244, %r237, 2;
	add.s32 	%r245, %r240, %r244;
	ld.shared.f32 	%f17, [%r245];
	add.f32 	%f18, %f16, %f17;
	shl.b32 	%r246, %r238, 2;
	add.s32 	%r247, %r240, %r246;
	ld.shared.f32 	%f19, [%r247];
	add.f32 	%f20, %f18, %f19;
	mul.f32 	%f21, %f20, 0f3E800000;
	mul.wide.s32 	%rd17, %r338, 4;
	add.s64 	%rd18, %rd2, %rd17;
	st.global.f32 	[%rd18], %f21;
$L__BB6_24:
	setp.ge.s32 	%p30, %r337, %r61;
	or.pred  	%p31, %p23, %p30;
	@%p31 bra 	$L__BB6_26;
	div.s32 	%r248, %r342, %r122;
	shr.s32 	%r249, %r248, 1;
	mul.lo.s32 	%r250, %r248, %r122;
	sub.s32 	%r251, %r342, %r250;
	mad.lo.s32 	%r252, %r249, %r122, %r251;
	add.s32 	%r253, %r248, 1;
	shr.s32 	%r254, %r253, 1;
	mad.lo.s32 	%r255, %r254, %r122, %r251;
	add.s32 	%r256, %r252, %r62;
	add.s32 	%r257, %r255, %r62;
	add.s32 	%r258, %r252, %r63;
	add.s32 	%r259, %r255, %r63;
	shl.b32 	%r260, %r256, 2;
	mov.u32 	%r261, data;
	add.s32 	%r262, %r261, %r260;
	ld.shared.f32 	%f22, [%r262];
	shl.b32 	%r263, %r257, 2;
	add.s32 	%r264, %r261, %r263;
	ld.shared.f32 	%f23, [%r264];
	add.f32 	%f24, %f22, %f23;
	shl.b32 	%r265, %r258, 2;
	add.s32 	%r266, %r261, %r265;
	ld.shared.f32 	%f25, [%r266];
	add.f32 	%f26, %f24, %f25;
	shl.b32 	%r267, %r259, 2;
	add.s32 	%r268, %r261, %r267;
	ld.shared.f32 	%f27, [%r268];
	add.f32 	%f28, %f26, %f27;
	mul.f32 	%f29, %f28, 0f3E800000;
	mul.wide.s32 	%rd19, %r336, 4;
	add.s64 	%rd20, %rd2, %rd19;
	st.global.f32 	[%rd20], %f29;
$L__BB6_26:
	setp.ge.s32 	%p33, %r335, %r61;
	or.pred  	%p34, %p23, %p33;
	@%p34 bra 	$L__BB6_28;
	div.s32 	%r269, %r341, %r122;
	shr.s32 	%r270, %r269, 1;
	mul.lo.s32 	%r271, %r269, %r122;
	sub.s32 	%r272, %r341, %r271;
	mad.lo.s32 	%r273, %r270, %r122, %r272;
	add.s32 	%r274, %r269, 1;
	shr.s32 	%r275, %r274, 1;
	mad.lo.s32 	%r276, %r275, %r122, %r272;
	add.s32 	%r277, %r273, %r62;
	add.s32 	%r278, %r276, %r62;
	add.s32 	%r279, %r273, %r63;
	add.s32 	%r280, %r276, %r63;
	shl.b32 	%r281, %r277, 2;
	mov.u32 	%r282, data;
	add.s32 	%r283, %r282, %r281;
	ld.shared.f32 	%f30, [%r283];
	shl.b32 	%r284, %r278, 2;
	add.s32 	%r285, %r282, %r284;
	ld.shared.f32 	%f31, [%r285];
	add.f32 	%f32, %f30, %f31;
	shl.b32 	%r286, %r279, 2;
	add.s32 	%r287, %r282, %r286;
	ld.shared.f32 	%f33, [%r287];
	add.f32 	%f34, %f32, %f33;
	shl.b32 	%r288, %r280, 2;
	add.s32 	%r289, %r282, %r288;
	ld.shared.f32 	%f35, [%r289];
	add.f32 	%f36, %f34, %f35;
	mul.f32 	%f37, %f36, 0f3E800000;
	mul.wide.s32 	%rd21, %r334, 4;
	add.s64 	%rd22, %rd2, %rd21;
	st.global.f32 	[%rd22], %f37;
$L__BB6_28:
	add.s32 	%r344, %r344, 4;
	shl.b32 	%r290, %r3, 2;
	add.s32 	%r343, %r343, %r290;
	add.s32 	%r342, %r342, %r290;
	add.s32 	%r341, %r341, %r290;
	add.s32 	%r340, %r340, %r290;
	add.s32 	%r339, %r339, %r290;
	add.s32 	%r338, %r338, %r290;
	add.s32 	%r337, %r337, %r290;
	add.s32 	%r336, %r336, %r290;
	add.s32 	%r335, %r335, %r290;
	add.s32 	%r334, %r334, %r290;
	add.s32 	%r333, %r333, %r290;
	add.s32 	%r332, %r332, %r290;
	setp.ne.s32 	%p35, %r344, 0;
	@%p35 bra 	$L__BB6_20;
$L__BB6_29:
	setp.eq.s32 	%p36, %r65, 0;
	@%p36 bra 	$L__BB6_34;
	mad.lo.s32 	%r349, %r3, %r345, %r1;
	mul.lo.s32 	%r291, %r2, %r122;
	shl.b32 	%r292, %r291, 1;
	add.s32 	%r293, %r345, %r292;
	mad.lo.s32 	%r347, %r3, %r293, %r1;
	mad.lo.s32 	%r348, %r61, %r7, %r347;
	neg.s32 	%r346, %r65;
$L__BB6_31:
	.pragma "nounroll";
	setp.ge.s32 	%p37, %r7, %r119;
	setp.ge.s32 	%p38, %r347, %r61;
	or.pred  	%p39, %p37, %p38;
	@%p39 bra 	$L__BB6_33;
	div.s32 	%r294, %r349, %r122;
	shr.s32 	%r295, %r294, 1;
	mul.lo.s32 	%r296, %r294, %r122;
	sub.s32 	%r297, %r349, %r296;
	mad.lo.s32 	%r298, %r295, %r122, %r297;
	add.s32 	%r299, %r294, 1;
	shr.s32 	%r300, %r299, 1;
	mad.lo.s32 	%r301, %r300, %r122, %r297;
	add.s32 	%r302, %r298, %r62;
	add.s32 	%r303, %r301, %r62;
	add.s32 	%r304, %r298, %r63;
	add.s32 	%r305, %r301, %r63;
	shl.b32 	%r306, %r302, 2;
	mov.u32 	%r307, data;
	add.s32 	%r308, %r307, %r306;
	ld.shared.f32 	%f38, [%r308];
	shl.b32 	%r309, %r303, 2;
	add.s32 	%r310, %r307, %r309;
	ld.shared.f32 	%f39, [%r310];
	add.f32 	%f40, %f38, %f39;
	shl.b32 	%r311, %r304, 2;
	add.s32 	%r312, %r307, %r311;
	ld.shared.f32 	%f41, [%r312];
	add.f32 	%f42, %f40, %f41;
	shl.b32 	%r313, %r305, 2;
	add.s32 	%r314, %r307, %r313;
	ld.shared.f32 	%f43, [%r314];
	add.f32 	%f44, %f42, %f43;
	mul.f32 	%f45, %f44, 0f3E800000;
	mul.wide.s32 	%rd23, %r348, 4;
	add.s64 	%rd24, %rd2, %rd23;
	st.global.f32 	[%rd24], %f45;
$L__BB6_33:
	add.s32 	%r349, %r349, %r3;
	add.s32 	%r348, %r348, %r3;
	add.s32 	%r347, %r347, %r3;
	add.s32 	%r346, %r346, 1;
	setp.ne.s32 	%p40, %r346, 0;
	@%p40 bra 	$L__BB6_31;
$L__BB6_34:
	ret;

}
	// .globl	_Z25kernel_doublesizebyshare2PfS_iiiii
.visible .entry _Z25kernel_doublesizebyshare2PfS_iiiii(
	.param .u64 .ptr .align 1 _Z25kernel_doublesizebyshare2PfS_iiiii_param_0,
	.param .u64 .ptr .align 1 _Z25kernel_doublesizebyshare2PfS_iiiii_param_1,
	.param .u32 _Z25kernel_doublesizebyshare2PfS_iiiii_param_2,
	.param .u32 _Z25kernel_doublesizebyshare2PfS_iiiii_param_3,
	.param .u32 _Z25kernel_doublesizebyshare2PfS_iiiii_param_4,
	.param .u32 _Z25kernel_doublesizebyshare2PfS_iiiii_param_5,
	.param .u32 _Z25kernel_doublesizebyshare2PfS_iiiii_param_6
)
{
	.reg .pred 	%p<41>;
	.reg .b32 	%r<350>;
	.reg .b32 	%f<46>;
	.reg .b64 	%rd<25>;

	ld.param.u64 	%rd3, [_Z25kernel_doublesizebyshare2PfS_iiiii_param_0];
	ld.param.u64 	%rd4, [_Z25kernel_doublesizebyshare2PfS_iiiii_param_1];
	ld.param.u32 	%r121, [_Z25kernel_doublesizebyshare2PfS_iiiii_param_3];
	ld.param.u32 	%r122, [_Z25kernel_doublesizebyshare2PfS_iiiii_param_4];
	ld.param.u32 	%r123, [_Z25kernel_doublesizebyshare2PfS_iiiii_param_5];
	ld.param.u32 	%r124, [_Z25kernel_doublesizebyshare2PfS_iiiii_param_6];
	cvta.to.global.u64 	%rd1, %rd4;
	cvta.to.global.u64 	%rd2, %rd3;
	mov.u32 	%r1, %ctaid.x;
	mov.u32 	%r2, %ntid.x;
	mul.lo.s32 	%r125, %r1, %r2;
	mul.lo.s32 	%r3, %r125, 3;
	mov.u32 	%r4, %tid.y;
	mov.u32 	%r126, %ctaid.y;
	mov.u32 	%r5, %ntid.y;
	mul.lo.s32 	%r6, %r126, %r5;
	add.s32 	%r7, %r6, %r4;
	shr.u32 	%r127, %r2, 1;
	mad.lo.s32 	%r8, %r127, 3, 3;
	mul.lo.s32 	%r9, %r8, %r124;
	mul.lo.s32 	%r10, %r124, 3;
	setp.lt.s32 	%p1, %r124, 1;
	@%p1 bra 	$L__BB7_17;
	shr.u32 	%r129, %r6, 1;
	shr.u32 	%r11, %r5, 1;
	add.s32 	%r130, %r122, -1;
	mul.lo.s32 	%r12, %r124, %r130;
	add.s32 	%r131, %r129, %r4;
	add.s32 	%r132, %r123, -1;
	min.s32 	%r133, %r131, %r132;
	mul.lo.s32 	%r134, %r124, %r122;
	mul.lo.s32 	%r13, %r134, %r133;
	max.s32 	%r14, %r10, 1;
	and.b32  	%r15, %r14, 3;
	setp.lt.s32 	%p2, %r10, 4;
	mov.b32 	%r327, 0;
	@%p2 bra 	$L__BB7_12;
	and.b32  	%r327, %r14, 2147483644;
	neg.s32 	%r326, %r327;
	mov.u32 	%r317, %tid.x;
	add.s32 	%r325, %r317, %r2;
	shl.b32 	%r20, %r2, 2;
	shr.u32 	%r135, %r3, 1;
	mul.lo.s32 	%r136, %r124, %r135;
	add.s32 	%r324, %r325, %r136;
	mul.lo.s32 	%r137, %r4, %r124;
	mul.lo.s32 	%r138, %r137, %r8;
	shl.b32 	%r139, %r138, 2;
	shl.b32 	%r140, %r317, 2;
	add.s32 	%r323, %r139, %r140;
	shl.b32 	%r141, %r2, 1;
	add.s32 	%r322, %r317, %r141;
	add.s32 	%r318, %r317, %r136;
	add.s32 	%r321, %r318, %r141;
	mul.lo.s32 	%r142, %r2, 3;
	add.s32 	%r320, %r317, %r142;
	add.s32 	%r319, %r318, %r142;
$L__BB7_3:
	setp.gt.u32 	%p3, %r4, %r11;
	setp.ge.s32 	%p4, %r317, %r9;
	or.pred  	%p5, %p4, %p3;
	@%p5 bra 	$L__BB7_5;
	rem.s32 	%r145, %r317, %r124;
	add.s32 	%r146, %r145, %r12;
	min.s32 	%r147, %r318, %r146;
	add.s32 	%r148, %r147, %r13;
	mul.wide.s32 	%rd5, %r148, 4;
	add.s64 	%rd6, %rd1, %rd5;
	ld.global.f32 	%f1, [%rd6];
	mov.u32 	%r149, data;
	add.s32 	%r150, %r149, %r323;
	st.shared.f32 	[%r150], %f1;
$L__BB7_5:
	setp.ge.s32 	%p7, %r325, %r9;
	or.pred  	%p8, %p7, %p3;
	@%p8 bra 	$L__BB7_7;
	rem.s32 	%r153, %r325, %r124;
	add.s32 	%r154, %r153, %r12;
	min.s32 	%r155, %r324, %r154;
	add.s32 	%r156, %r155, %r13;
	mul.wide.s32 	%rd7, %r156, 4;
	add.s64 	%rd8, %rd1, %rd7;
	ld.global.f32 	%f2, [%rd8];
	mov.u32 	%r157, data;
	add.s32 	%r158, %r157, %r20;
	add.s32 	%r159, %r158, %r323;
	st.shared.f32 	[%r159], %f2;
$L__BB7_7:
	setp.ge.s32 	%p10, %r322, %r9;
	or.pred  	%p11, %p10, %p3;
	@%p11 bra 	$L__BB7_9;
	rem.s32 	%r162, %r322, %r124;
	add.s32 	%r163, %r162, %r12;
	min.s32 	%r164, %r321, %r163;
	add.s32 	%r165, %r164, %r13;
	mul.wide.s32 	%rd9, %r165, 4;
	add.s64 	%rd10, %rd1, %rd9;
	ld.global.f32 	%f3, [%rd10];
	shl.b32 	%r166, %r2, 3;
	mov.u32 	%r167, data;
	add.s32 	%r168, %r167, %r166;
	add.s32 	%r169, %r168, %r323;
	st.shared.f32 	[%r169], %f3;
$L__BB7_9:
	setp.ge.s32 	%p13, %r320, %r9;
	or.pred  	%p14, %p13, %p3;
	@%p14 bra 	$L__BB7_11;
	rem.s32 	%r172, %r320, %r124;
	add.s32 	%r173, %r172, %r12;
	min.s32 	%r174, %r319, %r173;
	add.s32 	%r175, %r174, %r13;
	mul.wide.s32 	%rd11, %r175, 4;
	add.s64 	%rd12, %rd1, %rd11;
	ld.global.f32 	%f4, [%rd12];
	mov.u32 	%r176, data;
	mad.lo.s32 	%r177, %r2, 12, %r176;
	add.s32 	%r178, %r177, %r323;
	st.shared.f32 	[%r178], %f4;
$L__BB7_11:
	add.s32 	%r326, %r326, 4;
	add.s32 	%r325, %r325, %r20;
	add.s32 	%r324, %r324, %r20;
	shl.b32 	%r179, %r2, 4;
	add.s32 	%r323, %r323, %r179;
	add.s32 	%r322, %r322, %r20;
	add.s32 	%r321, %r321, %r20;
	add.s32 	%r320, %r320, %r20;
	add.s32 	%r319, %r319, %r20;
	add.s32 	%r318, %r318, %r20;
	add.s32 	%r317, %r317, %r20;
	setp.ne.s32 	%p15, %r326, 0;
	@%p15 bra 	$L__BB7_3;
$L__BB7_12:
	setp.eq.s32 	%p16, %r15, 0;
	@%p16 bra 	$L__BB7_17;
	mov.u32 	%r180, %tid.x;
	mad.lo.s32 	%r330, %r2, %r327, %r180;
	mad.lo.s32 	%r181, %r9, %r4, %r330;
	shl.b32 	%r182, %r181, 2;
	mov.u32 	%r183, data;
	add.s32 	%r331, %r183, %r182;
	shl.b32 	%r50, %r2, 2;
	shr.u32 	%r184, %r3, 1;
	mad.lo.s32 	%r329, %r124, %r184, %r330;
	neg.s32 	%r328, %r15;
$L__BB7_14:
	.pragma "nounroll";
	setp.gt.u32 	%p17, %r4, %r11;
	setp.ge.s32 	%p18, %r330, %r9;
	or.pred  	%p19, %p18, %p17;
	@%p19 bra 	$L__BB7_16;
	rem.s32 	%r187, %r330, %r124;
	add.s32 	%r188, %r187, %r12;
	min.s32 	%r189, %r329, %r188;
	add.s32 	%r190, %r189, %r13;
	mul.wide.s32 	%rd13, %r190, 4;
	add.s64 	%rd14, %rd1, %rd13;
	ld.global.f32 	%f5, [%rd14];
	st.shared.f32 	[%r331], %f5;
$L__BB7_16:
	add.s32 	%r331, %r331, %r50;
	add.s32 	%r330, %r330, %r2;
	add.s32 	%r329, %r329, %r2;
	add.s32 	%r328, %r328, 1;
	setp.ne.s32 	%p20, %r328, 0;
	@%p20 bra 	$L__BB7_14;
$L__BB7_17:
	setp.lt.s32 	%p21, %r124, 1;
	bar.sync 	0;
	@%p21 bra 	$L__BB7_34;
	ld.param.u32 	%r315, [_Z25kernel_doublesizebyshare2PfS_iiiii_param_2];
	mul.lo.s32 	%r62, %r124, %r315;
	shr.u32 	%r192, %r4, 1;
	mul.lo.s32 	%r63, %r9, %r192;
	add.s32 	%r193, %r4, 1;
	shr.u32 	%r194, %r193, 1;
	mul.lo.s32 	%r64, %r9, %r194;
	mul.lo.s32 	%r195, %r124, 3;
	max.s32 	%r65, %r195, 1;
	and.b32  	%r66, %r65, 3;
	setp.lt.s32 	%p22, %r195, 4;
	mov.b32 	%r345, 0;
	@%p22 bra 	$L__BB7_29;
	ld.param.u32 	%r316, [_Z25kernel_doublesizebyshare2PfS_iiiii_param_2];
	and.b32  	%r345, %r65, 2147483644;
	neg.s32 	%r344, %r345;
	mov.u32 	%r340, %tid.x;
	add.s32 	%r343, %r340, %r2;
	shl.b32 	%r196, %r2, 1;
	add.s32 	%r342, %r340, %r196;
	mad.lo.s32 	%r341, %r2, 3, %r340;
	mul.lo.s32 	%r197, %r1, %r124;
	mul.lo.s32 	%r198, %r197, 3;
	mad.lo.s32 	%r199, %r2, %r198, %r2;
	add.s32 	%r339, %r340, %r199;
	mad.lo.s32 	%r200, %r62, %r7, %r340;
	add.s32 	%r338, %r200, %r199;
	add.s32 	%r201, %r198, 2;
	mul.lo.s32 	%r202, %r2, %r201;
	add.s32 	%r337, %r340, %r202;
	add.s32 	%r336, %r200, %r202;
	add.s32 	%r203, %r198, 3;
	mul.lo.s32 	%r204, %r2, %r203;
	add.s32 	%r335, %r340, %r204;
	add.s32 	%r334, %r200, %r204;
	mad.lo.s32 	%r205, %r316, %r7, %r3;
	mad.lo.s32 	%r333, %r124, %r205, %r340;
	mad.lo.s32 	%r332, %r3, %r124, %r340;
$L__BB7_20:
	setp.ge.s32 	%p23, %r7, %r121;
	setp.ge.s32 	%p24, %r332, %r62;
	or.pred  	%p25, %p23, %p24;
	@%p25 bra 	$L__BB7_22;
	div.s32 	%r206, %r340, %r124;
	shr.s32 	%r207, %r206, 1;
	mul.lo.s32 	%r208, %r206, %r124;
	sub.s32 	%r209, %r340, %r208;
	mad.lo.s32 	%r210, %r207, %r124, %r209;
	add.s32 	%r211, %r206, 1;
	shr.s32 	%r212, %r211, 1;
	mad.lo.s32 	%r213, %r212, %r124, %r209;
	add.s32 	%r214, %r210, %r63;
	add.s32 	%r215, %r213, %r63;
	add.s32 	%r216, %r210, %r64;
	add.s32 	%r217, %r213, %r64;
	shl.b32 	%r218, %r214, 2;
	mov.u32 	%r219, data;
	add.s32 	%r220, %r219, %r218;
	ld.shared.f32 	%f6, [%r220];
	shl.b32 	%r221, %r215, 2;
	add.s32 	%r222, %r219, %r221;
	ld.shared.f32 	%f7, [%r222];
	add.f32 	%f8, %f6, %f7;
	shl.b32 	%r223, %r216, 2;
	add.s32 	%r224, %r219, %r223;
	ld.shared.f32 	%f9, [%r224];
	add.f32 	%f10, %f8, %f9;
	shl.b32 	%r225, %r217, 2;
	add.s32 	%r226, %r219, %r225;
	ld.shared.f32 	%f11, [%r226];
	add.f32 	%f12, %f10, %f11;
	mul.f32 	%f13, %f12, 0f3E800000;
	mul.wide.s32 	%rd15, %r333, 4;
	add.s64 	%rd16, %rd2, %rd15;
	st.global.f32 	[%rd16], %f13;
$L__BB7_22:
	setp.ge.s32 	%p26, %r7, %r121;
	setp.ge.s32 	%p27, %r339, %r62;
	or.pred  	%p28, %p26, %p27;
	@%p28 bra 	$L__BB7_24;
	div.s32 	%r227, %r343, %r124;
	shr.s32 	%r228, %r227, 1;
	mul.lo.s32 	%r229, %r227, %r124;
	sub.s32 	%r230, %r343, %r229;
	mad.lo.s32 	%r231, %r228, %r124, %r230;
	add.s32 	%r232, %r227, 1;
	shr.s32 	%r233, %r232, 1;
	mad.lo.s32 	%r234, %r233, %r124, %r230;
	add.s32 	%r235, %r231, %r63;
	add.s32 	%r236, %r234, %r63;
	add.s32 	%r237, %r231, %r64;
	add.s32 	%r238, %r234, %r64;
	shl.b32 	%r239, %r235, 2;
	mov.u32 	%r240, data;
	add.s32 	%r241, %r240, %r239;
	ld.shared.f32 	%f14, [%r241];
	shl.b32 	%r242, %r236, 2;
	add.s32 	%r243, %r240, %r242;
	ld.shared.f32 	%f15, [%r243];
	add.f32 	%f16, %f14, %f15;
	shl.b32 	%r244, %r237, 2;
	add.s32 	%r245, %r240, %r244;
	ld.shared.f32 	%f17, [%r245];
	add.f32 	%f18, %f16, %f17;
	shl.b32 	%r246, %r238, 2;
	add.s32 	%r247, %r240, %r246;
	ld.shared.f32 	%f19, [%r247];
	add.f32 	%f20, %f18, %f19;
	mul.f32 	%f21, %f20, 0f3E800000;
	mul.wide.s32 	%rd17, %r338, 4;
	add.s64 	%rd18, %rd2, %rd17;
	st.global.f32 	[%rd18], %f21;
$L__BB7_24:
	setp.ge.s32 	%p29, %r7, %r121;
	setp.ge.s32 	%p30, %r337, %r62;
	or.pred  	%p31, %p29, %p30;
	@%p31 bra 	$L__BB7_26;
	div.s32 	%r248, %r342, %r124;
	shr.s32 	%r249, %r248, 1;
	mul.lo.s32 	%r250, %r248, %r124;
	sub.s32 	%r251, %r342, %r250;
	mad.lo.s32 	%r252, %r249, %r124, %r251;
	add.s32 	%r253, %r248, 1;
	shr.s32 	%r254, %r253, 1;
	mad.lo.s32 	%r255, %r254, %r124, %r251;
	add.s32 	%r256, %r252, %r63;
	add.s32 	%r257, %r255, %r63;
	add.s32 	%r258, %r252, %r64;
	add.s32 	%r259, %r255, %r64;
	shl.b32 	%r260, %r256, 2;
	mov.u32 	%r261, data;
	add.s32 	%r262, %r261, %r260;
	ld.shared.f32 	%f22, [%r262];
	shl.b32 	%r263, %r257, 2;
	add.s32 	%r264, %r261, %r263;
	ld.shared.f32 	%f23, [%r264];
	add.f32 	%f24, %f22, %f23;
	shl.b32 	%r265, %r258, 2;
	add.s32 	%r266, %r261, %r265;
	ld.shared.f32 	%f25, [%r266];
	add.f32 	%f26, %f24, %f25;
	shl.b32 	%r267, %r259, 2;
	add.s32 	%r268, %r261, %r267;
	ld.shared.f32 	%f27, [%r268];
	add.f32 	%f28, %f26, %f27;
	mul.f32 	%f29, %f28, 0f3E800000;
	mul.wide.s32 	%rd19, %r336, 4;
	add.s64 	%rd20, %rd2, %rd19;
	st.global.f32 	[%rd20], %f29;
$L__BB7_26:
	setp.ge.s32 	%p32, %r7, %r121;
	setp.ge.s32 	%p33, %r335, %r62;
	or.pred  	%p34, %p32, %p33;
	@%p34 bra 	$L__BB7_28;
	div.s32 	%r269, %r341, %r124;
	shr.s32 	%r270, %r269, 1;
	mul.lo.s32 	%r271, %r269, %r124;
	sub.s32 	%r272, %r341, %r271;
	mad.lo.s32 	%r273, %r270, %r124, %r272;
	add.s32 	%r274, %r269, 1;
	shr.s32 	%r275, %r274, 1;
	mad.lo.s32 	%r276, %r275, %r124, %r272;
	add.s32 	%r277, %r273, %r63;
	add.s32 	%r278, %r276, %r63;
	add.s32 	%r279, %r273, %r64;
	add.s32 	%r280, %r276, %r64;
	shl.b32 	%r281, %r277, 2;
	mov.u32 	%r282, data;
	add.s32 	%r283, %r282, %r281;
	ld.shared.f32 	%f30, [%r283];
	shl.b32 	%r284, %r278, 2;
	add.s32 	%r285, %r282, %r284;
	ld.shared.f32 	%f31, [%r285];
	add.f32 	%f32, %f30, %f31;
	shl.b32 	%r286, %r279, 2;
	add.s32 	%r287, %r282, %r286;
	ld.shared.f32 	%f33, [%r287];
	add.f32 	%f34, %f32, %f33;
	shl.b32 	%r288, %r280, 2;
	add.s32 	%r289, %r282, %r288;
	ld.shared.f32 	%f35, [%r289];
	add.f32 	%f36, %f34, %f35;
	mul.f32 	%f37, %f36, 0f3E800000;
	mul.wide.s32 	%rd21, %r334, 4;
	add.s64 	%rd22, %rd2, %rd21;
	st.global.f32 	[%rd22], %f37;
$L__BB7_28:
	add.s32 	%r344, %r344, 4;
	shl.b32 	%r290, %r2, 2;
	add.s32 	%r343, %r343, %r290;
	add.s32 	%r342, %r342, %r290;
	add.s32 	%r341, %r341, %r290;
	add.s32 	%r340, %r340, %r290;
	add.s32 	%r339, %r339, %r290;
	add.s32 	%r338, %r338, %r290;
	add.s32 	%r337, %r337, %r290;
	add.s32 	%r336, %r336, %r290;
	add.s32 	%r335, %r335, %r290;
	add.s32 	%r334, %r334, %r290;
	add.s32 	%r333, %r333, %r290;
	add.s32 	%r332, %r332, %r290;
	setp.ne.s32 	%p35, %r344, 0;
	@%p35 bra 	$L__BB7_20;
$L__BB7_29:
	setp.eq.s32 	%p36, %r66, 0;
	@%p36 bra 	$L__BB7_34;
	mov.u32 	%r291, %tid.x;
	mad.lo.s32 	%r349, %r2, %r345, %r291;
	mul.lo.s32 	%r292, %r1, %r124;
	mad.lo.s32 	%r293, %r292, 3, %r345;
	mad.lo.s32 	%r347, %r2, %r293, %r291;
	mad.lo.s32 	%r348, %r62, %r7, %r347;
	neg.s32 	%r346, %r66;
$L__BB7_31:
	.pragma "nounroll";
	setp.ge.s32 	%p37, %r7, %r121;
	setp.ge.s32 	%p38, %r347, %r62;
	or.pred  	%p39, %p37, %p38;
	@%p39 bra 	$L__BB7_33;
	div.s32 	%r294, %r349, %r124;
	shr.s32 	%r295, %r294, 1;
	mul.lo.s32 	%r296, %r294, %r124;
	sub.s32 	%r297, %r349, %r296;
	mad.lo.s32 	%r298, %r295, %r124, %r297;
	add.s32 	%r299, %r294, 1;
	shr.s32 	%r300, %r299, 1;
	mad.lo.s32 	%r301, %r300, %r124, %r297;
	add.s32 	%r302, %r298, %r63;
	add.s32 	%r303, %r301, %r63;
	add.s32 	%r304, %r298, %r64;
	add.s32 	%r305, %r301, %r64;
	shl.b32 	%r306, %r302, 2;
	mov.u32 	%r307, data;
	add.s32 	%r308, %r307, %r306;
	ld.shared.f32 	%f38, [%r308];
	shl.b32 	%r309, %r303, 2;
	add.s32 	%r310, %r307, %r309;
	ld.shared.f32 	%f39, [%r310];
	add.f32 	%f40, %f38, %f39;
	shl.b32 	%r311, %r304, 2;
	add.s32 	%r312, %r307, %r311;
	ld.shared.f32 	%f41, [%r312];
	add.f32 	%f42, %f40, %f41;
	shl.b32 	%r313, %r305, 2;
	add.s32 	%r314, %r307, %r313;
	ld.shared.f32 	%f43, [%r314];
	add.f32 	%f44, %f42, %f43;
	mul.f32 	%f45, %f44, 0f3E800000;
	mul.wide.s32 	%rd23, %r348, 4;
	add.s64 	%rd24, %rd2, %rd23;
	st.global.f32 	[%rd24], %f45;
$L__BB7_33:
	add.s32 	%r349, %r349, %r2;
	add.s32 	%r348, %r348, %r2;
	add.s32 	%r347, %r347, %r2;
	add.s32 	%r346, %r346, 1;
	setp.ne.s32 	%p40, %r346, 0;
	@%p40 bra 	$L__BB7_31;
$L__BB7_34:
	ret;

}
	// .globl	_Z15kernel_halfsizePfS_iiiii
.visible .entry _Z15kernel_halfsizePfS_iiiii(
	.param .u64 .ptr .align 1 _Z15kernel_halfsizePfS_iiiii_param_0,
	.param .u64 .ptr .align 1 _Z15kernel_halfsizePfS_iiiii_param_1,
	.param .u32 _Z15kernel_halfsizePfS_iiiii_param_2,
	.param .u32 _Z15kernel_halfsizePfS_iiiii_param_3,
	.param .u32 _Z15kernel_halfsizePfS_iiiii_param_4,
	.param .u32 _Z15kernel_halfsizePfS_iiiii_param_5,
	.param .u32 _Z15kernel_halfsizePfS_iiiii_param_6
)
{
	.reg .pred 	%p<30>;
	.reg .b32 	%r<155>;
	.reg .b32 	%f<57>;
	.reg .b64 	%rd<68>;

	ld.param.u64 	%rd3, [_Z15kernel_halfsizePfS_iiiii_param_0];
	ld.param.u64 	%rd4, [_Z15kernel_halfsizePfS_iiiii_param_1];
	ld.param.u32 	%r47, [_Z15kernel_halfsizePfS_iiiii_param_2];
	ld.param.u32 	%r48, [_Z15kernel_halfsizePfS_iiiii_param_3];
	ld.param.u32 	%r49, [_Z15kernel_halfsizePfS_iiiii_param_4];
	ld.param.u32 	%r50, [_Z15kernel_halfsizePfS_iiiii_param_5];
	ld.param.u32 	%r51, [_Z15kernel_halfsizePfS_iiiii_param_6];
	cvta.to.global.u64 	%rd1, %rd3;
	cvta.to.global.u64 	%rd2, %rd4;
	mov.u32 	%r1, %ctaid.x;
	mul.lo.s32 	%r2, %r51, %r1;
	mov.u32 	%r52, %tid.y;
	mov.u32 	%r53, %ctaid.y;
	mov.u32 	%r54, %ntid.y;
	mad.lo.s32 	%r3, %r53, %r54, %r52;
	setp.lt.s32 	%p1, %r51, 1;
	@%p1 bra 	$L__BB8_22;
	mul.lo.s32 	%r56, %r51, %r49;
	mul.lo.s32 	%r4, %r51, %r47;
	shl.b32 	%r57, %r3, 1;
	mul.lo.s32 	%r5, %r56, %r57;
	or.b32  	%r58, %r57, 1;
	setp.lt.s32 	%p2, %r58, %r50;
	selp.b32 	%r6, %r56, 0, %p2;
	shl.b32 	%r7, %r51, 1;
	sub.s32 	%r8, %r56, %r51;
	mul.lo.s32 	%r9, %r4, %r3;
	add.s32 	%r59, %r51, -1;
	setp.lt.u32 	%p3, %r59, 3;
	mov.b32 	%r154, 0;
	@%p3 bra 	$L__BB8_12;
	and.b32  	%r60, %r51, 2147483644;
	neg.s32 	%r152, %r60;
	mov.u32 	%r61, %ntid.x;
	mad.lo.s32 	%r62, %r61, %r2, %r61;
	mov.u32 	%r63, %tid.x;
	add.s32 	%r151, %r63, %r62;
	add.s32 	%r64, %r63, %r9;
	add.s32 	%r150, %r64, %r62;
	add.s32 	%r65, %r2, 2;
	mul.lo.s32 	%r66, %r61, %r65;
	add.s32 	%r149, %r63, %r66;
	add.s32 	%r148, %r64, %r66;
	add.s32 	%r67, %r2, 3;
	mul.lo.s32 	%r68, %r61, %r67;
	add.s32 	%r147, %r63, %r68;
	add.s32 	%r146, %r64, %r68;
	mul.lo.s32 	%r69, %r61, %r1;
	mad.lo.s32 	%r145, %r69, %r51, %r63;
	mad.lo.s32 	%r70, %r47, %r3, %r69;
	mad.lo.s32 	%r144, %r51, %r70, %r63;
	mul.wide.s32 	%rd9, %r6, 4;
$L__BB8_3:
	.pragma "nounroll";
	setp.ge.s32 	%p4, %r3, %r48;
	setp.ge.s32 	%p5, %r145, %r4;
	or.pred  	%p6, %p4, %p5;
	@%p6 bra 	$L__BB8_5;
	div.s32 	%r71, %r145, %r51;
	mul.lo.s32 	%r72, %r71, %r51;
	sub.s32 	%r73, %r145, %r72;
	mad.lo.s32 	%r74, %r7, %r71, %r73;
	add.s32 	%r75, %r74, %r51;
	add.s32 	%r76, %r73, %r8;
	min.s32 	%r77, %r75, %r76;
	add.s32 	%r78, %r74, %r5;
	add.s32 	%r79, %r77, %r5;
	mul.wide.s32 	%rd5, %r78, 4;
	add.s64 	%rd6, %rd2, %rd5;
	ld.global.f32 	%f1, [%rd6];
	mul.wide.s32 	%rd7, %r79, 4;
	add.s64 	%rd8, %rd2, %rd7;
	ld.global.f32 	%f2, [%rd8];
	add.f32 	%f3, %f1, %f2;
	add.s64 	%rd10, %rd6, %rd9;
	ld.global.f32 	%f4, [%rd10];
	add.f32 	%f5, %f3, %f4;
	add.s64 	%rd11, %rd8, %rd9;
	ld.global.f32 	%f6, [%rd11];
	add.f32 	%f7, %f5, %f6;
	mul.f32 	%f8, %f7, 0f3E800000;
	mul.wide.s32 	%rd12, %r144, 4;
	add.s64 	%rd13, %rd1, %rd12;
	st.global.f32 	[%rd13], %f8;
$L__BB8_5:
	setp.ge.s32 	%p7, %r3, %r48;
	setp.ge.s32 	%p8, %r151, %r4;
	or.pred  	%p9, %p7, %p8;
	@%p9 bra 	$L__BB8_7;
	div.s32 	%r80, %r151, %r51;
	mul.lo.s32 	%r81, %r80, %r51;
	sub.s32 	%r82, %r151, %r81;
	mad.lo.s32 	%r83, %r7, %r80, %r82;
	add.s32 	%r84, %r83, %r51;
	add.s32 	%r85, %r82, %r8;
	min.s32 	%r86, %r84, %r85;
	add.s32 	%r87, %r83, %r5;
	add.s32 	%r88, %r86, %r5;
	mul.wide.s32 	%rd14, %r87, 4;
	add.s64 	%rd15, %rd2, %rd14;
	ld.global.f32 	%f9, [%rd15];
	mul.wide.s32 	%rd16, %r88, 4;
	add.s64 	%rd17, %rd2, %rd16;
	ld.global.f32 	%f10, [%rd17];
	add.f32 	%f11, %f9, %f10;
	add.s64 	%rd19, %rd15, %rd9;
	ld.global.f32 	%f12, [%rd19];
	add.f32 	%f13, %f11, %f12;
	add.s64 	%rd20, %rd17, %rd9;
	ld.global.f32 	%f14, [%rd20];
	add.f32 	%f15, %f13, %f14;
	mul.f32 	%f16, %f15, 0f3E800000;
	mul.wide.s32 	%rd21, %r150, 4;
	add.s64 	%rd22, %rd1, %rd21;
	st.global.f32 	[%rd22], %f16;
$L__BB8_7:
	setp.ge.s32 	%p10, %r3, %r48;
	setp.ge.s32 	%p11, %r149, %r4;
	or.pred  	%p12, %p10, %p11;
	@%p12 bra 	$L__BB8_9;
	div.s32 	%r89, %r149, %r51;
	mul.lo.s32 	%r90, %r89, %r51;
	sub.s32 	%r91, %r149, %r90;
	mad.lo.s32 	%r92, %r7, %r89, %r91;
	add.s32 	%r93, %r92, %r51;
	add.s32 	%r94, %r91, %r8;
	min.s32 	%r95, %r93, %r94;
	add.s32 	%r96, %r92, %r5;
	add.s32 	%r97, %r95, %r5;
	mul.wide.s32 	%rd23, %r96, 4;
	add.s64 	%rd24, %rd2, %rd23;
	ld.global.f32 	%f17, [%rd24];
	mul.wide.s32 	%rd25, %r97, 4;
	add.s64 	%rd26, %rd2, %rd25;
	ld.global.f32 	%f18, [%rd26];
	add.f32 	%f19, %f17, %f18;
	add.s64 	%rd28, %rd24, %rd9;
	ld.global.f32 	%f20, [%rd28];
	add.f32 	%f21, %f19, %f20;
	add.s64 	%rd29, %rd26, %rd9;
	ld.global.f32 	%f22, [%rd29];
	add.f32 	%f23, %f21, %f22;
	mul.f32 	%f24, %f23, 0f3E800000;
	mul.wide.s32 	%rd30, %r148, 4;
	add.s64 	%rd31, %rd1, %rd30;
	st.global.f32 	[%rd31], %f24;
$L__BB8_9:
	setp.ge.s32 	%p13, %r3, %r48;
	setp.ge.s32 	%p14, %r147, %r4;
	or.pred  	%p15, %p13, %p14;
	@%p15 bra 	$L__BB8_11;
	div.s32 	%r98, %r147, %r51;
	mul.lo.s32 	%r99, %r98, %r51;
	sub.s32 	%r100, %r147, %r99;
	mad.lo.s32 	%r101, %r7, %r98, %r100;
	add.s32 	%r102, %r101, %r51;
	add.s32 	%r103, %r100, %r8;
	min.s32 	%r104, %r102, %r103;
	add.s32 	%r105, %r101, %r5;
	add.s32 	%r106, %r104, %r5;
	mul.wide.s32 	%rd32, %r105, 4;
	add.s64 	%rd33, %rd2, %rd32;
	ld.global.f32 	%f25, [%rd33];
	mul.wide.s32 	%rd34, %r106, 4;
	add.s64 	%rd35, %rd2, %rd34;
	ld.global.f32 	%f26, [%rd35];
	add.f32 	%f27, %f25, %f26;
	mul.wide.s32 	%rd36, %r6, 4;
	add.s64 	%rd37, %rd33, %rd36;
	ld.global.f32 	%f28, [%rd37];
	add.f32 	%f29, %f27, %f28;
	add.s64 	%rd38, %rd35, %rd36;
	ld.global.f32 	%f30, [%rd38];
	add.f32 	%f31, %f29, %f30;
	mul.f32 	%f32, %f31, 0f3E800000;
	mul.wide.s32 	%rd39, %r146, 4;
	add.s64 	%rd40, %rd1, %rd39;
	st.global.f32 	[%rd40], %f32;
$L__BB8_11:
	and.b32  	%r154, %r51, 2147483644;
	add.s32 	%r152, %r152, 4;
	mov.u32 	%r107, %ntid.x;
	shl.b32 	%r108, %r107, 2;
	add.s32 	%r151, %r151, %r108;
	add.s32 	%r150, %r150, %r108;
	add.s32 	%r149, %r149, %r108;
	add.s32 	%r148, %r148, %r108;
	add.s32 	%r147, %r147, %r108;
	add.s32 	%r146, %r146, %r108;
	add.s32 	%r145, %r145, %r108;
	add.s32 	%r144, %r144, %r108;
	setp.ne.s32 	%p16, %r152, 0;
	@%p16 bra 	$L__BB8_3;
$L__BB8_12:
	and.b32  	%r39, %r51, 3;
	setp.eq.s32 	%p17, %r39, 0;
	@%p17 bra 	$L__BB8_22;
	mov.u32 	%r40, %ntid.x;
	mov.u32 	%r41, %tid.x;
	setp.eq.s32 	%p18, %r39, 1;
	@%p18 bra 	$L__BB8_19;
	setp.ge.s32 	%p19, %r3, %r48;
	add.s32 	%r109, %r154, %r2;
	mad.lo.s32 	%r110, %r109, %r40, %r41;
	setp.ge.s32 	%p20, %r110, %r4;
	or.pred  	%p21, %p19, %p20;
	@%p21 bra 	$L__BB8_16;
	div.s32 	%r111, %r110, %r51;
	mul.lo.s32 	%r112, %r111, %r51;
	sub.s32 	%r113, %r110, %r112;
	mad.lo.s32 	%r114, %r7, %r111, %r113;
	add.s32 	%r115, %r114, %r51;
	add.s32 	%r116, %r113, %r8;
	min.s32 	%r117, %r115, %r116;
	add.s32 	%r118, %r114, %r5;
	add.s32 	%r119, %r117, %r5;
	add.s32 	%r120, %r110, %r9;
	mul.wide.s32 	%rd41, %r118, 4;
	add.s64 	%rd42, %rd2, %rd41;
	ld.global.f32 	%f33, [%rd42];
	mul.wide.s32 	%rd43, %r119, 4;
	add.s64 	%rd44, %rd2, %rd43;
	ld.global.f32 	%f34, [%rd44];
	add.f32 	%f35, %f33, %f34;
	mul.wide.s32 	%rd45, %r6, 4;
	add.s64 	%rd46, %rd42, %rd45;
	ld.global.f32 	%f36, [%rd46];
	add.f32 	%f37, %f35, %f36;
	add.s64 	%rd47, %rd44, %rd45;
	ld.global.f32 	%f38, [%rd47];
	add.f32 	%f39, %f37, %f38;
	mul.f32 	%f40, %f39, 0f3E800000;
	mul.wide.s32 	%rd48, %r120, 4;
	add.s64 	%rd49, %rd1, %rd48;
	st.global.f32 	[%rd49], %f40;
$L__BB8_16:
	setp.ge.s32 	%p22, %r3, %r48;
	add.s32 	%r43, %r110, %r40;
	setp.ge.s32 	%p23, %r43, %r4;
	or.pred  	%p24, %p22, %p23;
	@%p24 bra 	$L__BB8_18;
	div.s32 	%r121, %r43, %r51;
	mul.lo.s32 	%r122, %r121, %r51;
	sub.s32 	%r123, %r43, %r122;
	mad.lo.s32 	%r124, %r7, %r121, %r123;
	add.s32 	%r125, %r124, %r51;
	add.s32 	%r126, %r123, %r8;
	min.s32 	%r127, %r125, %r126;
	add.s32 	%r128, %r124, %r5;
	add.s32 	%r129, %r127, %r5;
	add.s32 	%r130, %r43, %r9;
	mul.wide.s32 	%rd50, %r128, 4;
	add.s64 	%rd51, %rd2, %rd50;
	ld.global.f32 	%f41, [%rd51];
	mul.wide.s32 	%rd52, %r129, 4;
	add.s64 	%rd53, %rd2, %rd52;
	ld.global.f32 	%f42, [%rd53];
	add.f32 	%f43, %f41, %f42;
	mul.wide.s32 	%rd54, %r6, 4;
	add.s64 	%rd55, %rd51, %rd54;
	ld.global.f32 	%f44, [%rd55];
	add.f32 	%f45, %f43, %f44;
	add.s64 	%rd56, %rd53, %rd54;
	ld.global.f32 	%f46, [%rd56];
	add.f32 	%f47, %f45, %f46;
	mul.f32 	%f48, %f47, 0f3E800000;
	mul.wide.s32 	%rd57, %r130, 4;
	add.s64 	%rd58, %rd1, %rd57;
	st.global.f32 	[%rd58], %f48;
$L__BB8_18:
	add.s32 	%r154, %r154, 2;
$L__BB8_19:
	and.b32  	%r131, %r51, 1;
	setp.eq.b32 	%p25, %r131, 1;
	not.pred 	%p26, %p25;
	@%p26 bra 	$L__BB8_22;
	setp.ge.s32 	%p27, %r3, %r48;
	add.s32 	%r132, %r154, %r2;
	mad.lo.s32 	%r46, %r132, %r40, %r41;
	setp.ge.s32 	%p28, %r46, %r4;
	or.pred  	%p29, %p27, %p28;
	@%p29 bra 	$L__BB8_22;
	div.s32 	%r134, %r46, %r51;
	mul.lo.s32 	%r135, %r134, %r51;
	sub.s32 	%r136, %r46, %r135;
	mad.lo.s32 	%r137, %r7, %r134, %r136;
	add.s32 	%r138, %r137, %r51;
	add.s32 	%r139, %r136, %r8;
	min.s32 	%r140, %r138, %r139;
	add.s32 	%r141, %r137, %r5;
	add.s32 	%r142, %r140, %r5;
	add.s32 	%r143, %r46, %r9;
	mul.wide.s32 	%rd59, %r141, 4;
	add.s64 	%rd60, %rd2, %rd59;
	ld.global.f32 	%f49, [%rd60];
	mul.wide.s32 	%rd61, %r142, 4;
	add.s64 	%rd62, %rd2, %rd61;
	ld.global.f32 	%f50, [%rd62];
	add.f32 	%f51, %f49, %f50;
	mul.wide.s32 	%rd63, %r6, 4;
	add.s64 	%rd64, %rd60, %rd63;
	ld.global.f32 	%f52, [%rd64];
	add.f32 	%f53, %f51, %f52;
	add.s64 	%rd65, %rd62, %rd63;
	ld.global.f32 	%f54, [%rd65];
	add.f32 	%f55, %f53, %f54;
	mul.f32 	%f56, %f55, 0f3E800000;
	mul.wide.s32 	%rd66, %r143, 4;
	add.s64 	%rd67, %rd1, %rd66;
	st.global.f32 	[%rd67], %f56;
$L__BB8_22:
	ret;

}
	// .globl	_Z16kernel_halfsize1PfS_iiiii
.visible .entry _Z16kernel_halfsize1PfS_iiiii(
	.param .u64 .ptr .align 1 _Z16kernel_halfsize1PfS_iiiii_param_0,
	.param .u64 .ptr .align 1 _Z16kernel_halfsize1PfS_iiiii_param_1,
	.param .u32 _Z16kernel_halfsize1PfS_iiiii_param_2,
	.param .u32 _Z16kernel_halfsize1PfS_iiiii_param_3,
	.param .u32 _Z16kernel_halfsize1PfS_iiiii_param_4,
	.param .u32 _Z16kernel_halfsize1PfS_iiiii_param_5,
	.param .u32 _Z16kernel_halfsize1PfS_iiiii_param_6
)
{
	.reg .pred 	%p<22>;
	.reg .b32 	%r<141>;
	.reg .b32 	%f<41>;
	.reg .b64 	%rd<50>;

	ld.param.u64 	%rd3, [_Z16kernel_halfsize1PfS_iiiii_param_0];
	ld.param.u64 	%rd4, [_Z16kernel_halfsize1PfS_iiiii_param_1];
	ld.param.u32 	%r50, [_Z16kernel_halfsize1PfS_iiiii_param_2];
	ld.param.u32 	%r51, [_Z16kernel_halfsize1PfS_iiiii_param_3];
	ld.param.u32 	%r52, [_Z16kernel_halfsize1PfS_iiiii_param_4];
	ld.param.u32 	%r53, [_Z16kernel_halfsize1PfS_iiiii_param_5];
	ld.param.u32 	%r54, [_Z16kernel_halfsize1PfS_iiiii_param_6];
	cvta.to.global.u64 	%rd1, %rd3;
	cvta.to.global.u64 	%rd2, %rd4;
	mov.u32 	%r1, %ctaid.x;
	mul.lo.s32 	%r55, %r1, %r54;
	shl.b32 	%r2, %r55, 1;
	mov.u32 	%r56, %tid.y;
	mov.u32 	%r57, %ctaid.y;
	mov.u32 	%r58, %ntid.y;
	mad.lo.s32 	%r3, %r57, %r58, %r56;
	setp.lt.s32 	%p1, %r54, 1;
	@%p1 bra 	$L__BB9_17;
	mul.lo.s32 	%r60, %r54, %r52;
	shl.b32 	%r4, %r54, 1;
	mul.lo.s32 	%r5, %r54, %r50;
	shl.b32 	%r61, %r3, 1;
	mul.lo.s32 	%r6, %r60, %r61;
	or.b32  	%r62, %r61, 1;
	setp.lt.s32 	%p2, %r62, %r53;
	selp.b32 	%r7, %r60, 0, %p2;
	sub.s32 	%r8, %r60, %r54;
	max.s32 	%r9, %r4, 1;
	and.b32  	%r10, %r9, 3;
	setp.lt.s32 	%p3, %r4, 4;
	mov.b32 	%r137, 0;
	@%p3 bra 	$L__BB9_12;
	and.b32  	%r137, %r9, 2147483644;
	neg.s32 	%r136, %r137;
	mov.u32 	%r63, %ntid.x;
	mad.lo.s32 	%r64, %r63, %r2, %r63;
	mov.u32 	%r65, %tid.x;
	add.s32 	%r135, %r65, %r64;
	mad.lo.s32 	%r66, %r5, %r3, %r65;
	add.s32 	%r134, %r66, %r64;
	add.s32 	%r67, %r2, 2;
	mul.lo.s32 	%r68, %r63, %r67;
	add.s32 	%r133, %r65, %r68;
	add.s32 	%r132, %r66, %r68;
	add.s32 	%r69, %r2, 3;
	mul.lo.s32 	%r70, %r63, %r69;
	add.s32 	%r131, %r65, %r70;
	add.s32 	%r130, %r66, %r70;
	mul.lo.s32 	%r71, %r63, %r1;
	mul.lo.s32 	%r72, %r71, %r54;
	shl.b32 	%r73, %r72, 1;
	add.s32 	%r129, %r65, %r73;
	shl.b32 	%r74, %r71, 1;
	mad.lo.s32 	%r75, %r50, %r3, %r74;
	mad.lo.s32 	%r128, %r54, %r75, %r65;
	mul.wide.s32 	%rd9, %r7, 4;
$L__BB9_3:
	setp.ge.s32 	%p4, %r3, %r51;
	setp.ge.s32 	%p5, %r129, %r5;
	or.pred  	%p6, %p4, %p5;
	@%p6 bra 	$L__BB9_5;
	div.s32 	%r76, %r129, %r54;
	mul.lo.s32 	%r77, %r76, %r54;
	sub.s32 	%r78, %r129, %r77;
	mad.lo.s32 	%r79, %r4, %r76, %r78;
	add.s32 	%r80, %r79, %r54;
	add.s32 	%r81, %r78, %r8;
	min.s32 	%r82, %r80, %r81;
	add.s32 	%r83, %r79, %r6;
	add.s32 	%r84, %r82, %r6;
	mul.wide.s32 	%rd5, %r83, 4;
	add.s64 	%rd6, %rd2, %rd5;
	ld.global.f32 	%f1, [%rd6];
	mul.wide.s32 	%rd7, %r84, 4;
	add.s64 	%rd8, %rd2, %rd7;
	ld.global.f32 	%f2, [%rd8];
	add.f32 	%f3, %f1, %f2;
	add.s64 	%rd10, %rd6, %rd9;
	ld.global.f32 	%f4, [%rd10];
	add.f32 	%f5, %f3, %f4;
	add.s64 	%rd11, %rd8, %rd9;
	ld.global.f32 	%f6, [%rd11];
	add.f32 	%f7, %f5, %f6;
	mul.f32 	%f8, %f7, 0f3E800000;
	mul.wide.s32 	%rd12, %r128, 4;
	add.s64 	%rd13, %rd1, %rd12;
	st.global.f32 	[%rd13], %f8;
$L__BB9_5:
	setp.ge.s32 	%p7, %r3, %r51;
	setp.ge.s32 	%p8, %r135, %r5;
	or.pred  	%p9, %p7, %p8;
	@%p9 bra 	$L__BB9_7;
	div.s32 	%r85, %r135, %r54;
	mul.lo.s32 	%r86, %r85, %r54;
	sub.s32 	%r87, %r135, %r86;
	mad.lo.s32 	%r88, %r4, %r85, %r87;
	add.s32 	%r89, %r88, %r54;
	add.s32 	%r90, %r87, %r8;
	min.s32 	%r91, %r89, %r90;
	add.s32 	%r92, %r88, %r6;
	add.s32 	%r93, %r91, %r6;
	mul.wide.s32 	%rd14, %r92, 4;
	add.s64 	%rd15, %rd2, %rd14;
	ld.global.f32 	%f9, [%rd15];
	mul.wide.s32 	%rd16, %r93, 4;
	add.s64 	%rd17, %rd2, %rd16;
	ld.global.f32 	%f10, [%rd17];
	add.f32 	%f11, %f9, %f10;
	add.s64 	%rd19, %rd15, %rd9;
	ld.global.f32 	%f12, [%rd19];
	add.f32 	%f13, %f11, %f12;
	add.s64 	%rd20, %rd17, %rd9;
	ld.global.f32 	%f14, [%rd20];
	add.f32 	%f15, %f13, %f14;
	mul.f32 	%f16, %f15, 0f3E800000;
	mul.wide.s32 	%rd21, %r134, 4;
	add.s64 	%rd22, %rd1, %rd21;
	st.global.f32 	[%rd22], %f16;
$L__BB9_7:
	setp.ge.s32 	%p10, %r3, %r51;
	setp.ge.s32 	%p11, %r133, %r5;
	or.pred  	%p12, %p10, %p11;
	@%p12 bra 	$L__BB9_9;
	div.s32 	%r94, %r133, %r54;
	mul.lo.s32 	%r95, %r94, %r54;
	sub.s32 	%r96, %r133, %r95;
	mad.lo.s32 	%r97, %r4, %r94, %r96;
	add.s32 	%r98, %r97, %r54;
	add.s32 	%r99, %r96, %r8;
	min.s32 	%r100, %r98, %r99;
	add.s32 	%r101, %r97, %r6;
	add.s32 	%r102, %r100, %r6;
	mul.wide.s32 	%rd23, %r101, 4;
	add.s64 	%rd24, %rd2, %rd23;
	ld.global.f32 	%f17, [%rd24];
	mul.wide.s32 	%rd25, %r102, 4;
	add.s64 	%rd26, %rd2, %rd25;
	ld.global.f32 	%f18, [%rd26];
	add.f32 	%f19, %f17, %f18;
	add.s64 	%rd28, %rd24, %rd9;
	ld.global.f32 	%f20, [%rd28];
	add.f32 	%f21, %f19, %f20;
	add.s64 	%rd29, %rd26, %rd9;
	ld.global.f32 	%f22, [%rd29];
	add.f32 	%f23, %f21, %f22;
	mul.f32 	%f24, %f23, 0f3E800000;
	mul.wide.s32 	%rd30, %r132, 4;
	add.s64 	%rd31, %rd1, %rd30;
	st.global.f32 	[%rd31], %f24;
$L__BB9_9:
	setp.ge.s32 	%p13, %r3, %r51;
	setp.ge.s32 	%p14, %r131, %r5;
	or.pred  	%p15, %p13, %p14;
	@%p15 bra 	$L__BB9_11;
	div.s32 	%r103, %r131, %r54;
	mul.lo.s32 	%r104, %r103, %r54;
	sub.s32 	%r105, %r131, %r104;
	mad.lo.s32 	%r106, %r4, %r103, %r105;
	add.s32 	%r107, %r106, %r54;
	add.s32 	%r108, %r105, %r8;
	min.s32 	%r109, %r107, %r108;
	add.s32 	%r110, %r106, %r6;
	add.s32 	%r111, %r109, %r6;
	mul.wide.s32 	%rd32, %r110, 4;
	add.s64 	%rd33, %rd2, %rd32;
	ld.global.f32 	%f25, [%rd33];
	mul.wide.s32 	%rd34, %r111, 4;
	add.s64 	%rd35, %rd2, %rd34;
	ld.global.f32 	%f26, [%rd35];
	add.f32 	%f27, %f25, %f26;
	mul.wide.s32 	%rd36, %r7, 4;
	add.s64 	%rd37, %rd33, %rd36;
	ld.global.f32 	%f28, [%rd37];
	add.f32 	%f29, %f27, %f28;
	add.s64 	%rd38, %rd35, %rd36;
	ld.global.f32 	%f30, [%rd38];
	add.f32 	%f31, %f29, %f30;
	mul.f32 	%f32, %f31, 0f3E800000;
	mul.wide.s32 	%rd39, %r130, 4;
	add.s64 	%rd40, %rd1, %rd39;
	st.global.f32 	[%rd40], %f32;
$L__BB9_11:
	add.s32 	%r136, %r136, 4;
	mov.u32 	%r112, %ntid.x;
	shl.b32 	%r113, %r112, 2;
	add.s32 	%r135, %r135, %r113;
	add.s32 	%r134, %r134, %r113;
	add.s32 	%r133, %r133, %r113;
	add.s32 	%r132, %r132, %r113;
	add.s32 	%r131, %r131, %r113;
	add.s32 	%r130, %r130, %r113;
	add.s32 	%r129, %r129, %r113;
	add.s32 	%r128, %r128, %r113;
	setp.ne.s32 	%p16, %r136, 0;
	@%p16 bra 	$L__BB9_3;
$L__BB9_12:
	setp.eq.s32 	%p17, %r10, 0;
	@%p17 bra 	$L__BB9_17;
	mov.u32 	%r114, %tid.x;
	mov.u32 	%r115, %ctaid.x;
	mul.lo.s32 	%r116, %r115, %r54;
	shl.b32 	%r117, %r116, 1;
	add.s32 	%r118, %r137, %r117;
	mov.u32 	%r40, %ntid.x;
	mad.lo.s32 	%r139, %r40, %r118, %r114;
	mad.lo.s32 	%r140, %r5, %r3, %r139;
	neg.s32 	%r138, %r10;
	mul.wide.s32 	%rd45, %r7, 4;
$L__BB9_14:
	.pragma "nounroll";
	setp.ge.s32 	%p18, %r3, %r51;
	setp.ge.s32 	%p19, %r139, %r5;
	or.pred  	%p20, %p18, %p19;
	@%p20 bra 	$L__BB9_16;
	div.s32 	%r119, %r139, %r54;
	mul.lo.s32 	%r120, %r119, %r54;
	sub.s32 	%r121, %r139, %r120;
	mad.lo.s32 	%r122, %r4, %r119, %r121;
	add.s32 	%r123, %r122, %r54;
	add.s32 	%r124, %r121, %r8;
	min.s32 	%r125, %r123, %r124;
	add.s32 	%r126, %r122, %r6;
	add.s32 	%r127, %r125, %r6;
	mul.wide.s32 	%rd41, %r126, 4;
	add.s64 	%rd42, %rd2, %rd41;
	ld.global.f32 	%f33, [%rd42];
	mul.wide.s32 	%rd43, %r127, 4;
	add.s64 	%rd44, %rd2, %rd43;
	ld.global.f32 	%f34, [%rd44];
	add.f32 	%f35, %f33, %f34;
	add.s64 	%rd46, %rd42, %rd45;
	ld.global.f32 	%f36, [%rd46];
	add.f32 	%f37, %f35, %f36;
	add.s64 	%rd47, %rd44, %rd45;
	ld.global.f32 	%f38, [%rd47];
	add.f32 	%f39, %f37, %f38;
	mul.f32 	%f40, %f39, 0f3E800000;
	mul.wide.s32 	%rd48, %r140, 4;
	add.s64 	%rd49, %rd1, %rd48;
	st.global.f32 	[%rd49], %f40;
$L__BB9_16:
	add.s32 	%r140, %r140, %r40;
	add.s32 	%r139, %r139, %r40;
	add.s32 	%r138, %r138, 1;
	setp.ne.s32 	%p21, %r138, 0;
	@%p21 bra 	$L__BB9_14;
$L__BB9_17:
	ret;

}
	// .globl	_Z16kernel_halfsize2PfS_iiiii
.visible .entry _Z16kernel_halfsize2PfS_iiiii(
	.param .u64 .ptr .align 1 _Z16kernel_halfsize2PfS_iiiii_param_0,
	.param .u64 .ptr .align 1 _Z16kernel_halfsize2PfS_iiiii_param_1,
	.param .u32 _Z16kernel_halfsize2PfS_iiiii_param_2,
	.param .u32 _Z16kernel_halfsize2PfS_iiiii_param_3,
	.param .u32 _Z16kernel_halfsize2PfS_iiiii_param_4,
	.param .u32 _Z16kernel_halfsize2PfS_iiiii_param_5,
	.param .u32 _Z16kernel_halfsize2PfS_iiiii_param_6
)
{
	.reg .pred 	%p<22>;
	.reg .b32 	%r<139>;
	.reg .b32 	%f<41>;
	.reg .b64 	%rd<50>;

	ld.param.u64 	%rd3, [_Z16kernel_halfsize2PfS_iiiii_param_0];
	ld.param.u64 	%rd4, [_Z16kernel_halfsize2PfS_iiiii_param_1];
	ld.param.u32 	%r50, [_Z16kernel_halfsize2PfS_iiiii_param_2];
	ld.param.u32 	%r51, [_Z16kernel_halfsize2PfS_iiiii_param_3];
	ld.param.u32 	%r52, [_Z16kernel_halfsize2PfS_iiiii_param_4];
	ld.param.u32 	%r53, [_Z16kernel_halfsize2PfS_iiiii_param_5];
	ld.param.u32 	%r54, [_Z16kernel_halfsize2PfS_iiiii_param_6];
	cvta.to.global.u64 	%rd1, %rd3;
	cvta.to.global.u64 	%rd2, %rd4;
	mov.u32 	%r1, %ctaid.x;
	mul.lo.s32 	%r55, %r1, %r54;
	mul.lo.s32 	%r2, %r55, 3;
	mov.u32 	%r56, %tid.y;
	mov.u32 	%r57, %ctaid.y;
	mov.u32 	%r58, %ntid.y;
	mad.lo.s32 	%r3, %r57, %r58, %r56;
	setp.lt.s32 	%p1, %r54, 1;
	@%p1 bra 	$L__BB10_17;
	mul.lo.s32 	%r60, %r54, %r52;
	mul.lo.s32 	%r61, %r54, 3;
	mul.lo.s32 	%r4, %r54, %r50;
	shl.b32 	%r62, %r3, 1;
	mul.lo.s32 	%r5, %r60, %r62;
	or.b32  	%r63, %r62, 1;
	setp.lt.s32 	%p2, %r63, %r53;
	selp.b32 	%r6, %r60, 0, %p2;
	shl.b32 	%r7, %r54, 1;
	sub.s32 	%r8, %r60, %r54;
	max.s32 	%r9, %r61, 1;
	and.b32  	%r10, %r9, 3;
	setp.lt.s32 	%p3, %r61, 4;
	mov.b32 	%r135, 0;
	@%p3 bra 	$L__BB10_12;
	and.b32  	%r135, %r9, 2147483644;
	neg.s32 	%r134, %r135;
	mov.u32 	%r64, %ntid.x;
	mad.lo.s32 	%r65, %r64, %r2, %r64;
	mov.u32 	%r66, %tid.x;
	add.s32 	%r133, %r66, %r65;
	mad.lo.s32 	%r67, %r4, %r3, %r66;
	add.s32 	%r132, %r67, %r65;
	add.s32 	%r68, %r2, 2;
	mul.lo.s32 	%r69, %r64, %r68;
	add.s32 	%r131, %r66, %r69;
	add.s32 	%r130, %r67, %r69;
	add.s32 	%r70, %r2, 3;
	mul.lo.s32 	%r71, %r64, %r70;
	add.s32 	%r129, %r66, %r71;
	add.s32 	%r128, %r67, %r71;
	mul.lo.s32 	%r72, %r64, %r1;
	mul.lo.s32 	%r73, %r72, 3;
	mad.lo.s32 	%r127, %r73, %r54, %r66;
	mad.lo.s32 	%r74, %r50, %r3, %r73;
	mad.lo.s32 	%r126, %r54, %r74, %r66;
	mul.wide.s32 	%rd9, %r6, 4;
$L__BB10_3:
	setp.ge.s32 	%p4, %r3, %r51;
	setp.ge.s32 	%p5, %r127, %r4;
	or.pred  	%p6, %p4, %p5;
	@%p6 bra 	$L__BB10_5;
	div.s32 	%r75, %r127, %r54;
	mul.lo.s32 	%r76, %r75, %r54;
	sub.s32 	%r77, %r127, %r76;
	mad.lo.s32 	%r78, %r7, %r75, %r77;
	add.s32 	%r79, %r78, %r54;
	add.s32 	%r80, %r77, %r8;
	min.s32 	%r81, %r79, %r80;
	add.s32 	%r82, %r78, %r5;
	add.s32 	%r83, %r81, %r5;
	mul.wide.s32 	%rd5, %r82, 4;
	add.s64 	%rd6, %rd2, %rd5;
	ld.global.f32 	%f1, [%rd6];
	mul.wide.s32 	%rd7, %r83, 4;
	add.s64 	%rd8, %rd2, %rd7;
	ld.global.f32 	%f2, [%rd8];
	add.f32 	%f3, %f1, %f2;
	add.s64 	%rd10, %rd6, %rd9;
	ld.global.f32 	%f4, [%rd10];
	add.f32 	%f5, %f3, %f4;
	add.s64 	%rd11, %rd8, %rd9;
	ld.global.f32 	%f6, [%rd11];
	add.f32 	%f7, %f5, %f6;
	mul.f32 	%f8, %f7, 0f3E800000;
	mul.wide.s32 	%rd12, %r126, 4;
	add.s64 	%rd13, %rd1, %rd12;
	st.global.f32 	[%rd13], %f8;
$L__BB10_5:
	setp.ge.s32 	%p7, %r3, %r51;
	setp.ge.s32 	%p8, %r133, %r4;
	or.pred  	%p9, %p7, %p8;
	@%p9 bra 	$L__BB10_7;
	div.s32 	%r84, %r133, %r54;
	mul.lo.s32 	%r85, %r84, %r54;
	sub.s32 	%r86, %r133, %r85;
	mad.lo.s32 	%r87, %r7, %r84, %r86;
	add.s32 	%r88, %r87, %r54;
	add.s32 	%r89, %r86, %r8;
	min.s32 	%r90, %r88, %r89;
	add.s32 	%r91, %r87, %r5;
	add.s32 	%r92, %r90, %r5;
	mul.wide.s32 	%rd14, %r91, 4;
	add.s64 	%rd15, %rd2, %rd14;
	ld.global.f32 	%f9, [%rd15];
	mul.wide.s32 	%rd16, %r92, 4;
	add.s64 	%rd17, %rd2, %rd16;
	ld.global.f32 	%f10, [%rd17];
	add.f32 	%f11, %f9, %f10;
	add.s64 	%rd19, %rd15, %rd9;
	ld.global.f32 	%f12, [%rd19];
	add.f32 	%f13, %f11, %f12;
	add.s64 	%rd20, %rd17, %rd9;
	ld.global.f32 	%f14, [%rd20];
	add.f32 	%f15, %f13, %f14;
	mul.f32 	%f16, %f15, 0f3E800000;
	mul.wide.s32 	%rd21, %r132, 4;
	add.s64 	%rd22, %rd1, %rd21;
	st.global.f32 	[%rd22], %f16;
$L__BB10_7:
	setp.ge.s32 	%p10, %r3, %r51;
	setp.ge.s32 	%p11, %r131, %r4;
	or.pred  	%p12, %p10, %p11;
	@%p12 bra 	$L__BB10_9;
	div.s32 	%r93, %r131, %r54;
	mul.lo.s32 	%r94, %r93, %r54;
	sub.s32 	%r95, %r131, %r94;
	mad.lo.s32 	%r96, %r7, %r93, %r95;
	add.s32 	%r97, %r96, %r54;
	add.s32 	%r98, %r95, %r8;
	min.s32 	%r99, %r97, %r98;
	add.s32 	%r100, %r96, %r5;
	add.s32 	%r101, %r99, %r5;
	mul.wide.s32 	%rd23, %r100, 4;
	add.s64 	%rd24, %rd2, %rd23;
	ld.global.f32 	%f17, [%rd24];
	mul.wide.s32 	%rd25, %r101, 4;
	add.s64 	%rd26, %rd2, %rd25;
	ld.global.f32 	%f18, [%rd26];
	add.f32 	%f19, %f17, %f18;
	add.s64 	%rd28, %rd24, %rd9;
	ld.global.f32 	%f20, [%rd28];
	add.f32 	%f21, %f19, %f20;
	add.s64 	%rd29, %rd26, %rd9;
	ld.global.f32 	%f22, [%rd29];
	add.f32 	%f23, %f21, %f22;
	mul.f32 	%f24, %f23, 0f3E800000;
	mul.wide.s32 	%rd30, %r130, 4;
	add.s64 	%rd31, %rd1, %rd30;
	st.global.f32 	[%rd31], %f24;
$L__BB10_9:
	setp.ge.s32 	%p13, %r3, %r51;
	setp.ge.s32 	%p14, %r129, %r4;
	or.pred  	%p15, %p13, %p14;
	@%p15 bra 	$L__BB10_11;
	div.s32 	%r102, %r129, %r54;
	mul.lo.s32 	%r103, %r102, %r54;
	sub.s32 	%r104, %r129, %r103;
	mad.lo.s32 	%r105, %r7, %r102, %r104;
	add.s32 	%r106, %r105, %r54;
	add.s32 	%r107, %r104, %r8;
	min.s32 	%r108, %r106, %r107;
	add.s32 	%r109, %r105, %r5;
	add.s32 	%r110, %r108, %r5;
	mul.wide.s32 	%rd32, %r109, 4;
	add.s64 	%rd33, %rd2, %rd32;
	ld.global.f32 	%f25, [%rd33];
	mul.wide.s32 	%rd34, %r110, 4;
	add.s64 	%rd35, %rd2, %rd34;
	ld.global.f32 	%f26, [%rd35];
	add.f32 	%f27, %f25, %f26;
	mul.wide.s32 	%rd36, %r6, 4;
	add.s64 	%rd37, %rd33, %rd36;
	ld.global.f32 	%f28, [%rd37];
	add.f32 	%f29, %f27, %f28;
	add.s64 	%rd38, %rd35, %rd36;
	ld.global.f32 	%f30, [%rd38];
	add.f32 	%f31, %f29, %f30;
	mul.f32 	%f32, %f31, 0f3E800000;
	mul.wide.s32 	%rd39, %r128, 4;
	add.s64 	%rd40, %rd1, %rd39;
	st.global.f32 	[%rd40], %f32;
$L__BB10_11:
	add.s32 	%r134, %r134, 4;
	mov.u32 	%r111, %ntid.x;
	shl.b32 	%r112, %r111, 2;
	add.s32 	%r133, %r133, %r112;
	add.s32 	%r132, %r132, %r112;
	add.s32 	%r131, %r131, %r112;
	add.s32 	%r130, %r130, %r112;
	add.s32 	%r129, %r129, %r112;
	add.s32 	%r128, %r128, %r112;
	add.s32 	%r127, %r127, %r112;
	add.s32 	%r126, %r126, %r112;
	setp.ne.s32 	%p16, %r134, 0;
	@%p16 bra 	$L__BB10_3;
$L__BB10_12:
	setp.eq.s32 	%p17, %r10, 0;
	@%p17 bra 	$L__BB10_17;
	mov.u32 	%r113, %tid.x;
	mov.u32 	%r114, %ctaid.x;
	mul.lo.s32 	%r115, %r114, %r54;
	mad.lo.s32 	%r116, %r115, 3, %r135;
	mov.u32 	%r40, %ntid.x;
	mad.lo.s32 	%r137, %r40, %r116, %r113;
	mad.lo.s32 	%r138, %r4, %r3, %r137;
	neg.s32 	%r136, %r10;
	mul.wide.s32 	%rd45, %r6, 4;
$L__BB10_14:
	.pragma "nounroll";
	setp.ge.s32 	%p18, %r3, %r51;
	setp.ge.s32 	%p19, %r137, %r4;
	or.pred  	%p20, %p18, %p19;
	@%p20 bra 	$L__BB10_16;
	div.s32 	%r117, %r137, %r54;
	mul.lo.s32 	%r118, %r117, %r54;
	sub.s32 	%r119, %r137, %r118;
	mad.lo.s32 	%r120, %r7, %r117, %r119;
	add.s32 	%r121, %r120, %r54;
	add.s32 	%r122, %r119, %r8;
	min.s32 	%r123, %r121, %r122;
	add.s32 	%r124, %r120, %r5;
	add.s32 	%r125, %r123, %r5;
	mul.wide.s32 	%rd41, %r124, 4;
	add.s64 	%rd42, %rd2, %rd41;
	ld.global.f32 	%f33, [%rd42];
	mul.wide.s32 	%rd43, %r125, 4;
	add.s64 	%rd44, %rd2, %rd43;
	ld.global.f32 	%f34, [%rd44];
	add.f32 	%f35, %f33, %f34;
	add.s64 	%rd46, %rd42, %rd45;
	ld.global.f32 	%f36, [%rd46];
	add.f32 	%f37, %f35, %f36;
	add.s64 	%rd47, %rd44, %rd45;
	ld.global.f32 	%f38, [%rd47];
	add.f32 	%f39, %f37, %f38;
	mul.f32 	%f40, %f39, 0f3E800000;
	mul.wide.s32 	%rd48, %r138, 4;
	add.s64 	%rd49, %rd1, %rd48;
	st.global.f32 	[%rd49], %f40;
$L__BB10_16:
	add.s32 	%r138, %r138, %r40;
	add.s32 	%r137, %r137, %r40;
	add.s32 	%r136, %r136, 1;
	setp.ne.s32 	%p21, %r136, 0;
	@%p21 bra 	$L__BB10_14;
$L__BB10_17:
	ret;

}
	// .globl	_Z22kernel_halfsizebysharePfS_iiiii
.visible .entry _Z22kernel_halfsizebysharePfS_iiiii(
	.param .u64 .ptr .align 1 _Z22kernel_halfsizebysharePfS_iiiii_param_0,
	.param .u64 .ptr .align 1 _Z22kernel_halfsizebysharePfS_iiiii_param_1,
	.param .u32 _Z22kernel_halfsizebysharePfS_iiiii_param_2,
	.param .u32 _Z22kernel_halfsizebysharePfS_iiiii_param_3,
	.param .u32 _Z22kernel_halfsizebysharePfS_iiiii_param_4,
	.param .u32 _Z22kernel_halfsizebysharePfS_iiiii_param_5,
	.param .u32 _Z22kernel_halfsizebysharePfS_iiiii_param_6
)
{
	.reg .pred 	%p<34>;
	.reg .b32 	%r<355>;
	.reg .b32 	%f<69>;
	.reg .b64 	%rd<46>;

	ld.param.u64 	%rd3, [_Z22kernel_halfsizebysharePfS_iiiii_param_0];
	ld.param.u32 	%r100, [_Z22kernel_halfsizebysharePfS_iiiii_param_3];
	ld.param.u32 	%r101, [_Z22kernel_halfsizebysharePfS_iiiii_param_4];
	ld.param.u32 	%r102, [_Z22kernel_halfsizebysharePfS_iiiii_param_5];
	ld.param.u32 	%r103, [_Z22kernel_halfsizebysharePfS_iiiii_param_6];
	cvta.to.global.u64 	%rd1, %rd3;
	mov.u32 	%r1, %ntid.x;
	mul.lo.s32 	%r2, %r103, %r1;
	mov.u32 	%r3, %tid.x;
	mov.u32 	%r4, %ctaid.x;
	mul.lo.s32 	%r104, %r2, %r4;
	mov.u32 	%r5, %tid.y;
	mov.u32 	%r105, %ctaid.y;
	mov.u32 	%r6, %ntid.y;
	mul.lo.s32 	%r7, %r105, %r6;
	add.s32 	%r8, %r7, %r5;
	shl.b32 	%r9, %r104, 1;
	shl.b32 	%r10, %r1, 1;
	mul.lo.s32 	%r11, %r103, %r10;
	setp.lt.s32 	%p1, %r103, 1;
	@%p1 bra 	$L__BB11_6;
	mul.lo.s32 	%r107, %r103, %r101;
	mul.lo.s32 	%r12, %r11, %r6;
	sub.s32 	%r13, %r107, %r103;
	add.s32 	%r108, %r8, %r7;
	add.s32 	%r109, %r102, -1;
	min.u32 	%r110, %r108, %r109;
	mul.lo.s32 	%r14, %r110, %r107;
	add.s32 	%r111, %r108, %r6;
	min.u32 	%r112, %r111, %r109;
	mul.lo.s32 	%r15, %r112, %r107;
	setp.eq.s32 	%p2, %r103, 1;
	mov.b32 	%r342, 0;
	@%p2 bra 	$L__BB11_4;
	and.b32  	%r113, %r103, 2147483646;
	neg.s32 	%r341, %r113;
	add.s32 	%r340, %r3, %r1;
	mad.lo.s32 	%r114, %r1, %r103, %r1;
	add.s32 	%r338, %r3, %r114;
	add.s32 	%r337, %r3, %r2;
	shl.b32 	%r115, %r4, 1;
	mad.lo.s32 	%r116, %r2, %r115, %r2;
	add.s32 	%r336, %r3, %r116;
	mad.lo.s32 	%r117, %r103, %r115, %r103;
	mad.lo.s32 	%r118, %r1, %r117, %r1;
	add.s32 	%r335, %r3, %r118;
	mul.lo.s32 	%r119, %r4, %r103;
	mul.lo.s32 	%r120, %r119, %r1;
	shl.b32 	%r121, %r120, 1;
	add.s32 	%r122, %r121, %r1;
	add.s32 	%r334, %r3, %r122;
	add.s32 	%r333, %r3, %r9;
	mov.u32 	%r339, %r3;
$L__BB11_3:
	ld.param.u64 	%rd44, [_Z22kernel_halfsizebysharePfS_iiiii_param_1];
	and.b32  	%r342, %r103, 2147483646;
	div.s32 	%r123, %r339, %r103;
	mul.lo.s32 	%r124, %r123, %r103;
	sub.s32 	%r125, %r339, %r124;
	add.s32 	%r126, %r13, %r125;
	min.s32 	%r127, %r333, %r126;
	min.s32 	%r128, %r336, %r126;
	shr.u32 	%r129, %r123, 31;
	add.s32 	%r130, %r123, %r129;
	and.b32  	%r131, %r130, -2;
	sub.s32 	%r132, %r123, %r131;
	mul.lo.s32 	%r133, %r132, %r2;
	shr.u32 	%r134, %r123, 1;
	mad.lo.s32 	%r135, %r134, %r103, %r125;
	add.s32 	%r136, %r135, %r133;
	div.s32 	%r137, %r337, %r103;
	shr.u32 	%r138, %r137, 1;
	add.s32 	%r139, %r133, %r125;
	mad.lo.s32 	%r140, %r138, %r103, %r139;
	add.s32 	%r141, %r127, %r14;
	cvta.to.global.u64 	%rd4, %rd44;
	mul.wide.s32 	%rd5, %r141, 4;
	add.s64 	%rd6, %rd4, %rd5;
	ld.global.f32 	%f1, [%rd6];
	mul.lo.s32 	%r142, %r11, %r5;
	add.s32 	%r143, %r136, %r142;
	shl.b32 	%r144, %r143, 2;
	mov.u32 	%r145, data;
	add.s32 	%r146, %r145, %r144;
	st.shared.f32 	[%r146], %f1;
	add.s32 	%r147, %r128, %r14;
	mul.wide.s32 	%rd7, %r147, 4;
	add.s64 	%rd8, %rd4, %rd7;
	ld.global.f32 	%f2, [%rd8];
	add.s32 	%r148, %r140, %r142;
	shl.b32 	%r149, %r148, 2;
	add.s32 	%r150, %r145, %r149;
	st.shared.f32 	[%r150], %f2;
	add.s32 	%r151, %r127, %r15;
	mul.wide.s32 	%rd9, %r151, 4;
	add.s64 	%rd10, %rd4, %rd9;
	ld.global.f32 	%f3, [%rd10];
	shl.b32 	%r152, %r12, 2;
	add.s32 	%r153, %r146, %r152;
	st.shared.f32 	[%r153], %f3;
	add.s32 	%r154, %r128, %r15;
	mul.wide.s32 	%rd11, %r154, 4;
	add.s64 	%rd12, %rd4, %rd11;
	ld.global.f32 	%f4, [%rd12];
	add.s32 	%r155, %r150, %r152;
	st.shared.f32 	[%r155], %f4;
	div.s32 	%r156, %r340, %r103;
	mul.lo.s32 	%r157, %r156, %r103;
	sub.s32 	%r158, %r340, %r157;
	add.s32 	%r159, %r13, %r158;
	min.s32 	%r160, %r334, %r159;
	min.s32 	%r161, %r335, %r159;
	shr.u32 	%r162, %r156, 31;
	add.s32 	%r163, %r156, %r162;
	and.b32  	%r164, %r163, -2;
	sub.s32 	%r165, %r156, %r164;
	mul.lo.s32 	%r166, %r165, %r2;
	shr.u32 	%r167, %r156, 1;
	mad.lo.s32 	%r168, %r167, %r103, %r158;
	add.s32 	%r169, %r168, %r166;
	div.s32 	%r170, %r338, %r103;
	shr.u32 	%r171, %r170, 1;
	add.s32 	%r172, %r166, %r158;
	mad.lo.s32 	%r173, %r171, %r103, %r172;
	add.s32 	%r174, %r160, %r14;
	mul.wide.s32 	%rd13, %r174, 4;
	add.s64 	%rd14, %rd4, %rd13;
	ld.global.f32 	%f5, [%rd14];
	add.s32 	%r175, %r169, %r142;
	shl.b32 	%r176, %r175, 2;
	add.s32 	%r177, %r145, %r176;
	st.shared.f32 	[%r177], %f5;
	add.s32 	%r178, %r161, %r14;
	mul.wide.s32 	%rd15, %r178, 4;
	add.s64 	%rd16, %rd4, %rd15;
	ld.global.f32 	%f6, [%rd16];
	add.s32 	%r179, %r173, %r142;
	shl.b32 	%r180, %r179, 2;
	add.s32 	%r181, %r145, %r180;
	st.shared.f32 	[%r181], %f6;
	add.s32 	%r182, %r160, %r15;
	mul.wide.s32 	%rd17, %r182, 4;
	add.s64 	%rd18, %rd4, %rd17;
	ld.global.f32 	%f7, [%rd18];
	add.s32 	%r183, %r177, %r152;
	st.shared.f32 	[%r183], %f7;
	add.s32 	%r184, %r161, %r15;
	mul.wide.s32 	%rd19, %r184, 4;
	add.s64 	%rd20, %rd4, %rd19;
	ld.global.f32 	%f8, [%rd20];
	add.s32 	%r185, %r181, %r152;
	st.shared.f32 	[%r185], %f8;
	add.s32 	%r341, %r341, 2;
	add.s32 	%r340, %r340, %r10;
	add.s32 	%r339, %r339, %r10;
	add.s32 	%r338, %r338, %r10;
	add.s32 	%r337, %r337, %r10;
	add.s32 	%r336, %r336, %r10;
	add.s32 	%r335, %r335, %r10;
	add.s32 	%r334, %r334, %r10;
	add.s32 	%r333, %r333, %r10;
	setp.ne.s32 	%p3, %r341, 0;
	@%p3 bra 	$L__BB11_3;
$L__BB11_4:
	and.b32  	%r186, %r103, 1;
	setp.eq.b32 	%p4, %r186, 1;
	not.pred 	%p5, %p4;
	@%p5 bra 	$L__BB11_6;
	ld.param.u64 	%rd45, [_Z22kernel_halfsizebysharePfS_iiiii_param_1];
	mad.lo.s32 	%r187, %r342, %r1, %r3;
	div.s32 	%r188, %r187, %r103;
	mul.lo.s32 	%r189, %r188, %r103;
	sub.s32 	%r190, %r187, %r189;
	add.s32 	%r191, %r187, %r2;
	add.s32 	%r192, %r13, %r190;
	mul.lo.s32 	%r193, %r2, %r4;
	shl.b32 	%r194, %r193, 1;
	add.s32 	%r195, %r194, %r187;
	min.s32 	%r196, %r195, %r192;
	add.s32 	%r197, %r195, %r2;
	min.s32 	%r198, %r197, %r192;
	shr.u32 	%r199, %r188, 31;
	add.s32 	%r200, %r188, %r199;
	and.b32  	%r201, %r200, -2;
	sub.s32 	%r202, %r188, %r201;
	mul.lo.s32 	%r203, %r202, %r2;
	shr.u32 	%r204, %r188, 1;
	mad.lo.s32 	%r205, %r204, %r103, %r190;
	add.s32 	%r206, %r205, %r203;
	div.s32 	%r207, %r191, %r103;
	shr.u32 	%r208, %r207, 1;
	add.s32 	%r209, %r203, %r190;
	mad.lo.s32 	%r210, %r208, %r103, %r209;
	add.s32 	%r211, %r196, %r14;
	cvta.to.global.u64 	%rd21, %rd45;
	mul.wide.s32 	%rd22, %r211, 4;
	add.s64 	%rd23, %rd21, %rd22;
	ld.global.f32 	%f9, [%rd23];
	mul.lo.s32 	%r212, %r11, %r5;
	add.s32 	%r213, %r206, %r212;
	shl.b32 	%r214, %r213, 2;
	mov.u32 	%r215, data;
	add.s32 	%r216, %r215, %r214;
	st.shared.f32 	[%r216], %f9;
	add.s32 	%r217, %r198, %r14;
	mul.wide.s32 	%rd24, %r217, 4;
	add.s64 	%rd25, %rd21, %rd24;
	ld.global.f32 	%f10, [%rd25];
	add.s32 	%r218, %r210, %r212;
	shl.b32 	%r219, %r218, 2;
	add.s32 	%r220, %r215, %r219;
	st.shared.f32 	[%r220], %f10;
	add.s32 	%r221, %r196, %r15;
	mul.wide.s32 	%rd26, %r221, 4;
	add.s64 	%rd27, %rd21, %rd26;
	ld.global.f32 	%f11, [%rd27];
	shl.b32 	%r222, %r12, 2;
	add.s32 	%r223, %r216, %r222;
	st.shared.f32 	[%r223], %f11;
	add.s32 	%r224, %r198, %r15;
	mul.wide.s32 	%rd28, %r224, 4;
	add.s64 	%rd29, %rd21, %rd28;
	ld.global.f32 	%f12, [%rd29];
	add.s32 	%r225, %r220, %r222;
	st.shared.f32 	[%r225], %f12;
$L__BB11_6:
	setp.lt.s32 	%p6, %r103, 1;
	bar.sync 	0;
	@%p6 bra 	$L__BB11_28;
	ld.param.u32 	%r331, [_Z22kernel_halfsizebysharePfS_iiiii_param_2];
	mul.lo.s32 	%r44, %r103, %r331;
	mul.lo.s32 	%r227, %r5, %r11;
	shl.b32 	%r45, %r227, 1;
	mul.lo.s32 	%r46, %r44, %r8;
	setp.lt.u32 	%p7, %r103, 4;
	mov.b32 	%r354, 0;
	@%p7 bra 	$L__BB11_18;
	ld.param.u32 	%r332, [_Z22kernel_halfsizebysharePfS_iiiii_param_2];
	mad.lo.s32 	%r343, %r2, %r4, %r3;
	and.b32  	%r229, %r103, 2147483644;
	neg.s32 	%r352, %r229;
	shl.b32 	%r230, %r5, 4;
	or.b32  	%r231, %r230, 4;
	mul.lo.s32 	%r232, %r103, %r231;
	add.s32 	%r233, %r232, 4;
	shl.b32 	%r234, %r3, 2;
	mad.lo.s32 	%r49, %r1, %r233, %r234;
	or.b32  	%r235, %r230, 8;
	mul.lo.s32 	%r236, %r103, %r235;
	or.b32  	%r237, %r236, 4;
	mad.lo.s32 	%r50, %r1, %r237, %r234;
	or.b32  	%r238, %r230, 12;
	mul.lo.s32 	%r239, %r103, %r238;
	add.s32 	%r240, %r239, 4;
	mad.lo.s32 	%r51, %r1, %r240, %r234;
	mul.lo.s32 	%r241, %r5, %r103;
	shl.b32 	%r242, %r241, 2;
	mad.lo.s32 	%r243, %r1, %r242, %r1;
	shl.b32 	%r244, %r243, 2;
	add.s32 	%r52, %r244, %r234;
	add.s32 	%r245, %r232, 8;
	mad.lo.s32 	%r53, %r1, %r245, %r234;
	add.s32 	%r246, %r236, 8;
	mad.lo.s32 	%r54, %r1, %r246, %r234;
	add.s32 	%r247, %r239, 8;
	mad.lo.s32 	%r55, %r1, %r247, %r234;
	or.b32  	%r248, %r242, 2;
	mul.lo.s32 	%r249, %r1, %r248;
	shl.b32 	%r250, %r249, 2;
	add.s32 	%r56, %r250, %r234;
	add.s32 	%r251, %r232, 12;
	mad.lo.s32 	%r57, %r1, %r251, %r234;
	add.s32 	%r252, %r236, 12;
	mad.lo.s32 	%r58, %r1, %r252, %r234;
	add.s32 	%r253, %r239, 12;
	mad.lo.s32 	%r59, %r1, %r253, %r234;
	or.b32  	%r254, %r242, 3;
	mul.lo.s32 	%r255, %r1, %r254;
	shl.b32 	%r256, %r255, 2;
	add.s32 	%r60, %r256, %r234;
	mul.lo.s32 	%r257, %r4, %r103;
	mad.lo.s32 	%r258, %r1, %r257, %r1;
	add.s32 	%r350, %r3, %r258;
	add.s32 	%r259, %r3, %r46;
	add.s32 	%r349, %r259, %r258;
	add.s32 	%r260, %r257, 2;
	mul.lo.s32 	%r261, %r1, %r260;
	add.s32 	%r348, %r3, %r261;
	add.s32 	%r347, %r259, %r261;
	add.s32 	%r262, %r257, 3;
	mul.lo.s32 	%r263, %r1, %r262;
	add.s32 	%r346, %r3, %r263;
	add.s32 	%r345, %r259, %r263;
	mul.lo.s32 	%r264, %r332, %r8;
	mad.lo.s32 	%r265, %r1, %r4, %r264;
	mad.lo.s32 	%r344, %r103, %r265, %r3;
	mov.u32 	%r351, data;
$L__BB11_9:
	.pragma "nounroll";
	setp.ge.s32 	%p8, %r8, %r100;
	setp.ge.s32 	%p9, %r343, %r44;
	or.pred  	%p10, %p8, %p9;
	@%p10 bra 	$L__BB11_11;
	mov.u32 	%r266, %tid.y;
	mul.lo.s32 	%r267, %r266, %r1;
	mul.lo.s32 	%r268, %r267, %r103;
	shl.b32 	%r269, %r268, 4;
	shl.b32 	%r270, %r3, 2;
	add.s32 	%r271, %r269, %r270;
	add.s32 	%r272, %r351, %r271;
	ld.shared.f32 	%f13, [%r272];
	shl.b32 	%r273, %r266, 4;
	or.b32  	%r274, %r273, 4;
	mad.lo.s32 	%r275, %r2, %r274, %r270;
	add.s32 	%r276, %r351, %r275;
	ld.shared.f32 	%f14, [%r276];
	add.f32 	%f15, %f13, %f14;
	or.b32  	%r277, %r273, 8;
	mad.lo.s32 	%r278, %r2, %r277, %r270;
	add.s32 	%r279, %r351, %r278;
	ld.shared.f32 	%f16, [%r279];
	add.f32 	%f17, %f15, %f16;
	or.b32  	%r280, %r273, 12;
	mad.lo.s32 	%r281, %r2, %r280, %r270;
	add.s32 	%r282, %r351, %r281;
	ld.shared.f32 	%f18, [%r282];
	add.f32 	%f19, %f17, %f18;
	mul.f32 	%f20, %f19, 0f3E800000;
	mul.wide.s32 	%rd30, %r344, 4;
	add.s64 	%rd31, %rd1, %rd30;
	st.global.f32 	[%rd31], %f20;
$L__BB11_11:
	setp.ge.s32 	%p12, %r350, %r44;
	or.pred  	%p13, %p8, %p12;
	@%p13 bra 	$L__BB11_13;
	add.s32 	%r283, %r351, %r52;
	ld.shared.f32 	%f21, [%r283];
	add.s32 	%r284, %r351, %r49;
	ld.shared.f32 	%f22, [%r284];
	add.f32 	%f23, %f21, %f22;
	add.s32 	%r285, %r351, %r50;
	ld.shared.f32 	%f24, [%r285];
	add.f32 	%f25, %f23, %f24;
	add.s32 	%r286, %r351, %r51;
	ld.shared.f32 	%f26, [%r286];
	add.f32 	%f27, %f25, %f26;
	mul.f32 	%f28, %f27, 0f3E800000;
	mul.wide.s32 	%rd32, %r349, 4;
	add.s64 	%rd33, %rd1, %rd32;
	st.global.f32 	[%rd33], %f28;
$L__BB11_13:
	setp.ge.s32 	%p15, %r348, %r44;
	or.pred  	%p16, %p8, %p15;
	@%p16 bra 	$L__BB11_15;
	add.s32 	%r287, %r351, %r56;
	ld.shared.f32 	%f29, [%r287];
	add.s32 	%r288, %r351, %r53;
	ld.shared.f32 	%f30, [%r288];
	add.f32 	%f31, %f29, %f30;
	add.s32 	%r289, %r351, %r54;
	ld.shared.f32 	%f32, [%r289];
	add.f32 	%f33, %f31, %f32;
	add.s32 	%r290, %r351, %r55;
	ld.shared.f32 	%f34, [%r290];
	add.f32 	%f35, %f33, %f34;
	mul.f32 	%f36, %f35, 0f3E800000;
	mul.wide.s32 	%rd34, %r347, 4;
	add.s64 	%rd35, %rd1, %rd34;
	st.global.f32 	[%rd35], %f36;
$L__BB11_15:
	setp.ge.s32 	%p18, %r346, %r44;
	or.pred  	%p19, %p8, %p18;
	@%p19 bra 	$L__BB11_17;
	add.s32 	%r291, %r351, %r60;
	ld.shared.f32 	%f37, [%r291];
	add.s32 	%r292, %r351, %r57;
	ld.shared.f32 	%f38, [%r292];
	add.f32 	%f39, %f37, %f38;
	add.s32 	%r293, %r351, %r58;
	ld.shared.f32 	%f40, [%r293];
	add.f32 	%f41, %f39, %f40;
	add.s32 	%r294, %r351, %r59;
	ld.shared.f32 	%f42, [%r294];
	add.f32 	%f43, %f41, %f42;
	mul.f32 	%f44, %f43, 0f3E800000;
	mul.wide.s32 	%rd36, %r345, 4;
	add.s64 	%rd37, %rd1, %rd36;
	st.global.f32 	[%rd37], %f44;
$L__BB11_17:
	and.b32  	%r354, %r103, 2147483644;
	add.s32 	%r352, %r352, 4;
	shl.b32 	%r295, %r1, 4;
	add.s32 	%r351, %r351, %r295;
	shl.b32 	%r296, %r1, 2;
	add.s32 	%r350, %r350, %r296;
	add.s32 	%r349, %r349, %r296;
	add.s32 	%r348, %r348, %r296;
	add.s32 	%r347, %r347, %r296;
	add.s32 	%r346, %r346, %r296;
	add.s32 	%r345, %r345, %r296;
	add.s32 	%r344, %r344, %r296;
	add.s32 	%r343, %r343, %r296;
	setp.ne.s32 	%p20, %r352, 0;
	@%p20 bra 	$L__BB11_9;
$L__BB11_18:
	and.b32  	%r90, %r103, 3;
	setp.eq.s32 	%p21, %r90, 0;
	@%p21 bra 	$L__BB11_28;
	mov.u32 	%r297, %ctaid.x;
	mad.lo.s32 	%r91, %r2, %r297, %r3;
	setp.eq.s32 	%p22, %r90, 1;
	@%p22 bra 	$L__BB11_25;
	setp.ge.s32 	%p23, %r8, %r100;
	mul.lo.s32 	%r92, %r354, %r1;
	add.s32 	%r93, %r91, %r92;
	setp.ge.s32 	%p24, %r93, %r44;
	or.pred  	%p25, %p23, %p24;
	@%p25 bra 	$L__BB11_22;
	add.s32 	%r299, %r92, %r3;
	add.s32 	%r300, %r299, %r45;
	add.s32 	%r301, %r93, %r46;
	shl.b32 	%r302, %r300, 2;
	mov.u32 	%r303, data;
	add.s32 	%r304, %r303, %r302;
	ld.shared.f32 	%f45, [%r304];
	shl.b32 	%r305, %r2, 2;
	add.s32 	%r306, %r304, %r305;
	ld.shared.f32 	%f46, [%r306];
	add.f32 	%f47, %f45, %f46;
	add.s32 	%r307, %r306, %r305;
	ld.shared.f32 	%f48, [%r307];
	add.f32 	%f49, %f47, %f48;
	add.s32 	%r308, %r307, %r305;
	ld.shared.f32 	%f50, [%r308];
	add.f32 	%f51, %f49, %f50;
	mul.f32 	%f52, %f51, 0f3E800000;
	mul.wide.s32 	%rd38, %r301, 4;
	add.s64 	%rd39, %rd1, %rd38;
	st.global.f32 	[%rd39], %f52;
$L__BB11_22:
	setp.ge.s32 	%p26, %r8, %r100;
	add.s32 	%r94, %r93, %r1;
	setp.ge.s32 	%p27, %r94, %r44;
	or.pred  	%p28, %p26, %p27;
	@%p28 bra 	$L__BB11_24;
	add.s32 	%r309, %r92, %r1;
	add.s32 	%r310, %r309, %r3;
	add.s32 	%r311, %r310, %r45;
	add.s32 	%r312, %r94, %r46;
	shl.b32 	%r313, %r311, 2;
	mov.u32 	%r314, data;
	add.s32 	%r315, %r314, %r313;
	ld.shared.f32 	%f53, [%r315];
	shl.b32 	%r316, %r2, 2;
	add.s32 	%r317, %r315, %r316;
	ld.shared.f32 	%f54, [%r317];
	add.f32 	%f55, %f53, %f54;
	add.s32 	%r318, %r317, %r316;
	ld.shared.f32 	%f56, [%r318];
	add.f32 	%f57, %f55, %f56;
	add.s32 	%r319, %r318, %r316;
	ld.shared.f32 	%f58, [%r319];
	add.f32 	%f59, %f57, %f58;
	mul.f32 	%f60, %f59, 0f3E800000;
	mul.wide.s32 	%rd40, %r312, 4;
	add.s64 	%rd41, %rd1, %rd40;
	st.global.f32 	[%rd41], %f60;
$L__BB11_24:
	add.s32 	%r354, %r354, 2;
$L__BB11_25:
	and.b32  	%r320, %r103, 1;
	setp.eq.b32 	%p29, %r320, 1;
	not.pred 	%p30, %p29;
	@%p30 bra 	$L__BB11_28;
	setp.ge.s32 	%p31, %r8, %r100;
	mul.lo.s32 	%r97, %r354, %r1;
	add.s32 	%r98, %r91, %r97;
	setp.ge.s32 	%p32, %r98, %r44;
	or.pred  	%p33, %p31, %p32;
	@%p33 bra 	$L__BB11_28;
	add.s32 	%r321, %r97, %r3;
	add.s32 	%r322, %r321, %r45;
	add.s32 	%r323, %r98, %r46;
	shl.b32 	%r324, %r322, 2;
	mov.u32 	%r325, data;
	add.s32 	%r326, %r325, %r324;
	ld.shared.f32 	%f61, [%r326];
	shl.b32 	%r327, %r2, 2;
	add.s32 	%r328, %r326, %r327;
	ld.shared.f32 	%f62, [%r328];
	add.f32 	%f63, %f61, %f62;
	add.s32 	%r329, %r328, %r327;
	ld.shared.f32 	%f64, [%r329];
	add.f32 	%f65, %f63, %f64;
	add.s32 	%r330, %r329, %r327;
	ld.shared.f32 	%f66, [%r330];
	add.f32 	%f67, %f65, %f66;
	mul.f32 	%f68, %f67, 0f3E800000;
	mul.wide.s32 	%rd42, %r323, 4;
	add.s64 	%rd43, %rd1, %rd42;
	st.global.f32 	[%rd43], %f68;
$L__BB11_28:
	ret;

}
	// .globl	_Z23kernel_halfsizebyshare1PfS_iiiii
.visible .entry _Z23kernel_halfsizebyshare1PfS_iiiii(
	.param .u64 .ptr .align 1 _Z23kernel_halfsizebyshare1PfS_iiiii_param_0,
	.param .u64 .ptr .align 1 _Z23kernel_halfsizebyshare1PfS_iiiii_param_1,
	.param .u32 _Z23kernel_halfsizebyshare1PfS_iiiii_param_2,
	.param .u32 _Z23kernel_halfsizebyshare1PfS_iiiii_param_3,
	.param .u32 _Z23kernel_halfsizebyshare1PfS_iiiii_param_4,
	.param .u32 _Z23kernel_halfsizebyshare1PfS_iiiii_param_5,
	.param .u32 _Z23kernel_halfsizebyshare1PfS_iiiii_param_6
)
{
	.reg .pred 	%p<26>;
	.reg .b32 	%r<354>;
	.reg .b32 	%f<53>;
	.reg .b64 	%rd<39>;

	ld.param.u64 	%rd3, [_Z23kernel_halfsizebyshare1PfS_iiiii_param_0];
	ld.param.u64 	%rd4, [_Z23kernel_halfsizebyshare1PfS_iiiii_param_1];
	ld.param.u32 	%r111, [_Z23kernel_halfsizebyshare1PfS_iiiii_param_3];
	ld.param.u32 	%r112, [_Z23kernel_halfsizebyshare1PfS_iiiii_param_4];
	ld.param.u32 	%r113, [_Z23kernel_halfsizebyshare1PfS_iiiii_param_5];
	ld.param.u32 	%r114, [_Z23kernel_halfsizebyshare1PfS_iiiii_param_6];
	cvta.to.global.u64 	%rd1, %rd4;
	cvta.to.global.u64 	%rd2, %rd3;
	mov.u32 	%r1, %ntid.x;
	shl.b32 	%r2, %r1, 1;
	mul.lo.s32 	%r3, %r2, %r114;
	mov.u32 	%r4, %tid.x;
	mov.u32 	%r5, %ctaid.x;
	mul.lo.s32 	%r6, %r3, %r5;
	mov.u32 	%r7, %tid.y;
	mov.u32 	%r115, %ctaid.y;
	mov.u32 	%r8, %ntid.y;
	mul.lo.s32 	%r9, %r115, %r8;
	add.s32 	%r10, %r9, %r7;
	shl.b32 	%r11, %r6, 1;
	shl.b32 	%r12, %r1, 2;
	shl.b32 	%r13, %r114, 1;
	setp.lt.s32 	%p1, %r114, 1;
	@%p1 bra 	$L__BB12_6;
	mul.lo.s32 	%r117, %r114, %r112;
	mul.lo.s32 	%r118, %r114, %r12;
	mul.lo.s32 	%r14, %r118, %r7;
	mul.lo.s32 	%r15, %r118, %r8;
	sub.s32 	%r16, %r117, %r114;
	add.s32 	%r119, %r10, %r9;
	add.s32 	%r120, %r113, -1;
	min.u32 	%r121, %r119, %r120;
	mul.lo.s32 	%r17, %r121, %r117;
	add.s32 	%r122, %r119, %r8;
	min.u32 	%r123, %r122, %r120;
	mul.lo.s32 	%r18, %r123, %r117;
	max.s32 	%r19, %r13, 1;
	setp.eq.s32 	%p2, %r19, 1;
	mov.b32 	%r338, 0;
	@%p2 bra 	$L__BB12_4;
	and.b32  	%r124, %r19, 2147483646;
	neg.s32 	%r337, %r124;
	add.s32 	%r336, %r4, %r1;
	mad.lo.s32 	%r125, %r1, %r13, %r1;
	add.s32 	%r334, %r4, %r125;
	add.s32 	%r333, %r4, %r3;
	shl.b32 	%r126, %r5, 2;
	or.b32  	%r127, %r126, 2;
	mul.lo.s32 	%r128, %r114, %r127;
	mul.lo.s32 	%r129, %r1, %r128;
	add.s32 	%r332, %r4, %r129;
	add.s32 	%r130, %r129, %r1;
	add.s32 	%r331, %r4, %r130;
	mul.lo.s32 	%r131, %r5, %r114;
	mul.lo.s32 	%r132, %r131, %r1;
	shl.b32 	%r133, %r132, 2;
	add.s32 	%r134, %r133, %r1;
	add.s32 	%r330, %r4, %r134;
	add.s32 	%r329, %r4, %r11;
	mov.u32 	%r335, %r4;
$L__BB12_3:
	and.b32  	%r338, %r19, 2147483646;
	div.s32 	%r135, %r335, %r114;
	mul.lo.s32 	%r136, %r135, %r114;
	sub.s32 	%r137, %r335, %r136;
	add.s32 	%r138, %r16, %r137;
	min.s32 	%r139, %r329, %r138;
	min.s32 	%r140, %r332, %r138;
	shr.u32 	%r141, %r135, 31;
	add.s32 	%r142, %r135, %r141;
	and.b32  	%r143, %r142, -2;
	sub.s32 	%r144, %r135, %r143;
	mul.lo.s32 	%r145, %r144, %r3;
	shr.u32 	%r146, %r135, 1;
	mad.lo.s32 	%r147, %r146, %r114, %r137;
	add.s32 	%r148, %r147, %r145;
	div.s32 	%r149, %r333, %r114;
	shr.u32 	%r150, %r149, 1;
	add.s32 	%r151, %r145, %r137;
	mad.lo.s32 	%r152, %r150, %r114, %r151;
	add.s32 	%r153, %r139, %r17;
	mul.wide.s32 	%rd5, %r153, 4;
	add.s64 	%rd6, %rd1, %rd5;
	ld.global.f32 	%f1, [%rd6];
	add.s32 	%r154, %r148, %r14;
	shl.b32 	%r155, %r154, 2;
	mov.u32 	%r156, data;
	add.s32 	%r157, %r156, %r155;
	st.shared.f32 	[%r157], %f1;
	add.s32 	%r158, %r140, %r17;
	mul.wide.s32 	%rd7, %r158, 4;
	add.s64 	%rd8, %rd1, %rd7;
	ld.global.f32 	%f2, [%rd8];
	add.s32 	%r159, %r152, %r14;
	shl.b32 	%r160, %r159, 2;
	add.s32 	%r161, %r156, %r160;
	st.shared.f32 	[%r161], %f2;
	add.s32 	%r162, %r139, %r18;
	mul.wide.s32 	%rd9, %r162, 4;
	add.s64 	%rd10, %rd1, %rd9;
	ld.global.f32 	%f3, [%rd10];
	shl.b32 	%r163, %r15, 2;
	add.s32 	%r164, %r157, %r163;
	st.shared.f32 	[%r164], %f3;
	add.s32 	%r165, %r140, %r18;
	mul.wide.s32 	%rd11, %r165, 4;
	add.s64 	%rd12, %rd1, %rd11;
	ld.global.f32 	%f4, [%rd12];
	add.s32 	%r166, %r161, %r163;
	st.shared.f32 	[%r166], %f4;
	div.s32 	%r167, %r336, %r114;
	mul.lo.s32 	%r168, %r167, %r114;
	sub.s32 	%r169, %r336, %r168;
	add.s32 	%r170, %r16, %r169;
	min.s32 	%r171, %r330, %r170;
	min.s32 	%r172, %r331, %r170;
	shr.u32 	%r173, %r167, 31;
	add.s32 	%r174, %r167, %r173;
	and.b32  	%r175, %r174, -2;
	sub.s32 	%r176, %r167, %r175;
	mul.lo.s32 	%r177, %r176, %r3;
	shr.u32 	%r178, %r167, 1;
	mad.lo.s32 	%r179, %r178, %r114, %r169;
	add.s32 	%r180, %r179, %r177;
	div.s32 	%r181, %r334, %r114;
	shr.u32 	%r182, %r181, 1;
	add.s32 	%r183, %r177, %r169;
	mad.lo.s32 	%r184, %r182, %r114, %r183;
	add.s32 	%r185, %r171, %r17;
	mul.wide.s32 	%rd13, %r185, 4;
	add.s64 	%rd14, %rd1, %rd13;
	ld.global.f32 	%f5, [%rd14];
	add.s32 	%r186, %r180, %r14;
	shl.b32 	%r187, %r186, 2;
	add.s32 	%r188, %r156, %r187;
	st.shared.f32 	[%r188], %f5;
	add.s32 	%r189, %r172, %r17;
	mul.wide.s32 	%rd15, %r189, 4;
	add.s64 	%rd16, %rd1, %rd15;
	ld.global.f32 	%f6, [%rd16];
	add.s32 	%r190, %r184, %r14;
	shl.b32 	%r191, %r190, 2;
	add.s32 	%r192, %r156, %r191;
	st.shared.f32 	[%r192], %f6;
	add.s32 	%r193, %r171, %r18;
	mul.wide.s32 	%rd17, %r193, 4;
	add.s64 	%rd18, %rd1, %rd17;
	ld.global.f32 	%f7, [%rd18];
	add.s32 	%r194, %r188, %r163;
	st.shared.f32 	[%r194], %f7;
	add.s32 	%r195, %r172, %r18;
	mul.wide.s32 	%rd19, %r195, 4;
	add.s64 	%rd20, %rd1, %rd19;
	ld.global.f32 	%f8, [%rd20];
	add.s32 	%r196, %r192, %r163;
	st.shared.f32 	[%r196], %f8;
	add.s32 	%r337, %r337, 2;
	add.s32 	%r336, %r336, %r2;
	add.s32 	%r335, %r335, %r2;
	add.s32 	%r334, %r334, %r2;
	add.s32 	%r333, %r333, %r2;
	add.s32 	%r332, %r332, %r2;
	add.s32 	%r331, %r331, %r2;
	add.s32 	%r330, %r330, %r2;
	add.s32 	%r329, %r329, %r2;
	setp.ne.s32 	%p3, %r337, 0;
	@%p3 bra 	$L__BB12_3;
$L__BB12_4:
	and.b32  	%r197, %r19, 1;
	setp.eq.b32 	%p4, %r197, 1;
	not.pred 	%p5, %p4;
	@%p5 bra 	$L__BB12_6;
	mad.lo.s32 	%r198, %r338, %r1, %r4;
	div.s32 	%r199, %r198, %r114;
	mul.lo.s32 	%r200, %r199, %r114;
	sub.s32 	%r201, %r198, %r200;
	add.s32 	%r202, %r198, %r3;
	add.s32 	%r203, %r16, %r201;
	shl.b32 	%r204, %r6, 1;
	add.s32 	%r205, %r204, %r198;
	min.s32 	%r206, %r205, %r203;
	add.s32 	%r207, %r205, %r3;
	min.s32 	%r208, %r207, %r203;
	shr.u32 	%r209, %r199, 31;
	add.s32 	%r210, %r199, %r209;
	and.b32  	%r211, %r210, -2;
	sub.s32 	%r212, %r199, %r211;
	mul.lo.s32 	%r213, %r212, %r3;
	shr.u32 	%r214, %r199, 1;
	mad.lo.s32 	%r215, %r214, %r114, %r201;
	add.s32 	%r216, %r215, %r213;
	div.s32 	%r217, %r202, %r114;
	shr.u32 	%r218, %r217, 1;
	add.s32 	%r219, %r213, %r201;
	mad.lo.s32 	%r220, %r218, %r114, %r219;
	add.s32 	%r221, %r206, %r17;
	mul.wide.s32 	%rd21, %r221, 4;
	add.s64 	%rd22, %rd1, %rd21;
	ld.global.f32 	%f9, [%rd22];
	add.s32 	%r222, %r216, %r14;
	shl.b32 	%r223, %r222, 2;
	mov.u32 	%r224, data;
	add.s32 	%r225, %r224, %r223;
	st.shared.f32 	[%r225], %f9;
	add.s32 	%r226, %r208, %r17;
	mul.wide.s32 	%rd23, %r226, 4;
	add.s64 	%rd24, %rd1, %rd23;
	ld.global.f32 	%f10, [%rd24];
	add.s32 	%r227, %r220, %r14;
	shl.b32 	%r228, %r227, 2;
	add.s32 	%r229, %r224, %r228;
	st.shared.f32 	[%r229], %f10;
	add.s32 	%r230, %r206, %r18;
	mul.wide.s32 	%rd25, %r230, 4;
	add.s64 	%rd26, %rd1, %rd25;
	ld.global.f32 	%f11, [%rd26];
	shl.b32 	%r231, %r15, 2;
	add.s32 	%r232, %r225, %r231;
	st.shared.f32 	[%r232], %f11;
	add.s32 	%r233, %r208, %r18;
	mul.wide.s32 	%rd27, %r233, 4;
	add.s64 	%rd28, %rd1, %rd27;
	ld.global.f32 	%f12, [%rd28];
	add.s32 	%r234, %r229, %r231;
	st.shared.f32 	[%r234], %f12;
$L__BB12_6:
	setp.lt.s32 	%p6, %r114, 1;
	bar.sync 	0;
	@%p6 bra 	$L__BB12_23;
	ld.param.u32 	%r327, [_Z23kernel_halfsizebyshare1PfS_iiiii_param_2];
	mul.lo.s32 	%r48, %r114, %r327;
	max.s32 	%r49, %r13, 1;
	and.b32  	%r50, %r49, 3;
	setp.lt.s32 	%p7, %r13, 4;
	mov.b32 	%r349, 0;
	@%p7 bra 	$L__BB12_18;
	ld.param.u32 	%r328, [_Z23kernel_halfsizebyshare1PfS_iiiii_param_2];
	and.b32  	%r349, %r49, 2147483644;
	neg.s32 	%r348, %r349;
	shl.b32 	%r237, %r7, 5;
	or.b32  	%r238, %r237, 8;
	mul.lo.s32 	%r239, %r114, %r238;
	or.b32  	%r240, %r239, 4;
	shl.b32 	%r241, %r4, 2;
	mad.lo.s32 	%r53, %r1, %r240, %r241;
	or.b32  	%r242, %r237, 16;
	mul.lo.s32 	%r243, %r114, %r242;
	or.b32  	%r244, %r243, 4;
	mad.lo.s32 	%r54, %r1, %r244, %r241;
	or.b32  	%r245, %r237, 24;
	mul.lo.s32 	%r246, %r114, %r245;
	or.b32  	%r247, %r246, 4;
	mad.lo.s32 	%r55, %r1, %r247, %r241;
	mul.lo.s32 	%r248, %r7, %r114;
	shl.b32 	%r249, %r248, 3;
	mad.lo.s32 	%r250, %r1, %r249, %r1;
	shl.b32 	%r251, %r250, 2;
	add.s32 	%r56, %r251, %r241;
	add.s32 	%r252, %r239, 8;
	mad.lo.s32 	%r57, %r1, %r252, %r241;
	or.b32  	%r253, %r243, 8;
	mad.lo.s32 	%r58, %r1, %r253, %r241;
	add.s32 	%r254, %r246, 8;
	mad.lo.s32 	%r59, %r1, %r254, %r241;
	or.b32  	%r255, %r249, 2;
	mul.lo.s32 	%r256, %r1, %r255;
	shl.b32 	%r257, %r256, 2;
	add.s32 	%r60, %r257, %r241;
	add.s32 	%r258, %r239, 12;
	mad.lo.s32 	%r61, %r1, %r258, %r241;
	or.b32  	%r259, %r243, 12;
	mad.lo.s32 	%r62, %r1, %r259, %r241;
	add.s32 	%r260, %r246, 12;
	mad.lo.s32 	%r63, %r1, %r260, %r241;
	or.b32  	%r261, %r249, 3;
	mul.lo.s32 	%r262, %r1, %r261;
	shl.b32 	%r263, %r262, 2;
	add.s32 	%r64, %r263, %r241;
	mul.lo.s32 	%r264, %r5, %r114;
	shl.b32 	%r265, %r264, 1;
	mad.lo.s32 	%r266, %r1, %r265, %r1;
	add.s32 	%r346, %r4, %r266;
	mad.lo.s32 	%r267, %r48, %r10, %r4;
	add.s32 	%r345, %r267, %r266;
	add.s32 	%r268, %r265, 2;
	mul.lo.s32 	%r269, %r1, %r268;
	add.s32 	%r344, %r4, %r269;
	add.s32 	%r343, %r267, %r269;
	add.s32 	%r270, %r265, 3;
	mul.lo.s32 	%r271, %r1, %r270;
	add.s32 	%r342, %r4, %r271;
	add.s32 	%r341, %r267, %r271;
	mul.lo.s32 	%r272, %r1, %r5;
	shl.b32 	%r273, %r272, 1;
	mad.lo.s32 	%r274, %r328, %r10, %r273;
	mad.lo.s32 	%r340, %r114, %r274, %r4;
	add.s32 	%r339, %r4, %r6;
	mov.u32 	%r347, data;
$L__BB12_9:
	setp.ge.s32 	%p8, %r10, %r111;
	setp.ge.s32 	%p9, %r339, %r48;
	or.pred  	%p10, %p8, %p9;
	@%p10 bra 	$L__BB12_11;
	mul.lo.s32 	%r275, %r1, %r114;
	mul.lo.s32 	%r276, %r275, %r7;
	shl.b32 	%r277, %r276, 5;
	shl.b32 	%r278, %r4, 2;
	add.s32 	%r279, %r277, %r278;
	add.s32 	%r280, %r347, %r279;
	ld.shared.f32 	%f13, [%r280];
	shl.b32 	%r281, %r7, 5;
	or.b32  	%r282, %r281, 8;
	mad.lo.s32 	%r283, %r275, %r282, %r278;
	add.s32 	%r284, %r347, %r283;
	ld.shared.f32 	%f14, [%r284];
	add.f32 	%f15, %f13, %f14;
	or.b32  	%r285, %r281, 16;
	mad.lo.s32 	%r286, %r275, %r285, %r278;
	add.s32 	%r287, %r347, %r286;
	ld.shared.f32 	%f16, [%r287];
	add.f32 	%f17, %f15, %f16;
	or.b32  	%r288, %r281, 24;
	mad.lo.s32 	%r289, %r275, %r288, %r278;
	add.s32 	%r290, %r347, %r289;
	ld.shared.f32 	%f18, [%r290];
	add.f32 	%f19, %f17, %f18;
	mul.f32 	%f20, %f19, 0f3E800000;
	mul.wide.s32 	%rd29, %r340, 4;
	add.s64 	%rd30, %rd2, %rd29;
	st.global.f32 	[%rd30], %f20;
$L__BB12_11:
	setp.ge.s32 	%p12, %r346, %r48;
	or.pred  	%p13, %p8, %p12;
	@%p13 bra 	$L__BB12_13;
	add.s32 	%r291, %r347, %r56;
	ld.shared.f32 	%f21, [%r291];
	add.s32 	%r292, %r347, %r53;
	ld.shared.f32 	%f22, [%r292];
	add.f32 	%f23, %f21, %f22;
	add.s32 	%r293, %r347, %r54;
	ld.shared.f32 	%f24, [%r293];
	add.f32 	%f25, %f23, %f24;
	add.s32 	%r294, %r347, %r55;
	ld.shared.f32 	%f26, [%r294];
	add.f32 	%f27, %f25, %f26;
	mul.f32 	%f28, %f27, 0f3E800000;
	mul.wide.s32 	%rd31, %r345, 4;
	add.s64 	%rd32, %rd2, %rd31;
	st.global.f32 	[%rd32], %f28;
$L__BB12_13:
	setp.ge.s32 	%p15, %r344, %r48;
	or.pred  	%p16, %p8, %p15;
	@%p16 bra 	$L__BB12_15;
	add.s32 	%r295, %r347, %r60;
	ld.shared.f32 	%f29, [%r295];
	add.s32 	%r296, %r347, %r57;
	ld.shared.f32 	%f30, [%r296];
	add.f32 	%f31, %f29, %f30;
	add.s32 	%r297, %r347, %r58;
	ld.shared.f32 	%f32, [%r297];
	add.f32 	%f33, %f31, %f32;
	add.s32 	%r298, %r347, %r59;
	ld.shared.f32 	%f34, [%r298];
	add.f32 	%f35, %f33, %f34;
	mul.f32 	%f36, %f35, 0f3E800000;
	mul.wide.s32 	%rd33, %r343, 4;
	add.s64 	%rd34, %rd2, %rd33;
	st.global.f32 	[%rd34], %f36;
$L__BB12_15:
	setp.ge.s32 	%p18, %r342, %r48;
	or.pred  	%p19, %p8, %p18;
	@%p19 bra 	$L__BB12_17;
	add.s32 	%r299, %r347, %r64;
	ld.shared.f32 	%f37, [%r299];
	add.s32 	%r300, %r347, %r61;
	ld.shared.f32 	%f38, [%r300];
	add.f32 	%f39, %f37, %f38;
	add.s32 	%r301, %r347, %r62;
	ld.shared.f32 	%f40, [%r301];
	add.f32 	%f41, %f39, %f40;
	add.s32 	%r302, %r347, %r63;
	ld.shared.f32 	%f42, [%r302];
	add.f32 	%f43, %f41, %f42;
	mul.f32 	%f44, %f43, 0f3E800000;
	mul.wide.s32 	%rd35, %r341, 4;
	add.s64 	%rd36, %rd2, %rd35;
	st.global.f32 	[%rd36], %f44;
$L__BB12_17:
	add.s32 	%r348, %r348, 4;
	shl.b32 	%r303, %r1, 4;
	add.s32 	%r347, %r347, %r303;
	shl.b32 	%r304, %r1, 2;
	add.s32 	%r346, %r346, %r304;
	add.s32 	%r345, %r345, %r304;
	add.s32 	%r344, %r344, %r304;
	add.s32 	%r343, %r343, %r304;
	add.s32 	%r342, %r342, %r304;
	add.s32 	%r341, %r341, %r304;
	add.s32 	%r340, %r340, %r304;
	add.s32 	%r339, %r339, %r304;
	setp.ne.s32 	%p20, %r348, 0;
	@%p20 bra 	$L__BB12_9;
$L__BB12_18:
	setp.eq.s32 	%p21, %r50, 0;
	@%p21 bra 	$L__BB12_23;
	shl.b32 	%r305, %r7, 5;
	or.b32  	%r306, %r305, 8;
	shl.b32 	%r307, %r349, 2;
	mad.lo.s32 	%r308, %r114, %r306, %r307;
	mul.lo.s32 	%r94, %r1, %r308;
	shl.b32 	%r309, %r4, 2;
	mov.u32 	%r310, data;
	add.s32 	%r353, %r310, %r309;
	or.b32  	%r311, %r305, 16;
	mad.lo.s32 	%r312, %r114, %r311, %r307;
	mul.lo.s32 	%r96, %r1, %r312;
	or.b32  	%r313, %r305, 24;
	mad.lo.s32 	%r314, %r114, %r313, %r307;
	mul.lo.s32 	%r97, %r1, %r314;
	mul.lo.s32 	%r315, %r7, %r114;
	shl.b32 	%r316, %r315, 3;
	add.s32 	%r317, %r349, %r316;
	mul.lo.s32 	%r318, %r1, %r317;
	shl.b32 	%r98, %r318, 2;
	mul.lo.s32 	%r319, %r5, %r114;
	shl.b32 	%r320, %r319, 1;
	add.s32 	%r321, %r349, %r320;
	mad.lo.s32 	%r351, %r1, %r321, %r4;
	mad.lo.s32 	%r352, %r48, %r10, %r351;
	neg.s32 	%r350, %r50;
$L__BB12_20:
	.pragma "nounroll";
	setp.ge.s32 	%p22, %r10, %r111;
	setp.ge.s32 	%p23, %r351, %r48;
	or.pred  	%p24, %p22, %p23;
	@%p24 bra 	$L__BB12_22;
	add.s32 	%r322, %r353, %r98;
	ld.shared.f32 	%f45, [%r322];
	add.s32 	%r323, %r353, %r94;
	ld.shared.f32 	%f46, [%r323];
	add.f32 	%f47, %f45, %f46;
	add.s32 	%r324, %r353, %r96;
	ld.shared.f32 	%f48, [%r324];
	add.f32 	%f49, %f47, %f48;
	add.s32 	%r325, %r353, %r97;
	ld.shared.f32 	%f50, [%r325];
	add.f32 	%f51, %f49, %f50;
	mul.f32 	%f52, %f51, 0f3E800000;
	mul.wide.s32 	%rd37, %r352, 4;
	add.s64 	%rd38, %rd2, %rd37;
	st.global.f32 	[%rd38], %f52;
$L__BB12_22:
	shl.b32 	%r326, %r1, 2;
	add.s32 	%r353, %r353, %r326;
	add.s32 	%r352, %r352, %r1;
	add.s32 	%r351, %r351, %r1;
	add.s32 	%r350, %r350, 1;
	setp.ne.s32 	%p25, %r350, 0;
	@%p25 bra 	$L__BB12_20;
$L__BB12_23:
	ret;

}
	// .globl	_Z19kernel_splitbysharePfS_S_S_ii
.visible .entry _Z19kernel_splitbysharePfS_S_S_ii(
	.param .u64 .ptr .align 1 _Z19kernel_splitbysharePfS_S_S_ii_param_0,
	.param .u64 .ptr .align 1 _Z19kernel_splitbysharePfS_S_S_ii_param_1,
	.param .u64 .ptr .align 1 _Z19kernel_splitbysharePfS_S_S_ii_param_2,
	.param .u64 .ptr .align 1 _Z19kernel_splitbysharePfS_S_S_ii_param_3,
	.param .u32 _Z19kernel_splitbysharePfS_S_S_ii_param_4,
	.param .u32 _Z19kernel_splitbysharePfS_S_S_ii_param_5
)
{
	.reg .pred 	%p<4>;
	.reg .b32 	%r<28>;
	.reg .b32 	%f<7>;
	.reg .b64 	%rd<18>;

	ld.param.u64 	%rd1, [_Z19kernel_splitbysharePfS_S_S_ii_param_0];
	ld.param.u64 	%rd2, [_Z19kernel_splitbysharePfS_S_S_ii_param_1];
	ld.param.u64 	%rd3, [_Z19kernel_splitbysharePfS_S_S_ii_param_2];
	ld.param.u64 	%rd4, [_Z19kernel_splitbysharePfS_S_S_ii_param_3];
	ld.param.u32 	%r6, [_Z19kernel_splitbysharePfS_S_S_ii_param_4];
	ld.param.u32 	%r7, [_Z19kernel_splitbysharePfS_S_S_ii_param_5];
	mov.u32 	%r9, %tid.x;
	mov.u32 	%r10, %ctaid.x;
	mov.u32 	%r1, %ntid.x;
	mad.lo.s32 	%r11, %r10, %r1, %r9;
	mov.u32 	%r12, %tid.y;
	mov.u32 	%r13, %ctaid.y;
	mov.u32 	%r14, %ntid.y;
	mad.lo.s32 	%r15, %r13, %r14, %r12;
	mul.lo.s32 	%r17, %r6, %r15;
	add.s32 	%r2, %r17, %r11;
	mad.lo.s32 	%r3, %r12, %r1, %r9;
	mul.lo.s32 	%r18, %r1, 3;
	mad.lo.s32 	%r4, %r18, %r12, %r9;
	mul.lo.s32 	%r19, %r18, %r10;
	mad.lo.s32 	%r20, %r17, 3, %r19;
	add.s32 	%r5, %r20, %r9;
	setp.ge.s32 	%p1, %r11, %r6;
	setp.ge.s32 	%p2, %r15, %r7;
	or.pred  	%p3, %p1, %p2;
	@%p3 bra 	$L__BB13_2;
	cvta.to.global.u64 	%rd5, %rd4;
	cvta.to.global.u64 	%rd6, %rd1;
	cvta.to.global.u64 	%rd7, %rd2;
	cvta.to.global.u64 	%rd8, %rd3;
	mul.wide.s32 	%rd9, %r5, 4;
	add.s64 	%rd10, %rd5, %rd9;
	ld.global.f32 	%f1, [%rd10];
	shl.b32 	%r21, %r4, 2;
	mov.u32 	%r22, data;
	add.s32 	%r23, %r22, %r21;
	st.shared.f32 	[%r23], %f1;
	shl.b32 	%r24, %r1, 2;
	cvt.u64.u32 	%rd11, %r24;
	add.s64 	%rd12, %rd10, %rd11;
	ld.global.f32 	%f2, [%rd12];
	add.s32 	%r25, %r23, %r24;
	st.shared.f32 	[%r25], %f2;
	add.s64 	%rd13, %rd12, %rd11;
	ld.global.f32 	%f3, [%rd13];
	add.s32 	%r26, %r25, %r24;
	st.shared.f32 	[%r26], %f3;
	bar.sync 	0;
	mad.lo.s32 	%r27, %r3, 12, %r22;
	ld.shared.f32 	%f4, [%r27];
	mul.wide.s32 	%rd14, %r2, 4;
	add.s64 	%rd15, %rd6, %rd14;
	st.global.f32 	[%rd15], %f4;
	ld.shared.f32 	%f5, [%r27+4];
	add.s64 	%rd16, %rd7, %rd14;
	st.global.f32 	[%rd16], %f5;
	ld.shared.f32 	%f6, [%r27+8];
	add.s64 	%rd17, %rd8, %rd14;
	st.global.f32 	[%rd17], %f6;
$L__BB13_2:
	ret;

}
	// .globl	_Z20kernel_splitbyshare1PfS_S_S_ii
.visible .entry _Z20kernel_splitbyshare1PfS_S_S_ii(
	.param .u64 .ptr .align 1 _Z20kernel_splitbyshare1PfS_S_S_ii_param_0,
	.param .u64 .ptr .align 1 _Z20kernel_splitbyshare1PfS_S_S_ii_param_1,
	.param .u64 .ptr .align 1 _Z20kernel_splitbyshare1PfS_S_S_ii_param_2,
	.param .u64 .ptr .align 1 _Z20kernel_splitbyshare1PfS_S_S_ii_param_3,
	.param .u32 _Z20kernel_splitbyshare1PfS_S_S_ii_param_4,
	.param .u32 _Z20kernel_splitbyshare1PfS_S_S_ii_param_5
)
{
	.reg .pred 	%p<4>;
	.reg .b32 	%r<34>;
	.reg .b32 	%f<13>;
	.reg .b64 	%rd<25>;

	ld.param.u64 	%rd1, [_Z20kernel_splitbyshare1PfS_S_S_ii_param_0];
	ld.param.u64 	%rd2, [_Z20kernel_splitbyshare1PfS_S_S_ii_param_1];
	ld.param.u64 	%rd3, [_Z20kernel_splitbyshare1PfS_S_S_ii_param_2];
	ld.param.u64 	%rd4, [_Z20kernel_splitbyshare1PfS_S_S_ii_param_3];
	ld.param.u32 	%r6, [_Z20kernel_splitbyshare1PfS_S_S_ii_param_4];
	ld.param.u32 	%r7, [_Z20kernel_splitbyshare1PfS_S_S_ii_param_5];
	mov.u32 	%r1, %tid.x;
	mov.u32 	%r9, %ctaid.x;
	mov.u32 	%r2, %ntid.x;
	mul.lo.s32 	%r10, %r2, %r9;
	shl.b32 	%r11, %r10, 1;
	add.s32 	%r12, %r11, %r1;
	mov.u32 	%r13, %tid.y;
	mov.u32 	%r14, %ctaid.y;
	mov.u32 	%r15, %ntid.y;
	mad.lo.s32 	%r16, %r14, %r15, %r13;
	mul.lo.s32 	%r18, %r6, %r16;
	add.s32 	%r3, %r18, %r12;
	mul.lo.s32 	%r19, %r2, 6;
	mad.lo.s32 	%r4, %r19, %r13, %r1;
	mad.lo.s32 	%r20, %r19, %r9, %r1;
	mad.lo.s32 	%r5, %r18, 3, %r20;
	setp.ge.s32 	%p1, %r12, %r6;
	setp.ge.s32 	%p2, %r16, %r7;
	or.pred  	%p3, %p1, %p2;
	@%p3 bra 	$L__BB14_2;
	cvta.to.global.u64 	%rd5, %rd4;
	cvta.to.global.u64 	%rd6, %rd1;
	cvta.to.global.u64 	%rd7, %rd2;
	cvta.to.global.u64 	%rd8, %rd3;
	mul.wide.s32 	%rd9, %r5, 4;
	add.s64 	%rd10, %rd5, %rd9;
	ld.global.f32 	%f1, [%rd10];
	shl.b32 	%r21, %r4, 2;
	mov.u32 	%r22, data;
	add.s32 	%r23, %r22, %r21;
	st.shared.f32 	[%r23], %f1;
	shl.b32 	%r24, %r2, 2;
	cvt.u64.u32 	%rd11, %r24;
	add.s64 	%rd12, %rd10, %rd11;
	ld.global.f32 	%f2, [%rd12];
	add.s32 	%r25, %r23, %r24;
	st.shared.f32 	[%r25], %f2;
	add.s64 	%rd13, %rd12, %rd11;
	ld.global.f32 	%f3, [%rd13];
	add.s32 	%r26, %r25, %r24;
	st.shared.f32 	[%r26], %f3;
	add.s64 	%rd14, %rd13, %rd11;
	ld.global.f32 	%f4, [%rd14];
	add.s32 	%r27, %r26, %r24;
	st.shared.f32 	[%r27], %f4;
	add.s64 	%rd15, %rd14, %rd11;
	ld.global.f32 	%f5, [%rd15];
	add.s32 	%r28, %r27, %r24;
	st.shared.f32 	[%r28], %f5;
	add.s64 	%rd16, %rd15, %rd11;
	ld.global.f32 	%f6, [%rd16];
	add.s32 	%r29, %r28, %r24;
	st.shared.f32 	[%r29], %f6;
	bar.sync 	0;
	shl.b32 	%r30, %r1, 3;
	add.s32 	%r31, %r23, %r30;
	ld.shared.f32 	%f7, [%r31];
	mul.wide.s32 	%rd17, %r3, 4;
	add.s64 	%rd18, %rd6, %rd17;
	st.global.f32 	[%rd18], %f7;
	ld.shared.f32 	%f8, [%r31+4];
	add.s64 	%rd19, %rd7, %rd17;
	st.global.f32 	[%rd19], %f8;
	ld.shared.f32 	%f9, [%r31+8];
	add.s64 	%rd20, %rd8, %rd17;
	st.global.f32 	[%rd20], %f9;
	mad.lo.s32 	%r32, %r2, 12, %r31;
	ld.shared.f32 	%f10, [%r32];
	add.s32 	%r33, %r3, %r2;
	mul.wide.u32 	%rd21, %r33, 4;
	add.s64 	%rd22, %rd6, %rd21;
	st.global.f32 	[%rd22], %f10;
	ld.shared.f32 	%f11, [%r32+4];
	add.s64 	%rd23, %rd7, %rd21;
	st.global.f32 	[%rd23], %f11;
	ld.shared.f32 	%f12, [%r32+8];
	add.s64 	%rd24, %rd8, %rd21;
	st.global.f32 	[%rd24], %f12;
$L__BB14_2:
	ret;

}
	// .globl	_Z20kernel_splitbyshare2PfS_S_S_ii
.visible .entry _Z20kernel_splitbyshare2PfS_S_S_ii(
	.param .u64 .ptr .align 1 _Z20kernel_splitbyshare2PfS_S_S_ii_param_0,
	.param .u64 .ptr .align 1 _Z20kernel_splitbyshare2PfS_S_S_ii_param_1,
	.param .u64 .ptr .align 1 _Z20kernel_splitbyshare2PfS_S_S_ii_param_2,
	.param .u64 .ptr .align 1 _Z20kernel_splitbyshare2PfS_S_S_ii_param_3,
	.param .u32 _Z20kernel_splitbyshare2PfS_S_S_ii_param_4,
	.param .u32 _Z20kernel_splitbyshare2PfS_S_S_ii_param_5
)
{
	.reg .pred 	%p<4>;
	.reg .b32 	%r<39>;
	.reg .b32 	%f<19>;
	.reg .b64 	%rd<32>;

	ld.param.u64 	%rd1, [_Z20kernel_splitbyshare2PfS_S_S_ii_param_0];
	ld.param.u64 	%rd2, [_Z20kernel_splitbyshare2PfS_S_S_ii_param_1];
	ld.param.u64 	%rd3, [_Z20kernel_splitbyshare2PfS_S_S_ii_param_2];
	ld.param.u64 	%rd4, [_Z20kernel_splitbyshare2PfS_S_S_ii_param_3];
	ld.param.u32 	%r6, [_Z20kernel_splitbyshare2PfS_S_S_ii_param_4];
	ld.param.u32 	%r7, [_Z20kernel_splitbyshare2PfS_S_S_ii_param_5];
	mov.u32 	%r1, %tid.x;
	mov.u32 	%r9, %ctaid.x;
	mov.u32 	%r2, %ntid.x;
	mul.lo.s32 	%r10, %r2, %r9;
	mad.lo.s32 	%r11, %r10, 3, %r1;
	mov.u32 	%r12, %tid.y;
	mov.u32 	%r13, %ctaid.y;
	mov.u32 	%r14, %ntid.y;
	mad.lo.s32 	%r15, %r13, %r14, %r12;
	mul.lo.s32 	%r17, %r6, %r15;
	add.s32 	%r3, %r17, %r11;
	mul.lo.s32 	%r18, %r2, 9;
	mad.lo.s32 	%r4, %r18, %r12, %r1;
	mad.lo.s32 	%r19, %r18, %r9, %r1;
	mad.lo.s32 	%r5, %r17, 3, %r19;
	setp.ge.s32 	%p1, %r11, %r6;
	setp.ge.s32 	%p2, %r15, %r7;
	or.pred  	%p3, %p1, %p2;
	@%p3 bra 	$L__BB15_2;
	cvta.to.global.u64 	%rd5, %rd4;
	cvta.to.global.u64 	%rd6, %rd1;
	cvta.to.global.u64 	%rd7, %rd2;
	cvta.to.global.u64 	%rd8, %rd3;
	mul.wide.s32 	%rd9, %r5, 4;
	add.s64 	%rd10, %rd5, %rd9;
	ld.global.f32 	%f1, [%rd10];
	shl.b32 	%r20, %r4, 2;
	mov.u32 	%r21, data;
	add.s32 	%r22, %r21, %r20;
	st.shared.f32 	[%r22], %f1;
	shl.b32 	%r23, %r2, 2;
	cvt.u64.u32 	%rd11, %r23;
	add.s64 	%rd12, %rd10, %rd11;
	ld.global.f32 	%f2, [%rd12];
	add.s32 	%r24, %r22, %r23;
	st.shared.f32 	[%r24], %f2;
	add.s64 	%rd13, %rd12, %rd11;
	ld.global.f32 	%f3, [%rd13];
	add.s32 	%r25, %r24, %r23;
	st.shared.f32 	[%r25], %f3;
	add.s64 	%rd14, %rd13, %rd11;
	ld.global.f32 	%f4, [%rd14];
	add.s32 	%r26, %r25, %r23;
	st.shared.f32 	[%r26], %f4;
	add.s64 	%rd15, %rd14, %rd11;
	ld.global.f32 	%f5, [%rd15];
	add.s32 	%r27, %r26, %r23;
	st.shared.f32 	[%r27], %f5;
	add.s64 	%rd16, %rd15, %rd11;
	ld.global.f32 	%f6, [%rd16];
	add.s32 	%r28, %r27, %r23;
	st.shared.f32 	[%r28], %f6;
	add.s64 	%rd17, %rd16, %rd11;
	ld.global.f32 	%f7, [%rd17];
	add.s32 	%r29, %r28, %r23;
	st.shared.f32 	[%r29], %f7;
	add.s64 	%rd18, %rd17, %rd11;
	ld.global.f32 	%f8, [%rd18];
	add.s32 	%r30, %r29, %r23;
	st.shared.f32 	[%r30], %f8;
	add.s64 	%rd19, %rd18, %rd11;
	ld.global.f32 	%f9, [%rd19];
	add.s32 	%r31, %r30, %r23;
	st.shared.f32 	[%r31], %f9;
	bar.sync 	0;
	shl.b32 	%r32, %r1, 3;
	add.s32 	%r33, %r22, %r32;
	ld.shared.f32 	%f10, [%r33];
	mul.wide.s32 	%rd20, %r3, 4;
	add.s64 	%rd21, %rd6, %rd20;
	st.global.f32 	[%rd21], %f10;
	ld.shared.f32 	%f11, [%r33+4];
	add.s64 	%rd22, %rd7, %rd20;
	st.global.f32 	[%rd22], %f11;
	ld.shared.f32 	%f12, [%r33+8];
	add.s64 	%rd23, %rd8, %rd20;
	st.global.f32 	[%rd23], %f12;
	mul.lo.s32 	%r34, %r2, 12;
	add.s32 	%r35, %r33, %r34;
	ld.shared.f32 	%f13, [%r35];
	add.s32 	%r36, %r3, %r2;
	mul.wide.u32 	%rd24, %r36, 4;
	add.s64 	%rd25, %rd6, %rd24;
	st.global.f32 	[%rd25], %f13;
	ld.shared.f32 	%f14, [%r35+4];
	add.s64 	%rd26, %rd7, %rd24;
	st.global.f32 	[%rd26], %f14;
	ld.shared.f32 	%f15, [%r35+8];
	add.s64 	%rd27, %rd8, %rd24;
	st.global.f32 	[%rd27], %f15;
	add.s32 	%r37, %r35, %r34;
	ld.shared.f32 	%f16, [%r37];
	add.s32 	%r38, %r36, %r2;
	mul.wide.u32 	%rd28, %r38, 4;
	add.s64 	%rd29, %rd6, %rd28;
	st.global.f32 	[%rd29], %f16;
	ld.shared.f32 	%f17, [%r37+4];
	add.s64 	%rd30, %rd7, %rd28;
	st.global.f32 	[%rd30], %f17;
	ld.shared.f32 	%f18, [%r37+8];
	add.s64 	%rd31, %rd8, %rd28;
	st.global.f32 	[%rd31], %f18;
$L__BB15_2:
	ret;

}
	// .globl	_Z12kernel_splitPfS_S_S_ii
.visible .entry _Z12kernel_splitPfS_S_S_ii(
	.param .u64 .ptr .align 1 _Z12kernel_splitPfS_S_S_ii_param_0,
	.param .u64 .ptr .align 1 _Z12kernel_splitPfS_S_S_ii_param_1,
	.param .u64 .ptr .align 1 _Z12kernel_splitPfS_S_S_ii_param_2,
	.param .u64 .ptr .align 1 _Z12kernel_splitPfS_S_S_ii_param_3,
	.param .u32 _Z12kernel_splitPfS_S_S_ii_param_4,
	.param .u32 _Z12kernel_splitPfS_S_S_ii_param_5
)
{
	.reg .pred 	%p<4>;
	.reg .b32 	%r<15>;
	.reg .b32 	%f<4>;
	.reg .b64 	%rd<15>;

	ld.param.u64 	%rd1, [_Z12kernel_splitPfS_S_S_ii_param_0];
	ld.param.u64 	%rd2, [_Z12kernel_splitPfS_S_S_ii_param_1];
	ld.param.u64 	%rd3, [_Z12kernel_splitPfS_S_S_ii_param_2];
	ld.param.u64 	%rd4, [_Z12kernel_splitPfS_S_S_ii_param_3];
	ld.param.u32 	%r2, [_Z12kernel_splitPfS_S_S_ii_param_4];
	ld.param.u32 	%r3, [_Z12kernel_splitPfS_S_S_ii_param_5];
	mov.u32 	%r5, %tid.x;
	mov.u32 	%r6, %ctaid.x;
	mov.u32 	%r7, %ntid.x;
	mad.lo.s32 	%r8, %r6, %r7, %r5;
	mov.u32 	%r9, %tid.y;
	mov.u32 	%r10, %ctaid.y;
	mov.u32 	%r11, %ntid.y;
	mad.lo.s32 	%r12, %r10, %r11, %r9;
	mad.lo.s32 	%r1, %r2, %r12, %r8;
	setp.ge.s32 	%p1, %r8, %r2;
	setp.ge.s32 	%p2, %r12, %r3;
	or.pred  	%p3, %p1, %p2;
	@%p3 bra 	$L__BB16_2;
	mul.lo.s32 	%r14, %r1, 3;
	cvta.to.global.u64 	%rd5, %rd4;
	cvta.to.global.u64 	%rd6, %rd1;
	cvta.to.global.u64 	%rd7, %rd2;
	cvta.to.global.u64 	%rd8, %rd3;
	mul.wide.s32 	%rd9, %r14, 4;
	add.s64 	%rd10, %rd5, %rd9;
	ld.global.f32 	%f1, [%rd10];
	ld.global.f32 	%f2, [%rd10+4];
	ld.global.f32 	%f3, [%rd10+8];
	mul.wide.s32 	%rd11, %r1, 4;
	add.s64 	%rd12, %rd6, %rd11;
	st.global.f32 	[%rd12], %f1;
	add.s64 	%rd13, %rd7, %rd11;
	st.global.f32 	[%rd13], %f2;
	add.s64 	%rd14, %rd8, %rd11;
	st.global.f32 	[%rd14], %f3;
$L__BB16_2:
	ret;

}
	// .globl	_Z13kernel_split1PfS_S_S_ii
.visible .entry _Z13kernel_split1PfS_S_S_ii(
	.param .u64 .ptr .align 1 _Z13kernel_split1PfS_S_S_ii_param_0,
	.param .u64 .ptr .align 1 _Z13kernel_split1PfS_S_S_ii_param_1,
	.param .u64 .ptr .align 1 _Z13kernel_split1PfS_S_S_ii_param_2,
	.param .u64 .ptr .align 1 _Z13kernel_split1PfS_S_S_ii_param_3,
	.param .u32 _Z13kernel_split1PfS_S_S_ii_param_4,
	.param .u32 _Z13kernel_split1PfS_S_S_ii_param_5
)
{
	.reg .pred 	%p<4>;
	.reg .b32 	%r<21>;
	.reg .b32 	%f<7>;
	.reg .b64 	%rd<25>;

	ld.param.u64 	%rd1, [_Z13kernel_split1PfS_S_S_ii_param_0];
	ld.param.u64 	%rd2, [_Z13kernel_split1PfS_S_S_ii_param_1];
	ld.param.u64 	%rd3, [_Z13kernel_split1PfS_S_S_ii_param_2];
	ld.param.u64 	%rd4, [_Z13kernel_split1PfS_S_S_ii_param_3];
	ld.param.u32 	%r3, [_Z13kernel_split1PfS_S_S_ii_param_4];
	ld.param.u32 	%r4, [_Z13kernel_split1PfS_S_S_ii_param_5];
	mov.u32 	%r6, %tid.x;
	mov.u32 	%r7, %ctaid.x;
	mov.u32 	%r1, %ntid.x;
	mul.lo.s32 	%r8, %r1, %r7;
	shl.b32 	%r9, %r8, 1;
	add.s32 	%r10, %r9, %r6;
	mov.u32 	%r11, %tid.y;
	mov.u32 	%r12, %ctaid.y;
	mov.u32 	%r13, %ntid.y;
	mad.lo.s32 	%r14, %r12, %r13, %r11;
	mad.lo.s32 	%r2, %r3, %r14, %r10;
	setp.ge.s32 	%p1, %r10, %r3;
	setp.ge.s32 	%p2, %r14, %r4;
	or.pred  	%p3, %p1, %p2;
	@%p3 bra 	$L__BB17_2;
	mul.lo.s32 	%r16, %r2, 3;
	cvta.to.global.u64 	%rd5, %rd4;
	cvta.to.global.u64 	%rd6, %rd1;
	cvta.to.global.u64 	%rd7, %rd2;
	cvta.to.global.u64 	%rd8, %rd3;
	mul.wide.s32 	%rd9, %r16, 4;
	add.s64 	%rd10, %rd5, %rd9;
	ld.global.f32 	%f1, [%rd10];
	ld.global.f32 	%f2, [%rd10+4];
	ld.global.f32 	%f3, [%rd10+8];
	mul.wide.s32 	%rd11, %r2, 4;
	add.s64 	%rd12, %rd6, %rd11;
	st.global.f32 	[%rd12], %f1;
	add.s64 	%rd13, %rd7, %rd11;
	st.global.f32 	[%rd13], %f2;
	add.s64 	%rd14, %rd8, %rd11;
	st.global.f32 	[%rd14], %f3;
	mad.lo.s32 	%r17, %r1, 3, %r16;
	mul.wide.u32 	%rd15, %r17, 4;
	add.s64 	%rd16, %rd5, %rd15;
	ld.global.f32 	%f4, [%rd16];
	add.s32 	%r18, %r17, 1;
	mul.wide.u32 	%rd17, %r18, 4;
	add.s64 	%rd18, %rd5, %rd17;
	ld.global.f32 	%f5, [%rd18];
	add.s32 	%r19, %r17, 2;
	mul.wide.u32 	%rd19, %r19, 4;
	add.s64 	%rd20, %rd5, %rd19;
	ld.global.f32 	%f6, [%rd20];
	add.s32 	%r20, %r2, %r1;
	mul.wide.u32 	%rd21, %r20, 4;
	add.s64 	%rd22, %rd6, %rd21;
	st.global.f32 	[%rd22], %f4;
	add.s64 	%rd23, %rd7, %rd21;
	st.global.f32 	[%rd23], %f5;
	add.s64 	%rd24, %rd8, %rd21;
	st.global.f32 	[%rd24], %f6;
$L__BB17_2:
	ret;

}
	// .globl	_Z13kernel_split2PfS_S_S_ii
.visible .entry _Z13kernel_split2PfS_S_S_ii(
	.param .u64 .ptr .align 1 _Z13kernel_split2PfS_S_S_ii_param_0,
	.param .u64 .ptr .align 1 _Z13kernel_split2PfS_S_S_ii_param_1,
	.param .u64 .ptr .align 1 _Z13kernel_split2PfS_S_S_ii_param_2,
	.param .u64 .ptr .align 1 _Z13kernel_split2PfS_S_S_ii_param_3,
	.param .u32 _Z13kernel_split2PfS_S_S_ii_param_4,
	.param .u32 _Z13kernel_split2PfS_S_S_ii_param_5
)
{
	.reg .pred 	%p<4>;
	.reg .b32 	%r<24>;
	.reg .b32 	%f<10>;
	.reg .b64 	%rd<35>;

	ld.param.u64 	%rd1, [_Z13kernel_split2PfS_S_S_ii_param_0];
	ld.param.u64 	%rd2, [_Z13kernel_split2PfS_S_S_ii_param_1];
	ld.param.u64 	%rd3, [_Z13kernel_split2PfS_S_S_ii_param_2];
	ld.param.u64 	%rd4, [_Z13kernel_split2PfS_S_S_ii_param_3];
	ld.param.u32 	%r4, [_Z13kernel_split2PfS_S_S_ii_param_4];
	ld.param.u32 	%r5, [_Z13kernel_split2PfS_S_S_ii_param_5];
	mov.u32 	%r7, %tid.x;
	mov.u32 	%r8, %ctaid.x;
	mov.u32 	%r1, %ntid.x;
	mul.lo.s32 	%r2, %r1, 3;
	mad.lo.s32 	%r9, %r2, %r8, %r7;
	mov.u32 	%r10, %tid.y;
	mov.u32 	%r11, %ctaid.y;
	mov.u32 	%r12, %ntid.y;
	mad.lo.s32 	%r13, %r11, %r12, %r10;
	mad.lo.s32 	%r3, %r4, %r13, %r9;
	setp.ge.s32 	%p1, %r9, %r4;
	setp.ge.s32 	%p2, %r13, %r5;
	or.pred  	%p3, %p1, %p2;
	@%p3 bra 	$L__BB18_2;
	mul.lo.s32 	%r15, %r3, 3;
	cvta.to.global.u64 	%rd5, %rd4;
	cvta.to.global.u64 	%rd6, %rd1;
	cvta.to.global.u64 	%rd7, %rd2;
	cvta.to.global.u64 	%rd8, %rd3;
	mul.wide.s32 	%rd9, %r15, 4;
	add.s64 	%rd10, %rd5, %rd9;
	ld.global.f32 	%f1, [%rd10];
	ld.global.f32 	%f2, [%rd10+4];
	ld.global.f32 	%f3, [%rd10+8];
	mul.wide.s32 	%rd11, %r3, 4;
	add.s64 	%rd12, %rd6, %rd11;
	st.global.f32 	[%rd12], %f1;
	add.s64 	%rd13, %rd7, %rd11;
	st.global.f32 	[%rd13], %f2;
	add.s64 	%rd14, %rd8, %rd11;
	st.global.f32 	[%rd14], %f3;
	add.s32 	%r16, %r15, %r2;
	mul.wide.u32 	%rd15, %r16, 4;
	add.s64 	%rd16, %rd5, %rd15;
	ld.global.f32 	%f4, [%rd16];
	add.s32 	%r17, %r16, 1;
	mul.wide.u32 	%rd17, %r17, 4;
	add.s64 	%rd18, %rd5, %rd17;
	ld.global.f32 	%f5, [%rd18];
	add.s32 	%r18, %r16, 2;
	mul.wide.u32 	%rd19, %r18, 4;
	add.s64 	%rd20, %rd5, %rd19;
	ld.global.f32 	%f6, [%rd20];
	add.s32 	%r19, %r3, %r1;
	mul.wide.u32 	%rd21, %r19, 4;
	add.s64 	%rd22, %rd6, %rd21;
	st.global.f32 	[%rd22], %f4;
	add.s64 	%rd23, %rd7, %rd21;
	st.global.f32 	[%rd23], %f5;
	add.s64 	%rd24, %rd8, %rd21;
	st.global.f32 	[%rd24], %f6;
	add.s32 	%r20, %r16, %r2;
	mul.wide.u32 	%rd25, %r20, 4;
	add.s64 	%rd26, %rd5, %rd25;
	ld.global.f32 	%f7, [%rd26];
	add.s32 	%r21, %r17, %r2;
	mul.wide.u32 	%rd27, %r21, 4;
	add.s64 	%rd28, %rd5, %rd27;
	ld.global.f32 	%f8, [%rd28];
	add.s32 	%r22, %r21, 1;
	mul.wide.u32 	%rd29, %r22, 4;
	add.s64 	%rd30, %rd5, %rd29;
	ld.global.f32 	%f9, [%rd30];
	add.s32 	%r23, %r19, %r1;
	mul.wide.u32 	%rd31, %r23, 4;
	add.s64 	%rd32, %rd6, %rd31;
	st.global.f32 	[%rd32], %f7;
	add.s64 	%rd33, %rd7, %rd31;
	st.global.f32 	[%rd33], %f8;
	add.s64 	%rd34, %rd8, %rd31;
	st.global.f32 	[%rd34], %f9;
$L__BB18_2:
	ret;

}
	// .globl	_Z21kernel_halfsize_guassPfS_iiiiiPKf
.visible .entry _Z21kernel_halfsize_guassPfS_iiiiiPKf(
	.param .u64 .ptr .align 1 _Z21kernel_halfsize_guassPfS_iiiiiPKf_param_0,
	.param .u64 .ptr .align 1 _Z21kernel_halfsize_guassPfS_iiiiiPKf_param_1,
	.param .u32 _Z21kernel_halfsize_guassPfS_iiiiiPKf_param_2,
	.param .u32 _Z21kernel_halfsize_guassPfS_iiiiiPKf_param_3,
	.param .u32 _Z21kernel_halfsize_guassPfS_iiiiiPKf_param_4,
	.param .u32 _Z21kernel_halfsize_guassPfS_iiiiiPKf_param_5,
	.param .u32 _Z21kernel_halfsize_guassPfS_iiiiiPKf_param_6,
	.param .u64 .ptr .align 1 _Z21kernel_halfsize_guassPfS_iiiiiPKf_param_7
)
{
	.local .align 8 .b8 	__local_depot19[8];
	.reg .b64 	%SP;
	.reg .b64 	%SPL;
	.reg .pred 	%p<10>;
	.reg .b32 	%r<93>;
	.reg .b32 	%f<57>;
	.reg .b64 	%rd<66>;
	.reg .b64 	%fd<8>;

	mov.u64 	%SPL, __local_depot19;
	cvta.local.u64 	%SP, %SPL;
	ld.param.u64 	%rd5, [_Z21kernel_halfsize_guassPfS_iiiiiPKf_param_1];
	ld.param.u32 	%r21, [_Z21kernel_halfsize_guassPfS_iiiiiPKf_param_2];
	ld.param.u32 	%r24, [_Z21kernel_halfsize_guassPfS_iiiiiPKf_param_5];
	ld.param.u32 	%r25, [_Z21kernel_halfsize_guassPfS_iiiiiPKf_param_6];
	ld.param.u64 	%rd6, [_Z21kernel_halfsize_guassPfS_iiiiiPKf_param_7];
	cvta.to.global.u64 	%rd1, %rd6;
	cvta.to.global.u64 	%rd2, %rd5;
	add.u64 	%rd7, %SP, 0;
	add.u64 	%rd3, %SPL, 0;
	mov.u32 	%r1, %ntid.x;
	mov.u32 	%r26, %tid.y;
	mov.u32 	%r27, %ctaid.y;
	mov.u32 	%r28, %ntid.y;
	mad.lo.s32 	%r2, %r27, %r28, %r26;
	setp.lt.s32 	%p1, %r25, 1;
	@%p1 bra 	$L__BB19_13;
	ld.param.u32 	%r88, [_Z21kernel_halfsize_guassPfS_iiiiiPKf_param_4];
	mov.u32 	%r29, %tid.x;
	mul.lo.s32 	%r30, %r25, %r88;
	mul.lo.s32 	%r3, %r25, %r21;
	shl.b32 	%r31, %r2, 1;
	max.u32 	%r32, %r31, 1;
	add.s32 	%r33, %r32, -1;
	mul.lo.s32 	%r4, %r30, %r33;
	mul.lo.s32 	%r5, %r30, %r31;
	or.b32  	%r34, %r31, 1;
	add.s32 	%r35, %r24, -1;
	min.s32 	%r36, %r34, %r35;
	mul.lo.s32 	%r6, %r36, %r30;
	add.s32 	%r37, %r31, 2;
	add.s32 	%r38, %r24, -2;
	min.s32 	%r39, %r37, %r38;
	mul.lo.s32 	%r7, %r39, %r30;
	neg.s32 	%r92, %r25;
	mov.u32 	%r40, %ctaid.x;
	mul.lo.s32 	%r41, %r1, %r40;
	mad.lo.s32 	%r42, %r21, %r2, %r41;
	mad.lo.s32 	%r91, %r25, %r42, %r29;
	mad.lo.s32 	%r90, %r41, %r25, %r29;
	mov.u64 	%rd24, $str;
	mov.u64 	%rd37, $str$1;
$L__BB19_2:
	ld.param.u32 	%r87, [_Z21kernel_halfsize_guassPfS_iiiiiPKf_param_3];
	setp.ge.s32 	%p2, %r2, %r87;
	setp.ge.s32 	%p3, %r90, %r3;
	or.pred  	%p4, %p2, %p3;
	@%p4 bra 	$L__BB19_12;
	ld.param.u32 	%r89, [_Z21kernel_halfsize_guassPfS_iiiiiPKf_param_4];
	div.s32 	%r43, %r90, %r25;
	mul.lo.s32 	%r44, %r43, %r25;
	sub.s32 	%r45, %r90, %r44;
	shl.b32 	%r46, %r43, 1;
	max.s32 	%r47, %r46, 1;
	add.s32 	%r48, %r47, -1;
	mad.lo.s32 	%r14, %r48, %r25, %r45;
	mad.lo.s32 	%r15, %r46, %r25, %r45;
	or.b32  	%r49, %r46, 1;
	add.s32 	%r50, %r89, -1;
	min.s32 	%r51, %r49, %r50;
	mad.lo.s32 	%r16, %r51, %r25, %r45;
	add.s32 	%r52, %r46, 2;
	min.s32 	%r53, %r52, %r50;
	mad.lo.s32 	%r17, %r53, %r25, %r45;
	add.s32 	%r54, %r14, %r4;
	mul.wide.s32 	%rd8, %r54, 4;
	add.s64 	%rd9, %rd2, %rd8;
	ld.global.f32 	%f13, [%rd9];
	ld.global.f32 	%f14, [%rd1+8];
	fma.rn.f32 	%f15, %f13, %f14, 0f00000000;
	add.s32 	%r55, %r15, %r4;
	mul.wide.s32 	%rd10, %r55, 4;
	add.s64 	%rd11, %rd2, %rd10;
	ld.global.f32 	%f16, [%rd11];
	ld.global.f32 	%f54, [%rd1+4];
	fma.rn.f32 	%f17, %f16, %f54, %f15;
	add.s32 	%r56, %r16, %r4;
	mul.wide.s32 	%rd12, %r56, 4;
	add.s64 	%rd13, %rd2, %rd12;
	ld.global.f32 	%f18, [%rd13];
	fma.rn.f32 	%f19, %f18, %f54, %f17;
	add.s32 	%r57, %r17, %r4;
	mul.wide.s32 	%rd14, %r57, 4;
	add.s64 	%rd15, %rd2, %rd14;
	ld.global.f32 	%f20, [%rd15];
	fma.rn.f32 	%f21, %f20, %f14, %f19;
	add.s32 	%r58, %r14, %r5;
	mul.wide.s32 	%rd16, %r58, 4;
	add.s64 	%rd17, %rd2, %rd16;
	ld.global.f32 	%f22, [%rd17];
	fma.rn.f32 	%f23, %f22, %f54, %f21;
	add.s32 	%r59, %r15, %r5;
	mul.wide.s32 	%rd18, %r59, 4;
	add.s64 	%rd19, %rd2, %rd18;
	ld.global.f32 	%f24, [%rd19];
	ld.global.f32 	%f25, [%rd1];
	fma.rn.f32 	%f26, %f24, %f25, %f23;
	add.s32 	%r60, %r16, %r5;
	mul.wide.s32 	%rd20, %r60, 4;
	add.s64 	%rd21, %rd2, %rd20;
	ld.global.f32 	%f27, [%rd21];
	fma.rn.f32 	%f28, %f27, %f25, %f26;
	add.s32 	%r61, %r17, %r5;
	mul.wide.s32 	%rd22, %r61, 4;
	add.s64 	%rd23, %rd2, %rd22;
	ld.global.f32 	%f29, [%rd23];
	fma.rn.f32 	%f2, %f29, %f54, %f28;
	setp.ne.s32 	%p5, %r91, 4;
	@%p5 bra 	$L__BB19_5;
	cvt.f64.f32 	%fd1, %f2;
	st.local.f64 	[%rd3], %fd1;
	cvta.global.u64 	%rd25, %rd24;
	{ // callseq 0, 0
	.param .b64 param0;
	st.param.b64 	[param0], %rd25;
	.param .b64 param1;
	st.param.b64 	[param1], %rd7;
	.param .b32 retval0;
	call.uni (retval0), 
	vprintf, 
	(
	param0, 
	param1
	);
	ld.param.b32 	%r62, [retval0];
	} // callseq 0
	ld.global.f32 	%f54, [%rd1+4];
$L__BB19_5:
	add.s32 	%r64, %r14, %r6;
	mul.wide.s32 	%rd27, %r64, 4;
	add.s64 	%rd28, %rd2, %rd27;
	ld.global.f32 	%f30, [%rd28];
	fma.rn.f32 	%f5, %f30, %f54, %f2;
	@%p5 bra 	$L__BB19_7;
	cvt.f64.f32 	%fd2, %f5;
	st.local.f64 	[%rd3], %fd2;
	cvta.global.u64 	%rd30, %rd24;
	{ // callseq 1, 0
	.param .b64 param0;
	st.param.b64 	[param0], %rd30;
	.param .b64 param1;
	st.param.b64 	[param1], %rd7;
	.param .b32 retval0;
	call.uni (retval0), 
	vprintf, 
	(
	param0, 
	param1
	);
	ld.param.b32 	%r65, [retval0];
	} // callseq 1
$L__BB19_7:
	add.s32 	%r67, %r15, %r6;
	mul.wide.s32 	%rd32, %r67, 4;
	add.s64 	%rd33, %rd2, %rd32;
	ld.global.f32 	%f31, [%rd33];
	ld.global.f32 	%f56, [%rd1];
	fma.rn.f32 	%f7, %f31, %f56, %f5;
	@%p5 bra 	$L__BB19_9;
	cvt.f64.f32 	%fd3, %f7;
	st.local.f64 	[%rd3], %fd3;
	cvta.global.u64 	%rd35, %rd24;
	{ // callseq 2, 0
	.param .b64 param0;
	st.param.b64 	[param0], %rd35;
	.param .b64 param1;
	st.param.b64 	[param1], %rd7;
	.param .b32 retval0;
	call.uni (retval0), 
	vprintf, 
	(
	param0, 
	param1
	);
	ld.param.b32 	%r68, [retval0];
	} // callseq 2
	add.s32 	%r70, %r16, %r6;
	st.local.u32 	[%rd3], %r70;
	cvta.global.u64 	%rd38, %rd37;
	{ // callseq 3, 0
	.param .b64 param0;
	st.param.b64 	[param0], %rd38;
	.param .b64 param1;
	st.param.b64 	[param1], %rd7;
	.param .b32 retval0;
	call.uni (retval0), 
	vprintf, 
	(
	param0, 
	param1
	);
	ld.param.b32 	%r71, [retval0];
	} // callseq 3
	mul.wide.s32 	%rd39, %r70, 4;
	add.s64 	%rd40, %rd2, %rd39;
	ld.global.f32 	%f32, [%rd40];
	cvt.f64.f32 	%fd4, %f32;
	st.local.f64 	[%rd3], %fd4;
	mov.u64 	%rd41, $str$2;
	cvta.global.u64 	%rd42, %rd41;
	{ // callseq 4, 0
	.param .b64 param0;
	st.param.b64 	[param0], %rd42;
	.param .b64 param1;
	st.param.b64 	[param1], %rd7;
	.param .b32 retval0;
	call.uni (retval0), 
	vprintf, 
	(
	param0, 
	param1
	);
	ld.param.b32 	%r73, [retval0];
	} // callseq 4
	ld.global.f32 	%f33, [%rd1];
	cvt.f64.f32 	%fd5, %f33;
	st.local.f64 	[%rd3], %fd5;
	mov.u64 	%rd43, $str$3;
	cvta.global.u64 	%rd44, %rd43;
	{ // callseq 5, 0
	.param .b64 param0;
	st.param.b64 	[param0], %rd44;
	.param .b64 param1;
	st.param.b64 	[param1], %rd7;
	.param .b32 retval0;
	call.uni (retval0), 
	vprintf, 
	(
	param0, 
	param1
	);
	ld.param.b32 	%r75, [retval0];
	} // callseq 5
	ld.global.f32 	%f34, [%rd40];
	ld.global.f32 	%f35, [%rd1];
	mul.f32 	%f36, %f34, %f35;
	cvt.f64.f32 	%fd6, %f36;
	st.local.f64 	[%rd3], %fd6;
	mov.u64 	%rd45, $str$4;
	cvta.global.u64 	%rd46, %rd45;
	{ // callseq 6, 0
	.param .b64 param0;
	st.param.b64 	[param0], %rd46;
	.param .b64 param1;
	st.param.b64 	[param1], %rd7;
	.param .b32 retval0;
	call.uni (retval0), 
	vprintf, 
	(
	param0, 
	param1
	);
	ld.param.b32 	%r77, [retval0];
	} // callseq 6
	ld.global.f32 	%f56, [%rd1];
$L__BB19_9:
	add.s32 	%r79, %r16, %r6;
	mul.wide.s32 	%rd47, %r79, 4;
	add.s64 	%rd48, %rd2, %rd47;
	ld.global.f32 	%f37, [%rd48];
	fma.rn.f32 	%f10, %f37, %f56, %f7;
	@%p5 bra 	$L__BB19_11;
	cvt.f64.f32 	%fd7, %f10;
	st.local.f64 	[%rd3], %fd7;
	mov.u64 	%rd49, $str;
	cvta.global.u64 	%rd50, %rd49;
	add.u64 	%rd51, %SP, 0;
	{ // callseq 7, 0
	.param .b64 param0;
	st.param.b64 	[param0], %rd50;
	.param .b64 param1;
	st.param.b64 	[param1], %rd51;
	.param .b32 retval0;
	call.uni (retval0), 
	vprintf, 
	(
	param0, 
	param1
	);
	ld.param.b32 	%r80, [retval0];
	} // callseq 7
	ld.global.f32 	%f56, [%rd1];
$L__BB19_11:
	ld.param.u64 	%rd65, [_Z21kernel_halfsize_guassPfS_iiiiiPKf_param_0];
	add.s32 	%r82, %r17, %r6;
	mul.wide.s32 	%rd52, %r82, 4;
	add.s64 	%rd53, %rd2, %rd52;
	ld.global.f32 	%f38, [%rd53];
	ld.global.f32 	%f39, [%rd1+4];
	fma.rn.f32 	%f40, %f38, %f39, %f10;
	add.s32 	%r83, %r14, %r7;
	mul.wide.s32 	%rd54, %r83, 4;
	add.s64 	%rd55, %rd2, %rd54;
	ld.global.f32 	%f41, [%rd55];
	ld.global.f32 	%f42, [%rd1+8];
	fma.rn.f32 	%f43, %f41, %f42, %f40;
	add.s32 	%r84, %r15, %r7;
	mul.wide.s32 	%rd56, %r84, 4;
	add.s64 	%rd57, %rd2, %rd56;
	ld.global.f32 	%f44, [%rd57];
	fma.rn.f32 	%f45, %f44, %f39, %f43;
	add.s32 	%r85, %r16, %r7;
	mul.wide.s32 	%rd58, %r85, 4;
	add.s64 	%rd59, %rd2, %rd58;
	ld.global.f32 	%f46, [%rd59];
	fma.rn.f32 	%f47, %f46, %f39, %f45;
	add.s32 	%r86, %r17, %r7;
	mul.wide.s32 	%rd60, %r86, 4;
	add.s64 	%rd61, %rd2, %rd60;
	ld.global.f32 	%f48, [%rd61];
	fma.rn.f32 	%f49, %f48, %f42, %f47;
	mul.f32 	%f50, %f39, 0f41000000;
	fma.rn.f32 	%f51, %f42, 0f40800000, %f50;
	fma.rn.f32 	%f52, %f56, 0f40800000, %f51;
	div.rn.f32 	%f53, %f49, %f52;
	cvta.to.global.u64 	%rd62, %rd65;
	mul.wide.s32 	%rd63, %r91, 4;
	add.s64 	%rd64, %rd62, %rd63;
	st.global.f32 	[%rd64], %f53;
$L__BB19_12:
	add.s32 	%r92, %r92, 1;
	setp.ne.s32 	%p9, %r92, 0;
	add.s32 	%r91, %r91, %r1;
	add.s32 	%r90, %r90, %r1;
	@%p9 bra 	$L__BB19_2;
$L__BB19_13:
	ret;

}


// ===== COMPILED SASS (sm_100) =====

	.target	sm_100

	.elftype	@"ET_EXEC"


//--------------------- .note.nv.tkinfo           --------------------------
	.section	.note.nv.tkinfo,"",@"SHT_NOTE"
	.sectionflags	@"SHF_NOTE_NV_TKINFO"
	.tkinfo
        /*0018*/ 	.word	0x00000002
        /*0030*/ 	.string	""
        /*0030*/ 	.string	"ptxas"
        /*0030*/ 	.string	"Cuda compilation tools, release 13.0, V13.0.88"
        /*0030*/ 	.string	"Build cuda_13.0.r13.0/compiler.36424714_0"
        /*0030*/ 	.string	"-arch sm_100 -m 64 "



//--------------------- .note.nv.cuinfo           --------------------------
	.section	.note.nv.cuinfo,"",@"SHT_NOTE"
	.sectionflags	@"SHF_NOTE_NV_CUINFO"
        /*0018*/ 	.short	0x0002
        /*001a*/ 	.short	0x0064
        /*001c*/ 	.short	0x0082
	.zero		2


//--------------------- .nv.info                  --------------------------
	.section	.nv.info,"",@"SHT_CUDA_INFO"
	.align	4


	//----- nvinfo : EIATTR_REGCOUNT
	.align		4
        /*0000*/ 	.byte	0x04, 0x2f
        /*0002*/ 	.short	(.L_6 - .L_5)
	.align		4
.L_5:
        /*0004*/ 	.word	index@(_Z6warmupv)
        /*0008*/ 	.word	0x00000004


	//----- nvinfo : EIATTR_FRAME_SIZE
	.align		4
.L_6:
        /*000c*/ 	.byte	0x04, 0x11
        /*000e*/ 	.short	(.L_8 - .L_7)
	.align		4
.L_7:
        /*0010*/ 	.word	index@(_Z6warmupv)
        /*0014*/ 	.word	0x00000000


	//----- nvinfo : EIATTR_REGCOUNT
	.align		4
.L_8:
        /*0018*/ 	.byte	0x04, 0x2f
        /*001a*/ 	.short	(.L_10 - .L_9)
	.align		4
.L_9:
        /*001c*/ 	.word	index@(_Z17kernel_doublesizePfS_iiii)
        /*0020*/ 	.word	0x00000020


	//----- nvinfo : EIATTR_FRAME_SIZE
	.align		4
.L_10:
        /*0024*/ 	.byte	0x04, 0x11
        /*0026*/ 	.short	(.L_12 - .L_11)
	.align		4
.L_11:
        /*0028*/ 	.word	index@(_Z17kernel_doublesizePfS_iiii)
        /*002c*/ 	.word	0x00000000


	//----- nvinfo : EIATTR_REGCOUNT
	.align		4
.L_12:
        /*0030*/ 	.byte	0x04, 0x2f
        /*0032*/ 	.short	(.L_14 - .L_13)
	.align		4
.L_13:
        /*0034*/ 	.word	index@(_Z18kernel_doublesize1PfS_iiii)
        /*0038*/ 	.word	0x0000001f


	//----- nvinfo : EIATTR_FRAME_SIZE
	.align		4
.L_14:
        /*003c*/ 	.byte	0x04, 0x11
        /*003e*/ 	.short	(.L_16 - .L_15)
	.align		4
.L_15:
        /*0040*/ 	.word	index@(_Z18kernel_doublesize1PfS_iiii)
        /*0044*/ 	.word	0x00000000


	//----- nvinfo : EIATTR_REGCOUNT
	.align		4
.L_16:
        /*0048*/ 	.byte	0x04, 0x2f
        /*004a*/ 	.short	(.L_18 - .L_17)
	.align		4
.L_17:
        /*004c*/ 	.word	index@(_Z18kernel_doublesize2PfS_iiii)
        /*0050*/ 	.word	0x0000001f


	//----- nvinfo : EIATTR_FRAME_SIZE
	.align		4
.L_18:
        /*0054*/ 	.byte	0x04, 0x11
        /*0056*/ 	.short	(.L_20 - .L_19)
	.align		4
.L_19:
        /*0058*/ 	.word	index@(_Z18kernel_doublesize2PfS_iiii)
        /*005c*/ 	.word	0x00000000


	//----- nvinfo : EIATTR_REGCOUNT
	.align		4
.L_20:
        /*0060*/ 	.byte	0x04, 0x2f
        /*0062*/ 	.short	(.L_22 - .L_21)
	.align		4
.L_21:
        /*0064*/ 	.word	index@(_Z22kernel_doublesize_dim3PfS_iii)
        /*0068*/ 	.word	0x00000018


	//----- nvinfo : EIATTR_FRAME_SIZE
	.align		4
.L_22:
        /*006c*/ 	.byte	0x04, 0x11
        /*006e*/ 	.short	(.L_24 - .L_23)
	.align		4
.L_23:
        /*0070*/ 	.word	index@(_Z22kernel_doublesize_dim3PfS_iii)
        /*0074*/ 	.word	0x00000000


	//----- nvinfo : EIATTR_REGCOUNT
	.align		4
.L_24:
        /*0078*/ 	.byte	0x04, 0x2f
        /*007a*/ 	.short	(.L_26 - .L_25)
	.align		4
.L_25:
        /*007c*/ 	.word	index@(_Z24kernel_doublesizebysharePfS_iiiii)
        /*0080*/ 	.word	0x00000028


	//----- nvinfo : EIATTR_FRAME_SIZE
	.align		4
.L_26:
        /*0084*/ 	.byte	0x04, 0x11
        /*0086*/ 	.short	(.L_28 - .L_27)
	.align		4
.L_27:
        /*0088*/ 	.word	index@(_Z24kernel_doublesizebysharePfS_iiiii)
        /*008c*/ 	.word	0x00000000


	//----- nvinfo : EIATTR_REGCOUNT
	.align		4
.L_28:
        /*0090*/ 	.byte	0x04, 0x2f
        /*0092*/ 	.short	(.L_30 - .L_29)
	.align		4
.L_29:
        /*0094*/ 	.word	index@(_Z25kernel_doublesizebyshare1PfS_iiiii)
        /*0098*/ 	.word	0x0000001f


	//----- nvinfo : EIATTR_FRAME_SIZE
	.align		4
.L_30:
        /*009c*/ 	.byte	0x04, 0x11
        /*009e*/ 	.short	(.L_32 - .L_31)
	.align		4
.L_31:
        /*00a0*/ 	.word	index@(_Z25kernel_doublesizebyshare1PfS_iiiii)
        /*00a4*/ 	.word	0x00000000


	//----- nvinfo : EIATTR_REGCOUNT
	.align		4
.L_32:
        /*00a8*/ 	.byte	0x04, 0x2f
        /*00aa*/ 	.short	(.L_34 - .L_33)
	.align		4
.L_33:
        /*00ac*/ 	.word	index@(_Z25kernel_doublesizebyshare2PfS_iiiii)
        /*00b0*/ 	.word	0x0000001f


	//----- nvinfo : EIATTR_FRAME_SIZE
	.align		4
.L_34:
        /*00b4*/ 	.byte	0x04, 0x11
        /*00b6*/ 	.short	(.L_36 - .L_35)
	.align		4
.L_35:
        /*00b8*/ 	.word	index@(_Z25kernel_doublesizebyshare2PfS_iiiii)
        /*00bc*/ 	.word	0x00000000


	//----- nvinfo : EIATTR_REGCOUNT
	.align		4
.L_36:
        /*00c0*/ 	.byte	0x04, 0x2f
        /*00c2*/ 	.short	(.L_38 - .L_37)
	.align		4
.L_37:
        /*00c4*/ 	.word	index@(_Z15kernel_halfsizePfS_iiiii)
        /*00c8*/ 	.word	0x00000020


	//----- nvinfo : EIATTR_FRAME_SIZE
	.align		4
.L_38:
        /*00cc*/ 	.byte	0x04, 0x11
        /*00ce*/ 	.short	(.L_40 - .L_39)
	.align		4
.L_39:
        /*00d0*/ 	.word	index@(_Z15kernel_halfsizePfS_iiiii)
        /*00d4*/ 	.word	0x00000000


	//----- nvinfo : EIATTR_REGCOUNT
	.align		4
.L_40:
        /*00d8*/ 	.byte	0x04, 0x2f
        /*00da*/ 	.short	(.L_42 - .L_41)
	.align		4
.L_41:
        /*00dc*/ 	.word	index@(_Z16kernel_halfsize1PfS_iiiii)
        /*00e0*/ 	.word	0x00000020


	//----- nvinfo : EIATTR_FRAME_SIZE
	.align		4
.L_42:
        /*00e4*/ 	.byte	0x04, 0x11
        /*00e6*/ 	.short	(.L_44 - .L_43)
	.align		4
.L_43:
        /*00e8*/ 	.word	index@(_Z16kernel_halfsize1PfS_iiiii)
        /*00ec*/ 	.word	0x00000000


	//----- nvinfo : EIATTR_REGCOUNT
	.align		4
.L_44:
        /*00f0*/ 	.byte	0x04, 0x2f
        /*00f2*/ 	.short	(.L_46 - .L_45)
	.align		4
.L_45:
        /*00f4*/ 	.word	index@(_Z16kernel_halfsize2PfS_iiiii)
        /*00f8*/ 	.word	0x00000020


	//----- nvinfo : EIATTR_FRAME_SIZE
	.align		4
.L_46:
        /*00fc*/ 	.byte	0x04, 0x11
        /*00fe*/ 	.short	(.L_48 - .L_47)
	.align		4
.L_47:
        /*0100*/ 	.word	index@(_Z16kernel_halfsize2PfS_iiiii)
        /*0104*/ 	.word	0x00000000


	//----- nvinfo : EIATTR_REGCOUNT
	.align		4
.L_48:
        /*0108*/ 	.byte	0x04, 0x2f
        /*010a*/ 	.short	(.L_50 - .L_49)
	.align		4
.L_49:
        /*010c*/ 	.word	index@(_Z22kernel_halfsizebysharePfS_iiiii)
        /*0110*/ 	.word	0x00000028


	//----- nvinfo : EIATTR_FRAME_SIZE
	.align		4
.L_50:
        /*0114*/ 	.byte	0x04, 0x11
        /*0116*/ 	.short	(.L_52 - .L_51)
	.align		4
.L_51:
        /*0118*/ 	.word	index@(_Z22kernel_halfsizebysharePfS_iiiii)
        /*011c*/ 	.word	0x00000000


	//----- nvinfo : EIATTR_REGCOUNT
	.align		4
.L_52:
        /*0120*/ 	.byte	0x04, 0x2f
        /*0122*/ 	.short	(.L_54 - .L_53)
	.align		4
.L_53:
        /*0124*/ 	.word	index@(_Z23kernel_halfsizebyshare1PfS_iiiii)
        /*0128*/ 	.word	0x00000028


	//----- nvinfo : EIATTR_FRAME_SIZE
	.align		4
.L_54:
        /*012c*/ 	.byte	0x04, 0x11
        /*012e*/ 	.short	(.L_56 - .L_55)
	.align		4
.L_55:
        /*0130*/ 	.word	index@(_Z23kernel_halfsizebyshare1PfS_iiiii)
        /*0134*/ 	.word	0x00000000


	//----- nvinfo : EIATTR_REGCOUNT
	.align		4
.L_56:
        /*0138*/ 	.byte	0x04, 0x2f
        /*013a*/ 	.short	(.L_58 - .L_57)
	.align		4
.L_57:
        /*013c*/ 	.word	index@(_Z19kernel_splitbysharePfS_S_S_ii)
        /*0140*/ 	.word	0x00000018


	//----- nvinfo : EIATTR_FRAME_SIZE
	.align		4
.L_58:
        /*0144*/ 	.byte	0x04, 0x11
        /*0146*/ 	.short	(.L_60 - .L_59)
	.align		4
.L_59:
        /*0148*/ 	.word	index@(_Z19kernel_splitbysharePfS_S_S_ii)
        /*014c*/ 	.word	0x00000000


	//----- nvinfo : EIATTR_REGCOUNT
	.align		4
.L_60:
        /*0150*/ 	.byte	0x04, 0x2f
        /*0152*/ 	.short	(.L_62 - .L_61)
	.align		4
.L_61:
        /*0154*/ 	.word	index@(_Z20kernel_splitbyshare1PfS_S_S_ii)
        /*0158*/ 	.word	0x00000020


	//----- nvinfo : EIATTR_FRAME_SIZE
	.align		4
.L_62:
        /*015c*/ 	.byte	0x04, 0x11
        /*015e*/ 	.short	(.L_64 - .L_63)
	.align		4
.L_63:
        /*0160*/ 	.word	index@(_Z20kernel_splitbyshare1PfS_S_S_ii)
        /*0164*/ 	.word	0x00000000


	//----- nvinfo : EIATTR_REGCOUNT
	.align		4
.L_64:
        /*0168*/ 	.byte	0x04, 0x2f
        /*016a*/ 	.short	(.L_66 - .L_65)
	.align		4
.L_65:
        /*016c*/ 	.word	index@(_Z20kernel_splitbyshare2PfS_S_S_ii)
        /*0170*/ 	.word	0x00000020


	//----- nvinfo : EIATTR_FRAME_SIZE
	.align		4
.L_66:
        /*0174*/ 	.byte	0x04, 0x11
        /*0176*/ 	.short	(.L_68 - .L_67)
	.align		4
.L_67:
        /*0178*/ 	.word	index@(_Z20kernel_splitbyshare2PfS_S_S_ii)
        /*017c*/ 	.word	0x00000000


	//----- nvinfo : EIATTR_REGCOUNT
	.align		4
.L_68:
        /*0180*/ 	.byte	0x04, 0x2f
        /*0182*/ 	.short	(.L_70 - .L_69)
	.align		4
.L_69:
        /*0184*/ 	.word	index@(_Z12kernel_splitPfS_S_S_ii)
        /*0188*/ 	.word	0x00000014


	//----- nvinfo : EIATTR_FRAME_SIZE
	.align		4
.L_70:
        /*018c*/ 	.byte	0x04, 0x11
        /*018e*/ 	.short	(.L_72 - .L_71)
	.align		4
.L_71:
        /*0190*/ 	.word	index@(_Z12kernel_splitPfS_S_S_ii)
        /*0194*/ 	.word	0x00000000


	//----- nvinfo : EIATTR_REGCOUNT
	.align		4
.L_72:
        /*0198*/ 	.byte	0x04, 0x2f
        /*019a*/ 	.short	(.L_74 - .L_73)
	.align		4
.L_73:
        /*019c*/ 	.word	index@(_Z13kernel_split1PfS_S_S_ii)
        /*01a0*/ 	.word	0x00000020


	//----- nvinfo : EIATTR_FRAME_SIZE
	.align		4
.L_74:
        /*01a4*/ 	.byte	0x04, 0x11
        /*01a6*/ 	.short	(.L_76 - .L_75)
	.align		4
.L_75:
        /*01a8*/ 	.word	index@(_Z13kernel_split1PfS_S_S_ii)
        /*01ac*/ 	.word	0x00000000


	//----- nvinfo : EIATTR_REGCOUNT
	.align		4
.L_76:
        /*01b0*/ 	.byte	0x04, 0x2f
        /*01b2*/ 	.short	(.L_78 - .L_77)
	.align		4
.L_77:
        /*01b4*/ 	.word	index@(_Z13kernel_split2PfS_S_S_ii)
        /*01b8*/ 	.word	0x00000020


	//----- nvinfo : EIATTR_FRAME_SIZE
	.align		4
.L_78:
        /*01bc*/ 	.byte	0x04, 0x11
        /*01be*/ 	.short	(.L_80 - .L_79)
	.align		4
.L_79:
        /*01c0*/ 	.word	index@(_Z13kernel_split2PfS_S_S_ii)
        /*01c4*/ 	.word	0x00000000


	//----- nvinfo : EIATTR_REGCOUNT
	.align		4
.L_80:
        /*01c8*/ 	.byte	0x04, 0x2f
        /*01ca*/ 	.short	(.L_82 - .L_81)
	.align		4
.L_81:
        /*01cc*/ 	.word	index@(_Z21kernel_halfsize_guassPfS_iiiiiPKf)
        /*01d0*/ 	.word	0x0000002c


	//----- nvinfo : EIATTR_FRAME_SIZE
	.align		4
.L_82:
        /*01d4*/ 	.byte	0x04, 0x11
        /*01d6*/ 	.short	(.L_84 - .L_83)
	.align		4
.L_83:
        /*01d8*/ 	.word	index@($__internal_0_$__cuda_sm3x_div_rn_noftz_f32_slowpath)
        /*01dc*/ 	.word	0x00000008


	//----- nvinfo : EIATTR_FRAME_SIZE
	.align		4
.L_84:
        /*01e0*/ 	.byte	0x04, 0x11
        /*01e2*/ 	.short	(.L_86 - .L_85)
	.align		4
.L_85:
        /*01e4*/ 	.word	index@(_Z21kernel_halfsize_guassPfS_iiiiiPKf)
        /*01e8*/ 	.word	0x00000008


	//----- nvinfo : EIATTR_MIN_STACK_SIZE
	.align		4
.L_86:
        /*01ec*/ 	.byte	0x04, 0x12
        /*01ee*/ 	.short	(.L_88 - .L_87)
	.align		4
.L_87:
        /*01f0*/ 	.word	index@(_Z21kernel_halfsize_guassPfS_iiiiiPKf)
        /*01f4*/ 	.word	0x00000008


	//----- nvinfo : EIATTR_MIN_STACK_SIZE
	.align		4
.L_88:
        /*01f8*/ 	.byte	0x04, 0x12
        /*01fa*/ 	.short	(.L_90 - .L_89)
	.align		4
.L_89:
        /*01fc*/ 	.word	index@(_Z13kernel_split2PfS_S_S_ii)
        /*0200*/ 	.word	0x00000000


	//----- nvinfo : EIATTR_MIN_STACK_SIZE
	.align		4
.L_90:
        /*0204*/ 	.byte	0x04, 0x12
        /*0206*/ 	.short	(.L_92 - .L_91)
	.align		4
.L_91:
        /*0208*/ 	.word	index@(_Z13kernel_split1PfS_S_S_ii)
        /*020c*/ 	.word	0x00000000


	//----- nvinfo : EIATTR_MIN_STACK_SIZE
	.align		4
.L_92:
        /*0210*/ 	.byte	0x04, 0x12
        /*0212*/ 	.short	(.L_94 - .L_93)
	.align		4
.L_93:
        /*0214*/ 	.word	index@(_Z12kernel_splitPfS_S_S_ii)
        /*0218*/ 	.word	0x00000000


	//----- nvinfo : EIATTR_MIN_STACK_SIZE
	.align		4
.L_94:
        /*021c*/ 	.byte	0x04, 0x12
        /*021e*/ 	.short	(.L_96 - .L_95)
	.align		4
.L_95:
        /*0220*/ 	.word	index@(_Z20kernel_splitbyshare2PfS_S_S_ii)
        /*0224*/ 	.word	0x00000000


	//----- nvinfo : EIATTR_MIN_STACK_SIZE
	.align		4
.L_96:
        /*0228*/ 	.byte	0x04, 0x12
        /*022a*/ 	.short	(.L_98 - .L_97)
	.align		4
.L_97:
        /*022c*/ 	.word	index@(_Z20kernel_splitbyshare1PfS_S_S_ii)
        /*0230*/ 	.word	0x00000000


	//----- nvinfo : EIATTR_MIN_STACK_SIZE
	.align		4
.L_98:
        /*0234*/ 	.byte	0x04, 0x12
        /*0236*/ 	.short	(.L_100 - .L_99)
	.align		4
.L_99:
        /*0238*/ 	.word	index@(_Z19kernel_splitbysharePfS_S_S_ii)
        /*023c*/ 	.word	0x00000000


	//----- nvinfo : EIATTR_MIN_STACK_SIZE
	.align		4
.L_100:
        /*0240*/ 	.byte	0x04, 0x12
        /*0242*/ 	.short	(.L_102 - .L_101)
	.align		4
.L_101:
        /*0244*/ 	.word	index@(_Z23kernel_halfsizebyshare1PfS_iiiii)
        /*0248*/ 	.word	0x00000000


	//----- nvinfo : EIATTR_MIN_STACK_SIZE
	.align		4
.L_102:
        /*024c*/ 	.byte	0x04, 0x12
        /*024e*/ 	.short	(.L_104 - .L_103)
	.align		4
.L_103:
        /*0250*/ 	.word	index@(_Z22kernel_halfsizebysharePfS_iiiii)
        /*0254*/ 	.word	0x00000000


	//----- nvinfo : EIATTR_MIN_STACK_SIZE
	.align		4
.L_104:
        /*0258*/ 	.byte	0x04, 0x12
        /*025a*/ 	.short	(.L_106 - .L_105)
	.align		4
.L_105:
        /*025c*/ 	.word	index@(_Z16kernel_halfsize2PfS_iiiii)
        /*0260*/ 	.word	0x00000000


	//----- nvinfo : EIATTR_MIN_STACK_SIZE
	.align		4
.L_106:
        /*0264*/ 	.byte	0x04, 0x12
        /*0266*/ 	.short	(.L_108 - .L_107)
	.align		4
.L_107:
        /*0268*/ 	.word	index@(_Z16kernel_halfsize1PfS_iiiii)
        /*026c*/ 	.word	0x00000000


	//----- nvinfo : EIATTR_MIN_STACK_SIZE
	.align		4
.L_108:
        /*0270*/ 	.byte	0x04, 0x12
        /*0272*/ 	.short	(.L_110 - .L_109)
	.align		4
.L_109:
        /*0274*/ 	.word	index@(_Z15kernel_halfsizePfS_iiiii)
        /*0278*/ 	.word	0x00000000


	//----- nvinfo : EIATTR_MIN_STACK_SIZE
	.align		4
.L_110:
        /*027c*/ 	.byte	0x04, 0x12
        /*027e*/ 	.short	(.L_112 - .L_111)
	.align		4
.L_111:
        /*0280*/ 	.word	index@(_Z25kernel_doublesizebyshare2PfS_iiiii)
        /*0284*/ 	.word	0x00000000


	//----- nvinfo : EIATTR_MIN_STACK_SIZE
	.align		4
.L_112:
        /*0288*/ 	.byte	0x04, 0x12
        /*028a*/ 	.short	(.L_114 - .L_113)
	.align		4
.L_113:
        /*028c*/ 	.word	index@(_Z25kernel_doublesizebyshare1PfS_iiiii)
        /*0290*/ 	.word	0x00000000


	//----- nvinfo : EIATTR_MIN_STACK_SIZE
	.align		4
.L_114:
        /*0294*/ 	.byte	0x04, 0x12
        /*0296*/ 	.short	(.L_116 - .L_115)
	.align		4
.L_115:
        /*0298*/ 	.word	index@(_Z24kernel_doublesizebysharePfS_iiiii)
        /*029c*/ 	.word	0x00000000


	//----- nvinfo : EIATTR_MIN_STACK_SIZE
	.align		4
.L_116:
        /*02a0*/ 	.byte	0x04, 0x12
        /*02a2*/ 	.short	(.L_118 - .L_117)
	.align		4
.L_117:
        /*02a4*/ 	.word	index@(_Z22kernel_doublesize_dim3PfS_iii)
        /*02a8*/ 	.word	0x00000000


	//----- nvinfo : EIATTR_MIN_STACK_SIZE
	.align		4
.L_118:
        /*02ac*/ 	.byte	0x04, 0x12
        /*02ae*/ 	.short	(.L_120 - .L_119)
	.align		4
.L_119:
        /*02b0*/ 	.word	index@(_Z18kernel_doublesize2PfS_iiii)
        /*02b4*/ 	.word	0x00000000


	//----- nvinfo : EIATTR_MIN_STACK_SIZE
	.align		4
.L_120:
        /*02b8*/ 	.byte	0x04, 0x12
        /*02ba*/ 	.short	(.L_122 - .L_121)
	.align		4
.L_121:
        /*02bc*/ 	.word	index@(_Z18kernel_doublesize1PfS_iiii)
        /*02c0*/ 	.word	0x00000000


	//----- nvinfo : EIATTR_MIN_STACK_SIZE
	.align		4
.L_122:
        /*02c4*/ 	.byte	0x04, 0x12
        /*02c6*/ 	.short	(.L_124 - .L_123)
	.align		4
.L_123:
        /*02c8*/ 	.word	index@(_Z17kernel_doublesizePfS_iiii)
        /*02cc*/ 	.word	0x00000000


	//----- nvinfo : EIATTR_MIN_STACK_SIZE
	.align		4
.L_124:
        /*02d0*/ 	.byte	0x04, 0x12
        /*02d2*/ 	.short	(.L_126 - .L_125)
	.align		4
.L_125:
        /*02d4*/ 	.word	index@(_Z6warmupv)
        /*02d8*/ 	.word	0x00000000
.L_126:


//--------------------- .nv.compat                --------------------------
	.section	.nv.compat,"",@"SHT_CUDA_COMPAT_INFO"
	.align	4
        /*0000*/ 	.byte	0x02, 0x09, 0x00, 0x00, 0x02, 0x02, 0x01, 0x00, 0x02, 0x05, 0x05, 0x00, 0x03, 0x07, 0x01, 0x01
        /*0010*/ 	.byte	0x02, 0x03, 0x00, 0x00, 0x02, 0x06, 0x01, 0x00, 0x04, 0x0b, 0x08, 0x00, 0x01, 0x00, 0x00, 0x00
        /*0020*/ 	.byte	0x00, 0x00, 0x00, 0x00


//--------------------- .nv.info._Z21kernel_halfsize_guassPfS_iiiiiPKf --------------------------
	.section	.nv.info._Z21kernel_halfsize_guassPfS_iiiiiPKf,"",@"SHT_CUDA_INFO"
	.sectionflags	@""
	.align	4


	//----- nvinfo : EIATTR_CUDA_API_VERSION
	.align		4
        /*0000*/ 	.byte	0x04, 0x37
        /*0002*/ 	.short	(.L_128 - .L_127)
.L_127:
        /*0004*/ 	.word	0x00000082


	//----- nvinfo : EIATTR_KPARAM_INFO
	.align		4
.L_128:
        /*0008*/ 	.byte	0x04, 0x17
        /*000a*/ 	.short	(.L_130 - .L_129)
.L_129:
        /*000c*/ 	.word	0x00000000
        /*0010*/ 	.short	0x0007
        /*0012*/ 	.short	0x0028
        /*0014*/ 	.byte	0x00, 0xf5, 0x21, 0x00


	//----- nvinfo : EIATTR_KPARAM_INFO
	.align		4
.L_130:
        /*0018*/ 	.byte	0x04, 0x17
        /*001a*/ 	.short	(.L_132 - .L_131)
.L_131:
        /*001c*/ 	.word	0x00000000
        /*0020*/ 	.short	0x0006
        /*0022*/ 	.short	0x0020
        /*0024*/ 	.byte	0x00, 0xf0, 0x11, 0x00


	//----- nvinfo : EIATTR_KPARAM_INFO
	.align		4
.L_132:
        /*0028*/ 	.byte	0x04, 0x17
        /*002a*/ 	.short	(.L_134 - .L_133)
.L_133:
        /*002c*/ 	.word	0x00000000
        /*0030*/ 	.short	0x0005
        /*0032*/ 	.short	0x001c
        /*0034*/ 	.byte	0x00, 0xf0, 0x11, 0x00


	//----- nvinfo : EIATTR_KPARAM_INFO
	.align		4
.L_134:
        /*0038*/ 	.byte	0x04, 0x17
        /*003a*/ 	.short	(.L_136 - .L_135)
.L_135:
        /*003c*/ 	.word	0x00000000
        /*0040*/ 	.short	0x0004
        /*0042*/ 	.short	0x0018
        /*0044*/ 	.byte	0x00, 0xf0, 0x11, 0x00


	//----- nvinfo : EIATTR_KPARAM_INFO
	.align		4
.L_136:
        /*0048*/ 	.byte	0x04, 0x17
        /*004a*/ 	.short	(.L_138 - .L_137)
.L_137:
        /*004c*/ 	.word	0x00000000
        /*0050*/ 	.short	0x0003
        /*0052*/ 	.short	0x0014
        /*0054*/ 	.byte	0x00, 0xf0, 0x11, 0x00


	//----- nvinfo : EIATTR_KPARAM_INFO
	.align		4
.L_138:
        /*0058*/ 	.byte	0x04, 0x17
        /*005a*/ 	.short	(.L_140 - .L_139)
.L_139:
        /*005c*/ 	.word	0x00000000
        /*0060*/ 	.short	0x0002
        /*0062*/ 	.short	0x0010
        /*0064*/ 	.byte	0x00, 0xf0, 0x11, 0x00


	//----- nvinfo : EIATTR_KPARAM_INFO
	.align		4
.L_140:
        /*0068*/ 	.byte	0x04, 0x17
        /*006a*/ 	.short	(.L_142 - .L_141)
.L_141:
        /*006c*/ 	.word	0x00000000
        /*0070*/ 	.short	0x0001
        /*0072*/ 	.short	0x0008
        /*0074*/ 	.byte	0x00, 0xf5, 0x21, 0x00


	//----- nvinfo : EIATTR_KPARAM_INFO
	.align		4
.L_142:
        /*0078*/ 	.byte	0x04, 0x17
        /*007a*/ 	.short	(.L_144 - .L_143)
.L_143:
        /*007c*/ 	.word	0x00000000
        /*0080*/ 	.short	0x0000
        /*0082*/ 	.short	0x0000
        /*0084*/ 	.byte	0x00, 0xf5, 0x21, 0x00


	//----- nvinfo : EIATTR_SPARSE_MMA_MASK
	.align		4
.L_144:
        /*0088*/ 	.byte	0x03, 0x50
        /*008a*/ 	.short	0x0000


	//----- nvinfo : EIATTR_MAXREG_COUNT
	.align		4
        /*008c*/ 	.byte	0x03, 0x1b
        /*008e*/ 	.short	0x00ff


	//----- nvinfo : EIATTR_EXTERNS
	.align		4
        /*0090*/ 	.byte	0x04, 0x0f
        /*0092*/ 	.short	(.L_146 - .L_145)


	//   ....[0]....
	.align		4
.L_145:
        /*0094*/ 	.word	index@(vprintf)


	//----- nvinfo : EIATTR_MERCURY_ISA_VERSION
	.align		4
.L_146:
        /*0098*/ 	.byte	0x03, 0x5f
        /*009a*/ 	.short	0x0101


	//----- nvinfo : EIATTR_VRC_CTA_INIT_COUNT
	.align		4
        /*009c*/ 	.byte	0x02, 0x4a
	.zero		1
	.zero		1


	//----- nvinfo : EIATTR_SYSCALL_OFFSETS
	.align		4
        /*00a0*/ 	.byte	0x04, 0x46
        /*00a2*/ 	.short	(.L_148 - .L_147)


	//   ....[0]....
.L_147:
        /*00a4*/ 	.word	0x00000850


	//   ....[1]....
        /*00a8*/ 	.word	0x000009b0


	//   ....[2]....
        /*00ac*/ 	.word	0x00000b10


	//   ....[3]....
        /*00b0*/ 	.word	0x00000bb0


	//   ....[4]....
        /*00b4*/ 	.word	0x00000c80


	//   ....[5]....
        /*00b8*/ 	.word	0x00000d40


	//   ....[6]....
        /*00bc*/ 	.word	0x00000e20


	//   ....[7]....
        /*00c0*/ 	.word	0x00000f70


	//----- nvinfo : EIATTR_EXIT_INSTR_OFFSETS
	.align		4
.L_148:
        /*00c4*/ 	.byte	0x04, 0x1c
        /*00c6*/ 	.short	(.L_150 - .L_149)


	//   ....[0]....
.L_149:
        /*00c8*/ 	.word	0x000000b0


	//   ....[1]....
        /*00cc*/ 	.word	0x00001290


	//----- nvinfo : EIATTR_CRS_STACK_SIZE
	.align		4
.L_150:
        /*00d0*/ 	.byte	0x04, 0x1e
        /*00d2*/ 	.short	(.L_152 - .L_151)
.L_151:
        /*00d4*/ 	.word	0x00000000


	//----- nvinfo : EIATTR_CBANK_PARAM_SIZE
	.align		4
.L_152:
        /*00d8*/ 	.byte	0x03, 0x19
        /*00da*/ 	.short	0x0030


	//----- nvinfo : EIATTR_PARAM_CBANK
	.align		4
        /*00dc*/ 	.byte	0x04, 0x0a
        /*00de*/ 	.short	(.L_154 - .L_153)
	.align		4
.L_153:
        /*00e0*/ 	.word	index@(.nv.constant0._Z21kernel_halfsize_guassPfS_iiiiiPKf)
        /*00e4*/ 	.short	0x0380
        /*00e6*/ 	.short	0x0030


	//----- nvinfo : EIATTR_SW_WAR
	.align		4
.L_154:
        /*00e8*/ 	.byte	0x04, 0x36
        /*00ea*/ 	.short	(.L_156 - .L_155)
.L_155:
        /*00ec*/ 	.word	0x00000008
.L_156:


//--------------------- .nv.info._Z13kernel_split2PfS_S_S_ii --------------------------
	.section	.nv.info._Z13kernel_split2PfS_S_S_ii,"",@"SHT_CUDA_INFO"
	.sectionflags	@""
	.align	4


	//----- nvinfo : EIATTR_CUDA_API_VERSION
	.align		4
        /*0000*/ 	.byte	0x04, 0x37
        /*0002*/ 	.short	(.L_158 - .L_157)
.L_157:
        /*0004*/ 	.word	0x00000082


	//----- nvinfo : EIATTR_KPARAM_INFO
	.align		4
.L_158:
        /*0008*/ 	.byte	0x04, 0x17
        /*000a*/ 	.short	(.L_160 - .L_159)
.L_159:
        /*000c*/ 	.word	0x00000000
        /*0010*/ 	.short	0x0005
        /*0012*/ 	.short	0x0024
        /*0014*/ 	.byte	0x00, 0xf0, 0x11, 0x00


	//----- nvinfo : EIATTR_KPARAM_INFO
	.align		4
.L_160:
        /*0018*/ 	.byte	0x04, 0x17
        /*001a*/ 	.short	(.L_162 - .L_161)
.L_161:
        /*001c*/ 	.word	0x00000000
        /*0020*/ 	.short	0x0004
        /*0022*/ 	.short	0x0020
        /*0024*/ 	.byte	0x00, 0xf0, 0x11, 0x00


	//----- nvinfo : EIATTR_KPARAM_INFO
	.align		4
.L_162:
        /*0028*/ 	.byte	0x04, 0x17
        /*002a*/ 	.short	(.L_164 - .L_163)
.L_163:
        /*002c*/ 	.word	0x00000000
        /*0030*/ 	.short	0x0003
        /*0032*/ 	.short	0x0018
        /*0034*/ 	.byte	0x00, 0xf5, 0x21, 0x00


	//----- nvinfo : EIATTR_KPARAM_INFO
	.align		4
.L_164:
        /*0038*/ 	.byte	0x04, 0x17
        /*003a*/ 	.short	(.L_166 - .L_165)
.L_165:
        /*003c*/ 	.word	0x00000000
        /*0040*/ 	.short	0x0002
        /*0042*/ 	.short	0x0010
        /*0044*/ 	.byte	0x00, 0xf5, 0x21, 0x00


	//----- nvinfo : EIATTR_KPARAM_INFO
	.align		4
.L_166:
        /*0048*/ 	.byte	0x04, 0x17
        /*004a*/ 	.short	(.L_168 - .L_167)
.L_167:
        /*004c*/ 	.word	0x00000000
        /*0050*/ 	.short	0x0001
        /*0052*/ 	.short	0x0008
        /*0054*/ 	.byte	0x00, 0xf5, 0x21, 0x00


	//----- nvinfo : EIATTR_KPARAM_INFO
	.align		4
.L_168:
        /*0058*/ 	.byte	0x04, 0x17
        /*005a*/ 	.short	(.L_170 - .L_169)
.L_169:
        /*005c*/ 	.word	0x00000000
        /*0060*/ 	.short	0x0000
        /*0062*/ 	.short	0x0000
        /*0064*/ 	.byte	0x00, 0xf5, 0x21, 0x00


	//----- nvinfo : EIATTR_SPARSE_MMA_MASK
	.align		4
.L_170:
        /*0068*/ 	.byte	0x03, 0x50
        /*006a*/ 	.short	0x0000


	//----- nvinfo : EIATTR_MAXREG_COUNT
	.align		4
        /*006c*/ 	.byte	0x03, 0x1b
        /*006e*/ 	.short	0x00ff


	//----- nvinfo : EIATTR_MERCURY_ISA_VERSION
	.align		4
        /*0070*/ 	.byte	0x03, 0x5f
        /*0072*/ 	.short	0x0101


	//----- nvinfo : EIATTR_VRC_CTA_INIT_COUNT
	.align		4
        /*0074*/ 	.byte	0x02, 0x4a
	.zero		1
	.zero		1


	//----- nvinfo : EIATTR_EXIT_INSTR_OFFSETS
	.align		4
        /*0078*/ 	.byte	0x04, 0x1c
        /*007a*/ 	.short	(.L_172 - .L_171)


	//   ....[0]....
.L_171:
        /*007c*/ 	.word	0x000000e0


	//   ....[1]....
        /*0080*/ 	.word	0x000003f0


	//----- nvinfo : EIATTR_CBANK_PARAM_SIZE
	.align		4
.L_172:
        /*0084*/ 	.byte	0x03, 0x19
        /*0086*/ 	.short	0x0028


	//----- nvinfo : EIATTR_PARAM_CBANK
	.align		4
        /*0088*/ 	.byte	0x04, 0x0a
        /*008a*/ 	.short	(.L_174 - .L_173)
	.align		4
.L_173:
        /*008c*/ 	.word	index@(.nv.constant0._Z13kernel_split2PfS_S_S_ii)
        /*0090*/ 	.short	0x0380
        /*0092*/ 	.short	0x0028


	//----- nvinfo : EIATTR_SW_WAR
	.align		4
.L_174:
        /*0094*/ 	.byte	0x04, 0x36
        /*0096*/ 	.short	(.L_176 - .L_175)
.L_175:
        /*0098*/ 	.word	0x00000008
.L_176:


//--------------------- .nv.info._Z13kernel_split1PfS_S_S_ii --------------------------
	.section	.nv.info._Z13kernel_split1PfS_S_S_ii,"",@"SHT_CUDA_INFO"
	.sectionflags	@""
	.align	4


	//----- nvinfo : EIATTR_CUDA_API_VERSION
	.align		4
        /*0000*/ 	.byte	0x04, 0x37
        /*0002*/ 	.short	(.L_178 - .L_177)
.L_177:
        /*0004*/ 	.word	0x00000082


	//----- nvinfo : EIATTR_KPARAM_INFO
	.align		4
.L_178:
        /*0008*/ 	.byte	0x04, 0x17
        /*000a*/ 	.short	(.L_180 - .L_179)
.L_179:
        /*000c*/ 	.word	0x00000000
        /*0010*/ 	.short	0x0005
        /*0012*/ 	.short	0x0024
        /*0014*/ 	.byte	0x00, 0xf0, 0x11, 0x00


	//----- nvinfo : EIATTR_KPARAM_INFO
	.align		4
.L_180:
        /*0018*/ 	.byte	0x04, 0x17
        /*001a*/ 	.short	(.L_182 - .L_181)
.L_181:
        /*001c*/ 	.word	0x00000000
        /*0020*/ 	.short	0x0004
        /*0022*/ 	.short	0x0020
        /*0024*/ 	.byte	0x00, 0xf0, 0x11, 0x00


	//----- nvinfo : EIATTR_KPARAM_INFO
	.align		4
.L_182:
        /*0028*/ 	.byte	0x04, 0x17
        /*002a*/ 	.short	(.L_184 - .L_183)
.L_183:
        /*002c*/ 	.word	0x00000000
        /*0030*/ 	.short	0x0003
        /*0032*/ 	.short	0x0018
        /*0034*/ 	.byte	0x00, 0xf5, 0x21, 0x00


	//----- nvinfo : EIATTR_KPARAM_INFO
	.align		4
.L_184:
        /*0038*/ 	.byte	0x04, 0x17
        /*003a*/ 	.short	(.L_186 - .L_185)
.L_185:
        /*003c*/ 	.word	0x00000000
        /*0040*/ 	.short	0x0002
        /*0042*/ 	.short	0x0010
        /*0044*/ 	.byte	0x00, 0xf5, 0x21, 0x00


	//----- nvinfo : EIATTR_KPARAM_INFO
	.align		4
.L_186:
        /*0048*/ 	.byte	0x04, 0x17
        /*004a*/ 	.short	(.L_188 - .L_187)
.L_187:
        /*004c*/ 	.word	0x00000000
        /*0050*/ 	.short	0x0001
        /*0052*/ 	.short	0x0008
        /*0054*/ 	.byte	0x00, 0xf5, 0x21, 0x00


	//----- nvinfo : EIATTR_KPARAM_INFO
	.align		4
.L_188:
        /*0058*/ 	.byte	0x04, 0x17
        /*005a*/ 	.short	(.L_190 - .L_189)
.L_189:
        /*005c*/ 	.word	0x00000000
        /*0060*/ 	.short	0x0000
        /*0062*/ 	.short	0x0000
        /*0064*/ 	.byte	0x00, 0xf5, 0x21, 0x00


	//----- nvinfo : EIATTR_SPARSE_MMA_MASK
	.align		4
.L_190:
        /*0068*/ 	.byte	0x03, 0x50
        /*006a*/ 	.short	0x0000


	//----- nvinfo : EIATTR_MAXREG_COUNT
	.align		4
        /*006c*/ 	.byte	0x03, 0x1b
        /*006e*/ 	.short	0x00ff


	//----- nvinfo : EIATTR_MERCURY_ISA_VERSION
	.align		4
        /*0070*/ 	.byte	0x03, 0x5f
        /*0072*/ 	.short	0x0101


	//----- nvinfo : EIATTR_VRC_CTA_INIT_COUNT
	.align		4
        /*0074*/ 	.byte	0x02, 0x4a
	.zero		1
	.zero		1


	//----- nvinfo : EIATTR_EXIT_INSTR_OFFSETS
	.align		4
        /*0078*/ 	.byte	0x04, 0x1c
        /*007a*/ 	.short	(.L_192 - .L_191)


	//   ....[0]....
.L_191:
        /*007c*/ 	.word	0x000000e0


	//   ....[1]....
        /*0080*/ 	.word	0x000002f0


	//----- nvinfo : EIATTR_CBANK_PARAM_SIZE
	.align		4
.L_192:
        /*0084*/ 	.byte	0x03, 0x19
        /*0086*/ 	.short	0x0028


	//----- nvinfo : EIATTR_PARAM_CBANK
	.align		4
        /*0088*/ 	.byte	0x04, 0x0a
        /*008a*/ 	.short	(.L_194 - .L_193)
	.align		4
.L_193:
        /*008c*/ 	.word	index@(.nv.constant0._Z13kernel_split1PfS_S_S_ii)
        /*0090*/ 	.short	0x0380
        /*0092*/ 	.short	0x0028


	//----- nvinfo : EIATTR_SW_WAR
	.align		4
.L_194:
        /*0094*/ 	.byte	0x04, 0x36
        /*0096*/ 	.short	(.L_196 - .L_195)
.L_195:
        /*0098*/ 	.word	0x00000008
.L_196:


//--------------------- .nv.info._Z12kernel_splitPfS_S_S_ii --------------------------
	.section	.nv.info._Z12kernel_splitPfS_S_S_ii,"",@"SHT_CUDA_INFO"
	.sectionflags	@""
	.align	4


	//----- nvinfo : EIATTR_CUDA_API_VERSION
	.align		4
        /*0000*/ 	.byte	0x04, 0x37
        /*0002*/ 	.short	(.L_198 - .L_197)
.L_197:
        /*0004*/ 	.word	0x00000082


	//----- nvinfo : EIATTR_KPARAM_INFO
	.align		4
.L_198:
        /*0008*/ 	.byte	0x04, 0x17
        /*000a*/ 	.short	(.L_200 - .L_199)
.L_199:
        /*000c*/ 	.word	0x00000000
        /*0010*/ 	.short	0x0005
        /*0012*/ 	.short	0x0024
        /*0014*/ 	.byte	0x00, 0xf0, 0x11, 0x00


	//----- nvinfo : EIATTR_KPARAM_INFO
	.align		4
.L_200:
        /*0018*/ 	.byte	0x04, 0x17
        /*001a*/ 	.short	(.L_202 - .L_201)
.L_201:
        /*001c*/ 	.word	0x00000000
        /*0020*/ 	.short	0x0004
        /*0022*/ 	.short	0x0020
        /*0024*/ 	.byte	0x00, 0xf0, 0x11, 0x00


	//----- nvinfo : EIATTR_KPARAM_INFO
	.align		4
.L_202:
        /*0028*/ 	.byte	0x04, 0x17
        /*002a*/ 	.short	(.L_204 - .L_203)
.L_203:
        /*002c*/ 	.word	0x00000000
        /*0030*/ 	.short	0x0003
        /*0032*/ 	.short	0x0018
        /*0034*/ 	.byte	0x00, 0xf5, 0x21, 0x00


	//----- nvinfo : EIATTR_KPARAM_INFO
	.align		4
.L_204:
        /*0038*/ 	.byte	0x04, 0x17
        /*003a*/ 	.short	(.L_206 - .L_205)
.L_205:
        /*003c*/ 	.word	0x00000000
        /*0040*/ 	.short	0x0002
        /*0042*/ 	.short	0x0010
        /*0044*/ 	.byte	0x00, 0xf5, 0x21, 0x00


	//----- nvinfo : EIATTR_KPARAM_INFO
	.align		4
.L_206:
        /*0048*/ 	.byte	0x04, 0x17
        /*004a*/ 	.short	(.L_208 - .L_207)
.L_207:
        /*004c*/ 	.word	0x00000000
        /*0050*/ 	.short	0x0001
        /*0052*/ 	.short	0x0008
        /*0054*/ 	.byte	0x00, 0xf5, 0x21, 0x00


	//----- nvinfo : EIATTR_KPARAM_INFO
	.align		4
.L_208:
        /*0058*/ 	.byte	0x04, 0x17
        /*005a*/ 	.short	(.L_210 - .L_209)
.L_209:
        /*005c*/ 	.word	0x00000000
        /*0060*/ 	.short	0x0000
        /*0062*/ 	.short	0x0000
        /*0064*/ 	.byte	0x00, 0xf5, 0x21, 0x00


	//----- nvinfo : EIATTR_SPARSE_MMA_MASK
	.align		4
.L_210:
        /*0068*/ 	.byte	0x03, 0x50
        /*006a*/ 	.short	0x0000


	//----- nvinfo : EIATTR_MAXREG_COUNT
	.align		4
        /*006c*/ 	.byte	0x03, 0x1b
        /*006e*/ 	.short	0x00ff


	//----- nvinfo : EIATTR_MERCURY_ISA_VERSION
	.align		4
        /*0070*/ 	.byte	0x03, 0x5f
        /*0072*/ 	.short	0x0101


	//----- nvinfo : EIATTR_VRC_CTA_INIT_COUNT
	.align		4
        /*0074*/ 	.byte	0x02, 0x4a
	.zero		1
	.zero		1


	//----- nvinfo : EIATTR_EXIT_INSTR_OFFSETS
	.align		4
        /*0078*/ 	.byte	0x04, 0x1c
        /*007a*/ 	.short	(.L_212 - .L_211)


	//   ....[0]....
.L_211:
        /*007c*/ 	.word	0x000000d0


	//   ....[1]....
        /*0080*/ 	.word	0x000001e0


	//----- nvinfo : EIATTR_CBANK_PARAM_SIZE
	.align		4
.L_212:
        /*0084*/ 	.byte	0x03, 0x19
        /*0086*/ 	.short	0x0028


	//----- nvinfo : EIATTR_PARAM_CBANK
	.align		4
        /*0088*/ 	.byte	0x04, 0x0a
        /*008a*/ 	.short	(.L_214 - .L_213)
	.align		4
.L_213:
        /*008c*/ 	.word	index@(.nv.constant0._Z12kernel_splitPfS_S_S_ii)
        /*0090*/ 	.short	0x0380
        /*0092*/ 	.short	0x0028


	//----- nvinfo : EIATTR_SW_WAR
	.align		4
.L_214:
        /*0094*/ 	.byte	0x04, 0x36
        /*0096*/ 	.short	(.L_216 - .L_215)
.L_215:
        /*0098*/ 	.word	0x00000008
.L_216:


//--------------------- .nv.info._Z20kernel_splitbyshare2PfS_S_S_ii --------------------------
	.section	.nv.info._Z20kernel_splitbyshare2PfS_S_S_ii,"",@"SHT_CUDA_INFO"
	.sectionflags	@""
	.align	4


	//----- nvinfo : EIATTR_CUDA_API_VERSION
	.align		4
        /*0000*/ 	.byte	0x04, 0x37
        /*0002*/ 	.short	(.L_218 - .L_217)
.L_217:
        /*0004*/ 	.word	0x00000082


	//----- nvinfo : EIATTR_KPARAM_INFO
	.align		4
.L_218:
        /*0008*/ 	.byte	0x04, 0x17
        /*000a*/ 	.short	(.L_220 - .L_219)
.L_219:
        /*000c*/ 	.word	0x00000000
        /*0010*/ 	.short	0x0005
        /*0012*/ 	.short	0x0024
        /*0014*/ 	.byte	0x00, 0xf0, 0x11, 0x00


	//----- nvinfo : EIATTR_KPARAM_INFO
	.align		4
.L_220:
        /*0018*/ 	.byte	0x04, 0x17
        /*001a*/ 	.short	(.L_222 - .L_221)
.L_221:
        /*001c*/ 	.word	0x00000000
        /*0020*/ 	.short	0x0004
        /*0022*/ 	.short	0x0020
        /*0024*/ 	.byte	0x00, 0xf0, 0x11, 0x00


	//----- nvinfo : EIATTR_KPARAM_INFO
	.align		4
.L_222:
        /*0028*/ 	.byte	0x04, 0x17
        /*002a*/ 	.short	(.L_224 - .L_223)
.L_223:
        /*002c*/ 	.word	0x00000000
        /*0030*/ 	.short	0x0003
        /*0032*/ 	.short	0x0018
        /*0034*/ 	.byte	0x00, 0xf5, 0x21, 0x00


	//----- nvinfo : EIATTR_KPARAM_INFO
	.align		4
.L_224:
        /*0038*/ 	.byte	0x04, 0x17
        /*003a*/ 	.short	(.L_226 - .L_225)
.L_225:
        /*003c*/ 	.word	0x00000000
        /*0040*/ 	.short	0x0002
        /*0042*/ 	.short	0x0010
        /*0044*/ 	.byte	0x00, 0xf5, 0x21, 0x00


	//----- nvinfo : EIATTR_KPARAM_INFO
	.align		4
.L_226:
        /*0048*/ 	.byte	0x04, 0x17
        /*004a*/ 	.short	(.L_228 - .L_227)
.L_227:
        /*004c*/ 	.word	0x00000000
        /*0050*/ 	.short	0x0001
        /*0052*/ 	.short	0x0008
        /*0054*/ 	.byte	0x00, 0xf5, 0x21, 0x00


	//----- nvinfo : EIATTR_KPARAM_INFO
	.align		4
.L_228:
        /*0058*/ 	.byte	0x04, 0x17
        /*005a*/ 	.short	(.L_230 - .L_229)
.L_229:
        /*005c*/ 	.word	0x00000000
        /*0060*/ 	.short	0x0000
        /*0062*/ 	.short	0x0000
        /*0064*/ 	.byte	0x00, 0xf5, 0x21, 0x00


	//----- nvinfo : EIATTR_SPARSE_MMA_MASK
	.align		4
.L_230:
        /*0068*/ 	.byte	0x03, 0x50
        /*006a*/ 	.short	0x0000


	//----- nvinfo : EIATTR_MAXREG_COUNT
	.align		4
        /*006c*/ 	.byte	0x03, 0x1b
        /*006e*/ 	.short	0x00ff


	//----- nvinfo : EIATTR_NUM_BARRIERS
	.align		4
        /*0070*/ 	.byte	0x02, 0x4c
        /*0072*/ 	.byte	0x01
	.zero		1


	//----- nvinfo : EIATTR_MERCURY_ISA_VERSION
	.align		4
        /*0074*/ 	.byte	0x03, 0x5f
        /*0076*/ 	.short	0x0101


	//----- nvinfo : EIATTR_VRC_CTA_INIT_COUNT
	.align		4
        /*0078*/ 	.byte	0x02, 0x4a
	.zero		1
	.zero		1


	//----- nvinfo : EIATTR_EXIT_INSTR_OFFSETS
	.align		4
        /*007c*/ 	.byte	0x04, 0x1c
        /*007e*/ 	.short	(.L_232 - .L_231)


	//   ....[0]....
.L_231:
        /*0080*/ 	.word	0x00000130


	//   ....[1]....
        /*0084*/ 	.word	0x000006c0


	//----- nvinfo : EIATTR_CBANK_PARAM_SIZE
	.align		4
.L_232:
        /*0088*/ 	.byte	0x03, 0x19
        /*008a*/ 	.short	0x0028


	//----- nvinfo : EIATTR_PARAM_CBANK
	.align		4
        /*008c*/ 	.byte	0x04, 0x0a
        /*008e*/ 	.short	(.L_234 - .L_233)
	.align		4
.L_233:
        /*0090*/ 	.word	index@(.nv.constant0._Z20kernel_splitbyshare2PfS_S_S_ii)
        /*0094*/ 	.short	0x0380
        /*0096*/ 	.short	0x0028


	//----- nvinfo : EIATTR_SW_WAR
	.align		4
.L_234:
        /*0098*/ 	.byte	0x04, 0x36
        /*009a*/ 	.short	(.L_236 - .L_235)
.L_235:
        /*009c*/ 	.word	0x00000008
.L_236:


//--------------------- .nv.info._Z20kernel_splitbyshare1PfS_S_S_ii --------------------------
	.section	.nv.info._Z20kernel_splitbyshare1PfS_S_S_ii,"",@"SHT_CUDA_INFO"
	.sectionflags	@""
	.align	4


	//----- nvinfo : EIATTR_CUDA_API_VERSION
	.align		4
        /*0000*/ 	.byte	0x04, 0x37
        /*0002*/ 	.short	(.L_238 - .L_237)
.L_237:
        /*0004*/ 	.word	0x00000082


	//----- nvinfo : EIATTR_KPARAM_INFO
	.align		4
.L_238:
        /*0008*/ 	.byte	0x04, 0x17
        /*000a*/ 	.short	(.L_240 - .L_239)
.L_239:
        /*000c*/ 	.word	0x00000000
        /*0010*/ 	.short	0x0005
        /*0012*/ 	.short	0x0024
        /*0014*/ 	.byte	0x00, 0xf0, 0x11, 0x00


	//----- nvinfo : EIATTR_KPARAM_INFO
	.align		4
.L_240:
        /*0018*/ 	.byte	0x04, 0x17
        /*001a*/ 	.short	(.L_242 - .L_241)
.L_241:
        /*001c*/ 	.word	0x00000000
        /*0020*/ 	.short	0x0004
        /*0022*/ 	.short	0x0020
        /*0024*/ 	.byte	0x00, 0xf0, 0x11, 0x00


	//----- nvinfo : EIATTR_KPARAM_INFO
	.align		4
.L_242:
        /*0028*/ 	.byte	0x04, 0x17
        /*002a*/ 	.short	(.L_244 - .L_243)
.L_243:
        /*002c*/ 	.word	0x00000000
        /*0030*/ 	.short	0x0003
        /*0032*/ 	.short	0x0018
        /*0034*/ 	.byte	0x00, 0xf5, 0x21, 0x00


	//----- nvinfo : EIATTR_KPARAM_INFO
	.align		4
.L_244:
        /*0038*/ 	.byte	0x04, 0x17
        /*003a*/ 	.short	(.L_246 - .L_245)
.L_245:
        /*003c*/ 	.word	0x00000000
        /*0040*/ 	.short	0x0002
        /*0042*/ 	.short	0x0010
        /*0044*/ 	.byte	0x00, 0xf5, 0x21, 0x00


	//----- nvinfo : EIATTR_KPARAM_INFO
	.align		4
.L_246:
        /*0048*/ 	.byte	0x04, 0x17
        /*004a*/ 	.short	(.L_248 - .L_247)
.L_247:
        /*004c*/ 	.word	0x00000000
        /*0050*/ 	.short	0x0001
        /*0052*/ 	.short	0x0008
        /*0054*/ 	.byte	0x00, 0xf5, 0x21, 0x00


	//----- nvinfo : EIATTR_KPARAM_INFO
	.align		4
.L_248:
        /*0058*/ 	.byte	0x04, 0x17
        /*005a*/ 	.short	(.L_250 - .L_249)
.L_249:
        /*005c*/ 	.word	0x00000000
        /*0060*/ 	.short	0x0000
        /*0062*/ 	.short	0x0000
        /*0064*/ 	.byte	0x00, 0xf5, 0x21, 0x00


	//----- nvinfo : EIATTR_SPARSE_MMA_MASK
	.align		4
.L_250:
        /*0068*/ 	.byte	0x03, 0x50
        /*006a*/ 	.short	0x0000


	//----- nvinfo : EIATTR_MAXREG_COUNT
	.align		4
        /*006c*/ 	.byte	0x03, 0x1b
        /*006e*/ 	.short	0x00ff


	//----- nvinfo : EIATTR_NUM_BARRIERS
	.align		4
        /*0070*/ 	.byte	0x02, 0x4c
        /*0072*/ 	.byte	0x01
	.zero		1


	//----- nvinfo : EIATTR_MERCURY_ISA_VERSION
	.align		4
        /*0074*/ 	.byte	0x03, 0x5f
        /*0076*/ 	.short	0x0101


	//----- nvinfo : EIATTR_VRC_CTA_INIT_COUNT
	.align		4
        /*0078*/ 	.byte	0x02, 0x4a
	.zero		1
	.zero		1


	//----- nvinfo : EIATTR_EXIT_INSTR_OFFSETS
	.align		4
        /*007c*/ 	.byte	0x04, 0x1c
        /*007e*/ 	.short	(.L_252 - .L_251)


	//   ....[0]....
.L_251:
        /*0080*/ 	.word	0x00000130


	//   ....[1]....
        /*0084*/ 	.word	0x00000520


	//----- nvinfo : EIATTR_CBANK_PARAM_SIZE
	.align		4
.L_252:
        /*0088*/ 	.byte	0x03, 0x19
        /*008a*/ 	.short	0x0028


	//----- nvinfo : EIATTR_PARAM_CBANK
	.align		4
        /*008c*/ 	.byte	0x04, 0x0a
        /*008e*/ 	.short	(.L_254 - .L_253)
	.align		4
.L_253:
        /*0090*/ 	.word	index@(.nv.constant0._Z20kernel_splitbyshare1PfS_S_S_ii)
        /*0094*/ 	.short	0x0380
        /*0096*/ 	.short	0x0028


	//----- nvinfo : EIATTR_SW_WAR
	.align		4
.L_254:
        /*0098*/ 	.byte	0x04, 0x36
        /*009a*/ 	.short	(.L_256 - .L_255)
.L_255:
        /*009c*/ 	.word	0x00000008
.L_256:


//--------------------- .nv.info._Z19kernel_splitbysharePfS_S_S_ii --------------------------
	.section	.nv.info._Z19kernel_splitbysharePfS_S_S_ii,"",@"SHT_CUDA_INFO"
	.sectionflags	@""
	.align	4


	//----- nvinfo : EIATTR_CUDA_API_VERSION
	.align		4
        /*0000*/ 	.byte	0x04, 0x37
        /*0002*/ 	.short	(.L_258 - .L_257)
.L_257:
        /*0004*/ 	.word	0x00000082


	//----- nvinfo : EIATTR_KPARAM_INFO
	.align		4
.L_258:
        /*0008*/ 	.byte	0x04, 0x17
        /*000a*/ 	.short	(.L_260 - .L_259)
.L_259:
        /*000c*/ 	.word	0x00000000
        /*0010*/ 	.short	0x0005
        /*0012*/ 	.short	0x0024
        /*0014*/ 	.byte	0x00, 0xf0, 0x11, 0x00


	//----- nvinfo : EIATTR_KPARAM_INFO
	.align		4
.L_260:
        /*0018*/ 	.byte	0x04, 0x17
        /*001a*/ 	.short	(.L_262 - .L_261)
.L_261:
        /*001c*/ 	.word	0x00000000
        /*0020*/ 	.short	0x0004
        /*0022*/ 	.short	0x0020
        /*0024*/ 	.byte	0x00, 0xf0, 0x11, 0x00


	//----- nvinfo : EIATTR_KPARAM_INFO
	.align		4
.L_262:
        /*0028*/ 	.byte	0x04, 0x17
        /*002a*/ 	.short	(.L_264 - .L_263)
.L_263:
        /*002c*/ 	.word	0x00000000
        /*0030*/ 	.short	0x0003
        /*0032*/ 	.short	0x0018
        /*0034*/ 	.byte	0x00, 0xf5, 0x21, 0x00


	//----- nvinfo : EIATTR_KPARAM_INFO
	.align		4
.L_264:
        /*0038*/ 	.byte	0x04, 0x17
        /*003a*/ 	.short	(.L_266 - .L_265)
.L_265:
        /*003c*/ 	.word	0x00000000
        /*0040*/ 	.short	0x0002
        /*0042*/ 	.short	0x0010
        /*0044*/ 	.byte	0x00, 0xf5, 0x21, 0x00


	//----- nvinfo : EIATTR_KPARAM_INFO
	.align		4
.L_266:
        /*0048*/ 	.byte	0x04, 0x17
        /*004a*/ 	.short	(.L_268 - .L_267)
.L_267:
        /*004c*/ 	.word	0x00000000
        /*0050*/ 	.short	0x0001
        /*0052*/ 	.short	0x0008
        /*0054*/ 	.byte	0x00, 0xf5, 0x21, 0x00


	//----- nvinfo : EIATTR_KPARAM_INFO
	.align		4
.L_268:
        /*0058*/ 	.byte	0x04, 0x17
        /*005a*/ 	.short	(.L_270 - .L_269)
.L_269:
        /*005c*/ 	.word	0x00000000
        /*0060*/ 	.short	0x0000
        /*0062*/ 	.short	0x0000
        /*0064*/ 	.byte	0x00, 0xf5, 0x21, 0x00


	//----- nvinfo : EIATTR_SPARSE_MMA_MASK
	.align		4
.L_270:
        /*0068*/ 	.byte	0x03, 0x50
        /*006a*/ 	.short	0x0000


	//----- nvinfo : EIATTR_MAXREG_COUNT
	.align		4
        /*006c*/ 	.byte	0x03, 0x1b
        /*006e*/ 	.short	0x00ff


	//----- nvinfo : EIATTR_NUM_BARRIERS
	.align		4
        /*0070*/ 	.byte	0x02, 0x4c
        /*0072*/ 	.byte	0x01
	.zero		1


	//----- nvinfo : EIATTR_MERCURY_ISA_VERSION
	.align		4
        /*0074*/ 	.byte	0x03, 0x5f
        /*0076*/ 	.short	0x0101


	//----- nvinfo : EIATTR_VRC_CTA_INIT_COUNT
	.align		4
        /*0078*/ 	.byte	0x02, 0x4a
	.zero		1
	.zero		1


	//----- nvinfo : EIATTR_EXIT_INSTR_OFFSETS
	.align		4
        /*007c*/ 	.byte	0x04, 0x1c
        /*007e*/ 	.short	(.L_272 - .L_271)


	//   ....[0]....
.L_271:
        /*0080*/ 	.word	0x00000130


	//   ....[1]....
        /*0084*/ 	.word	0x00000380


	//----- nvinfo : EIATTR_CBANK_PARAM_SIZE
	.align		4
.L_272:
        /*0088*/ 	.byte	0x03, 0x19
        /*008a*/ 	.short	0x0028


	//----- nvinfo : EIATTR_PARAM_CBANK
	.align		4
        /*008c*/ 	.byte	0x04, 0x0a
        /*008e*/ 	.short	(.L_274 - .L_273)
	.align		4
.L_273:
        /*0090*/ 	.word	index@(.nv.constant0._Z19kernel_splitbysharePfS_S_S_ii)
        /*0094*/ 	.short	0x0380
        /*0096*/ 	.short	0x0028


	//----- nvinfo : EIATTR_SW_WAR
	.align		4
.L_274:
        /*0098*/ 	.byte	0x04, 0x36
        /*009a*/ 	.short	(.L_276 - .L_275)
.L_275:
        /*009c*/ 	.word	0x00000008
.L_276:


//--------------------- .nv.info._Z23kernel_halfsizebyshare1PfS_iiiii --------------------------
	.section	.nv.info._Z23kernel_halfsizebyshare1PfS_iiiii,"",@"SHT_CUDA_INFO"
	.sectionflags	@""
	.align	4


	//----- nvinfo : EIATTR_CUDA_API_VERSION
	.align		4
        /*0000*/ 	.byte	0x04, 0x37
        /*0002*/ 	.short	(.L_278 - .L_277)
.L_277:
        /*0004*/ 	.word	0x00000082


	//----- nvinfo : EIATTR_KPARAM_INFO
	.align		4
.L_278:
        /*0008*/ 	.byte	0x04, 0x17
        /*000a*/ 	.short	(.L_280 - .L_279)
.L_279:
        /*000c*/ 	.word	0x00000000
        /*0010*/ 	.short	0x0006
        /*0012*/ 	.short	0x0020
        /*0014*/ 	.byte	0x00, 0xf0, 0x11, 0x00


	//----- nvinfo : EIATTR_KPARAM_INFO
	.align		4
.L_280:
        /*0018*/ 	.byte	0x04, 0x17
        /*001a*/ 	.short	(.L_282 - .L_281)
.L_281:
        /*001c*/ 	.word	0x00000000
        /*0020*/ 	.short	0x0005
        /*0022*/ 	.short	0x001c
        /*0024*/ 	.byte	0x00, 0xf0, 0x11, 0x00


	//----- nvinfo : EIATTR_KPARAM_INFO
	.align		4
.L_282:
        /*0028*/ 	.byte	0x04, 0x17
        /*002a*/ 	.short	(.L_284 - .L_283)
.L_283:
        /*002c*/ 	.word	0x00000000
        /*0030*/ 	.short	0x0004
        /*0032*/ 	.short	0x0018
        /*0034*/ 	.byte	0x00, 0xf0, 0x11, 0x00


	//----- nvinfo : EIATTR_KPARAM_INFO
	.align		4
.L_284:
        /*0038*/ 	.byte	0x04, 0x17
        /*003a*/ 	.short	(.L_286 - .L_285)
.L_285:
        /*003c*/ 	.word	0x00000000
        /*0040*/ 	.short	0x0003
        /*0042*/ 	.short	0x0014
        /*0044*/ 	.byte	0x00, 0xf0, 0x11, 0x00


	//----- nvinfo : EIATTR_KPARAM_INFO
	.align		4
.L_286:
        /*0048*/ 	.byte	0x04, 0x17
        /*004a*/ 	.short	(.L_288 - .L_287)
.L_287:
        /*004c*/ 	.word	0x00000000
        /*0050*/ 	.short	0x0002
        /*0052*/ 	.short	0x0010
        /*0054*/ 	.byte	0x00, 0xf0, 0x11, 0x00


	//----- nvinfo : EIATTR_KPARAM_INFO
	.align		4
.L_288:
        /*0058*/ 	.byte	0x04, 0x17
        /*005a*/ 	.short	(.L_290 - .L_289)
.L_289:
        /*005c*/ 	.word	0x00000000
        /*0060*/ 	.short	0x0001
        /*0062*/ 	.short	0x0008
        /*0064*/ 	.byte	0x00, 0xf5, 0x21, 0x00


	//----- nvinfo : EIATTR_KPARAM_INFO
	.align		4
.L_290:
        /*0068*/ 	.byte	0x04, 0x17
        /*006a*/ 	.short	(.L_292 - .L_291)
.L_291:
        /*006c*/ 	.word	0x00000000
        /*0070*/ 	.short	0x0000
        /*0072*/ 	.short	0x0000
        /*0074*/ 	.byte	0x00, 0xf5, 0x21, 0x00


	//----- nvinfo : EIATTR_SPARSE_MMA_MASK
	.align		4
.L_292:
        /*0078*/ 	.byte	0x03, 0x50
        /*007a*/ 	.short	0x0000


	//----- nvinfo : EIATTR_MAXREG_COUNT
	.align		4
        /*007c*/ 	.byte	0x03, 0x1b
        /*007e*/ 	.short	0x00ff


	//----- nvinfo : EIATTR_NUM_BARRIERS
	.align		4
        /*0080*/ 	.byte	0x02, 0x4c
        /*0082*/ 	.byte	0x01
	.zero		1


	//----- nvinfo : EIATTR_MERCURY_ISA_VERSION
	.align		4
        /*0084*/ 	.byte	0x03, 0x5f
        /*0086*/ 	.short	0x0101


	//----- nvinfo : EIATTR_VRC_CTA_INIT_COUNT
	.align		4
        /*0088*/ 	.byte	0x02, 0x4a
	.zero		1
	.zero		1


	//----- nvinfo : EIATTR_EXIT_INSTR_OFFSETS
	.align		4
        /*008c*/ 	.byte	0x04, 0x1c
        /*008e*/ 	.short	(.L_294 - .L_293)


	//   ....[0]....
.L_293:
        /*0090*/ 	.word	0x000013c0


	//   ....[1]....
        /*0094*/ 	.word	0x00003d60


	//   ....[2]....
        /*0098*/ 	.word	0x000040b0


	//----- nvinfo : EIATTR_CRS_STACK_SIZE
	.align		4
.L_294:
        /*009c*/ 	.byte	0x04, 0x1e
        /*009e*/ 	.short	(.L_296 - .L_295)
.L_295:
        /*00a0*/ 	.word	0x00000000


	//----- nvinfo : EIATTR_CBANK_PARAM_SIZE
	.align		4
.L_296:
        /*00a4*/ 	.byte	0x03, 0x19
        /*00a6*/ 	.short	0x0024


	//----- nvinfo : EIATTR_PARAM_CBANK
	.align		4
        /*00a8*/ 	.byte	0x04, 0x0a
        /*00aa*/ 	.short	(.L_298 - .L_297)
	.align		4
.L_297:
        /*00ac*/ 	.word	index@(.nv.constant0._Z23kernel_halfsizebyshare1PfS_iiiii)
        /*00b0*/ 	.short	0x0380
        /*00b2*/ 	.short	0x0024


	//----- nvinfo : EIATTR_SW_WAR
	.align		4
.L_298:
        /*00b4*/ 	.byte	0x04, 0x36
        /*00b6*/ 	.short	(.L_300 - .L_299)
.L_299:
        /*00b8*/ 	.word	0x00000008
.L_300:


//--------------------- .nv.info._Z22kernel_halfsizebysharePfS_iiiii --------------------------
	.section	.nv.info._Z22kernel_halfsizebysharePfS_iiiii,"",@"SHT_CUDA_INFO"
	.sectionflags	@""
	.align	4


	//----- nvinfo : EIATTR_CUDA_API_VERSION
	.align		4
        /*0000*/ 	.byte	0x04, 0x37
        /*0002*/ 	.short	(.L_302 - .L_301)
.L_301:
        /*0004*/ 	.word	0x00000082


	//----- nvinfo : EIATTR_KPARAM_INFO
	.align		4
.L_302:
        /*0008*/ 	.byte	0x04, 0x17
        /*000a*/ 	.short	(.L_304 - .L_303)
.L_303:
        /*000c*/ 	.word	0x00000000
        /*0010*/ 	.short	0x0006
        /*0012*/ 	.short	0x0020
        /*0014*/ 	.byte	0x00, 0xf0, 0x11, 0x00


	//----- nvinfo : EIATTR_KPARAM_INFO
	.align		4
.L_304:
        /*0018*/ 	.byte	0x04, 0x17
        /*001a*/ 	.short	(.L_306 - .L_305)
.L_305:
        /*001c*/ 	.word	0x00000000
        /*0020*/ 	.short	0x0005
        /*0022*/ 	.short	0x001c
        /*0024*/ 	.byte	0x00, 0xf0, 0x11, 0x00


	//----- nvinfo : EIATTR_KPARAM_INFO
	.align		4
.L_306:
        /*0028*/ 	.byte	0x04, 0x17
        /*002a*/ 	.short	(.L_308 - .L_307)
.L_307:
        /*002c*/ 	.word	0x00000000
        /*0030*/ 	.short	0x0004
        /*0032*/ 	.short	0x0018
        /*0034*/ 	.byte	0x00, 0xf0, 0x11, 0x00


	//----- nvinfo : EIATTR_KPARAM_INFO
	.align		4
.L_308:
        /*0038*/ 	.byte	0x04, 0x17
        /*003a*/ 	.short	(.L_310 - .L_309)
.L_309:
        /*003c*/ 	.word	0x00000000
        /*0040*/ 	.short	0x0003
        /*0042*/ 	.short	0x0014
        /*0044*/ 	.byte	0x00, 0xf0, 0x11, 0x00


	//----- nvinfo : EIATTR_KPARAM_INFO
	.align		4
.L_310:
        /*0048*/ 	.byte	0x04, 0x17
        /*004a*/ 	.short	(.L_312 - .L_311)
.L_311:
        /*004c*/ 	.word	0x00000000
        /*0050*/ 	.short	0x0002
        /*0052*/ 	.short	0x0010
        /*0054*/ 	.byte	0x00, 0xf0, 0x11, 0x00


	//----- nvinfo : EIATTR_KPARAM_INFO
	.align		4
.L_312:
        /*0058*/ 	.byte	0x04, 0x17
        /*005a*/ 	.short	(.L_314 - .L_313)
.L_313:
        /*005c*/ 	.word	0x00000000
        /*0060*/ 	.short	0x0001
        /*0062*/ 	.short	0x0008
        /*0064*/ 	.byte	0x00, 0xf5, 0x21, 0x00


	//----- nvinfo : EIATTR_KPARAM_INFO
	.align		4
.L_314:
        /*0068*/ 	.byte	0x04, 0x17
        /*006a*/ 	.short	(.L_316 - .L_315)
.L_315:
        /*006c*/ 	.word	0x00000000
        /*0070*/ 	.short	0x0000
        /*0072*/ 	.short	0x0000
        /*0074*/ 	.byte	0x00, 0xf5, 0x21, 0x00


	//----- nvinfo : EIATTR_SPARSE_MMA_MASK
	.align		4
.L_316:
        /*0078*/ 	.byte	0x03, 0x50
        /*007a*/ 	.short	0x0000


	//----- nvinfo : EIATTR_MAXREG_COUNT
	.align		4
        /*007c*/ 	.byte	0x03, 0x1b
        /*007e*/ 	.short	0x00ff


	//----- nvinfo : EIATTR_NUM_BARRIERS
	.align		4
        /*0080*/ 	.byte	0x02, 0x4c
        /*0082*/ 	.byte	0x01
	.zero		1


	//----- nvinfo : EIATTR_MERCURY_ISA_VERSION
	.align		4
        /*0084*/ 	.byte	0x03, 0x5f
        /*0086*/ 	.short	0x0101


	//----- nvinfo : EIATTR_VRC_CTA_INIT_COUNT
	.align		4
        /*0088*/ 	.byte	0x02, 0x4a
	.zero		1
	.zero		1


	//----- nvinfo : EIATTR_EXIT_INSTR_OFFSETS
	.align		4
        /*008c*/ 	.byte	0x04, 0x1c
        /*008e*/ 	.short	(.L_318 - .L_317)


	//   ....[0]....
.L_317:
        /*0090*/ 	.word	0x00001350


	//   ....[1]....
        /*0094*/ 	.word	0x00001d00


	//   ....[2]....
        /*0098*/ 	.word	0x00002120


	//   ....[3]....
        /*009c*/ 	.word	0x00002180


	//   ....[4]....
        /*00a0*/ 	.word	0x000022f0


	//----- nvinfo : EIATTR_CRS_STACK_SIZE
	.align		4
.L_318:
        /*00a4*/ 	.byte	0x04, 0x1e
        /*00a6*/ 	.short	(.L_320 - .L_319)
.L_319:
        /*00a8*/ 	.word	0x00000000


	//----- nvinfo : EIATTR_CBANK_PARAM_SIZE
	.align		4
.L_320:
        /*00ac*/ 	.byte	0x03, 0x19
        /*00ae*/ 	.short	0x0024


	//----- nvinfo : EIATTR_PARAM_CBANK
	.align		4
        /*00b0*/ 	.byte	0x04, 0x0a
        /*00b2*/ 	.short	(.L_322 - .L_321)
	.align		4
.L_321:
        /*00b4*/ 	.word	index@(.nv.constant0._Z22kernel_halfsizebysharePfS_iiiii)
        /*00b8*/ 	.short	0x0380
        /*00ba*/ 	.short	0x0024


	//----- nvinfo : EIATTR_SW_WAR
	.align		4
.L_322:
        /*00bc*/ 	.byte	0x04, 0x36
        /*00be*/ 	.short	(.L_324 - .L_323)
.L_323:
        /*00c0*/ 	.word	0x00000008
.L_324:


//--------------------- .nv.info._Z16kernel_halfsize2PfS_iiiii --------------------------
	.section	.nv.info._Z16kernel_halfsize2PfS_iiiii,"",@"SHT_CUDA_INFO"
	.sectionflags	@""
	.align	4


	//----- nvinfo : EIATTR_CUDA_API_VERSION
	.align		4
        /*0000*/ 	.byte	0x04, 0x37
        /*0002*/ 	.short	(.L_326 - .L_325)
.L_325:
        /*0004*/ 	.word	0x00000082


	//----- nvinfo : EIATTR_KPARAM_INFO
	.align		4
.L_326:
        /*0008*/ 	.byte	0x04, 0x17
        /*000a*/ 	.short	(.L_328 - .L_327)
.L_327:
        /*000c*/ 	.word	0x00000000
        /*0010*/ 	.short	0x0006
        /*0012*/ 	.short	0x0020
        /*0014*/ 	.byte	0x00, 0xf0, 0x11, 0x00


	//----- nvinfo : EIATTR_KPARAM_INFO
	.align		4
.L_328:
        /*0018*/ 	.byte	0x04, 0x17
        /*001a*/ 	.short	(.L_330 - .L_329)
.L_329:
        /*001c*/ 	.word	0x00000000
        /*0020*/ 	.short	0x0005
        /*0022*/ 	.short	0x001c
        /*0024*/ 	.byte	0x00, 0xf0, 0x11, 0x00


	//----- nvinfo : EIATTR_KPARAM_INFO
	.align		4
.L_330:
        /*0028*/ 	.byte	0x04, 0x17
        /*002a*/ 	.short	(.L_332 - .L_331)
.L_331:
        /*002c*/ 	.word	0x00000000
        /*0030*/ 	.short	0x0004
        /*0032*/ 	.short	0x0018
        /*0034*/ 	.byte	0x00, 0xf0, 0x11, 0x00


	//----- nvinfo : EIATTR_KPARAM_INFO
	.align		4
.L_332:
        /*0038*/ 	.byte	0x04, 0x17
        /*003a*/ 	.short	(.L_334 - .L_333)
.L_333:
        /*003c*/ 	.word	0x00000000
        /*0040*/ 	.short	0x0003
        /*0042*/ 	.short	0x0014
        /*0044*/ 	.byte	0x00, 0xf0, 0x11, 0x00


	//----- nvinfo : EIATTR_KPARAM_INFO
	.align		4
.L_334:
        /*0048*/ 	.byte	0x04, 0x17
        /*004a*/ 	.short	(.L_336 - .L_335)
.L_335:
        /*004c*/ 	.word	0x00000000
        /*0050*/ 	.short	0x0002
        /*0052*/ 	.short	0x0010
        /*0054*/ 	.byte	0x00, 0xf0, 0x11, 0x00


	//----- nvinfo : EIATTR_KPARAM_INFO
	.align		4
.L_336:
        /*0058*/ 	.byte	0x04, 0x17
        /*005a*/ 	.short	(.L_338 - .L_337)
.L_337:
        /*005c*/ 	.word	0x00000000
        /*0060*/ 	.short	0x0001
        /*0062*/ 	.short	0x0008
        /*0064*/ 	.byte	0x00, 0xf5, 0x21, 0x00


	//----- nvinfo : EIATTR_KPARAM_INFO
	.align		4
.L_338:
        /*0068*/ 	.byte	0x04, 0x17
        /*006a*/ 	.short	(.L_340 - .L_339)
.L_339:
        /*006c*/ 	.word	0x00000000
        /*0070*/ 	.short	0x0000
        /*0072*/ 	.short	0x0000
        /*0074*/ 	.byte	0x00, 0xf5, 0x21, 0x00


	//----- nvinfo : EIATTR_SPARSE_MMA_MASK
	.align		4
.L_340:
        /*0078*/ 	.byte	0x03, 0x50
        /*007a*/ 	.short	0x0000


	//----- nvinfo : EIATTR_MAXREG_COUNT
	.align		4
        /*007c*/ 	.byte	0x03, 0x1b
        /*007e*/ 	.short	0x00ff


	//----- nvinfo : EIATTR_MERCURY_ISA_VERSION
	.align		4
        /*0080*/ 	.byte	0x03, 0x5f
        /*0082*/ 	.short	0x0101


	//----- nvinfo : EIATTR_VRC_CTA_INIT_COUNT
	.align		4
        /*0084*/ 	.byte	0x02, 0x4a
	.zero		1
	.zero		1


	//----- nvinfo : EIATTR_EXIT_INSTR_OFFSETS
	.align		4
        /*0088*/ 	.byte	0x04, 0x1c
        /*008a*/ 	.short	(.L_342 - .L_341)


	//   ....[0]....
.L_341:
        /*008c*/ 	.word	0x00000060


	//   ....[1]....
        /*0090*/ 	.word	0x00001160


	//   ....[2]....
        /*0094*/ 	.word	0x000015b0


	//----- nvinfo : EIATTR_CRS_STACK_SIZE
	.align		4
.L_342:
        /*0098*/ 	.byte	0x04, 0x1e
        /*009a*/ 	.short	(.L_344 - .L_343)
.L_343:
        /*009c*/ 	.word	0x00000000


	//----- nvinfo : EIATTR_CBANK_PARAM_SIZE
	.align		4
.L_344:
        /*00a0*/ 	.byte	0x03, 0x19
        /*00a2*/ 	.short	0x0024


	//----- nvinfo : EIATTR_PARAM_CBANK
	.align		4
        /*00a4*/ 	.byte	0x04, 0x0a
        /*00a6*/ 	.short	(.L_346 - .L_345)
	.align		4
.L_345:
        /*00a8*/ 	.word	index@(.nv.constant0._Z16kernel_halfsize2PfS_iiiii)
        /*00ac*/ 	.short	0x0380
        /*00ae*/ 	.short	0x0024


	//----- nvinfo : EIATTR_SW_WAR
	.align		4
.L_346:
        /*00b0*/ 	.byte	0x04, 0x36
        /*00b2*/ 	.short	(.L_348 - .L_347)
.L_347:
        /*00b4*/ 	.word	0x00000008
.L_348:


//--------------------- .nv.info._Z16kernel_halfsize1PfS_iiiii --------------------------
	.section	.nv.info._Z16kernel_halfsize1PfS_iiiii,"",@"SHT_CUDA_INFO"
	.sectionflags	@""
	.align	4


	//----- nvinfo : EIATTR_CUDA_API_VERSION
	.align		4
        /*0000*/ 	.byte	0x04, 0x37
        /*0002*/ 	.short	(.L_350 - .L_349)
.L_349:
        /*0004*/ 	.word	0x00000082


	//----- nvinfo : EIATTR_KPARAM_INFO
	.align		4
.L_350:
        /*0008*/ 	.byte	0x04, 0x17
        /*000a*/ 	.short	(.L_352 - .L_351)
.L_351:
        /*000c*/ 	.word	0x00000000
        /*0010*/ 	.short	0x0006
        /*0012*/ 	.short	0x0020
        /*0014*/ 	.byte	0x00, 0xf0, 0x11, 0x00


	//----- nvinfo : EIATTR_KPARAM_INFO
	.align		4
.L_352:
        /*0018*/ 	.byte	0x04, 0x17
        /*001a*/ 	.short	(.L_354 - .L_353)
.L_353:
        /*001c*/ 	.word	0x00000000
        /*0020*/ 	.short	0x0005
        /*0022*/ 	.short	0x001c
        /*0024*/ 	.byte	0x00, 0xf0, 0x11, 0x00


	//----- nvinfo : EIATTR_KPARAM_INFO
	.align		4
.L_354:
        /*0028*/ 	.byte	0x04, 0x17
        /*002a*/ 	.short	(.L_356 - .L_355)
.L_355:
        /*002c*/ 	.word	0x00000000
        /*0030*/ 	.short	0x0004
        /*0032*/ 	.short	0x0018
        /*0034*/ 	.byte	0x00, 0xf0, 0x11, 0x00


	//----- nvinfo : EIATTR_KPARAM_INFO
	.align		4
.L_356:
        /*0038*/ 	.byte	0x04, 0x17
        /*003a*/ 	.short	(.L_358 - .L_357)
.L_357:
        /*003c*/ 	.word	0x00000000
        /*0040*/ 	.short	0x0003
        /*0042*/ 	.short	0x0014
        /*0044*/ 	.byte	0x00, 0xf0, 0x11, 0x00


	//----- nvinfo : EIATTR_KPARAM_INFO
	.align		4
.L_358:
        /*0048*/ 	.byte	0x04, 0x17
        /*004a*/ 	.short	(.L_360 - .L_359)
.L_359:
        /*004c*/ 	.word	0x00000000
        /*0050*/ 	.short	0x0002
        /*0052*/ 	.short	0x0010
        /*0054*/ 	.byte	0x00, 0xf0, 0x11, 0x00


	//----- nvinfo : EIATTR_KPARAM_INFO
	.align		4
.L_360:
        /*0058*/ 	.byte	0x04, 0x17
        /*005a*/ 	.short	(.L_362 - .L_361)
.L_361:
        /*005c*/ 	.word	0x00000000
        /*0060*/ 	.short	0x0001
        /*0062*/ 	.short	0x0008
        /*0064*/ 	.byte	0x00, 0xf5, 0x21, 0x00


	//----- nvinfo : EIATTR_KPARAM_INFO
	.align		4
.L_362:
        /*0068*/ 	.byte	0x04, 0x17
        /*006a*/ 	.short	(.L_364 - .L_363)
.L_363:
        /*006c*/ 	.word	0x00000000
        /*0070*/ 	.short	0x0000
        /*0072*/ 	.short	0x0000
        /*0074*/ 	.byte	0x00, 0xf5, 0x21, 0x00


	//----- nvinfo : EIATTR_SPARSE_MMA_MASK
	.align		4
.L_364:
        /*0078*/ 	.byte	0x03, 0x50
        /*007a*/ 	.short	0x0000


	//----- nvinfo : EIATTR_MAXREG_COUNT
	.align		4
        /*007c*/ 	.byte	0x03, 0x1b
        /*007e*/ 	.short	0x00ff


	//----- nvinfo : EIATTR_MERCURY_ISA_VERSION
	.align		4
        /*0080*/ 	.byte	0x03, 0x5f
        /*0082*/ 	.short	0x0101


	//----- nvinfo : EIATTR_VRC_CTA_INIT_COUNT
	.align		4
        /*0084*/ 	.byte	0x02, 0x4a
	.zero		1
	.zero		1


	//----- nvinfo : EIATTR_EXIT_INSTR_OFFSETS
	.align		4
        /*0088*/ 	.byte	0x04, 0x1c
        /*008a*/ 	.short	(.L_366 - .L_365)


	//   ....[0]....
.L_365:
        /*008c*/ 	.word	0x00000060


	//   ....[1]....
        /*0090*/ 	.word	0x00001160


	//   ....[2]....
        /*0094*/ 	.word	0x000015b0


	//----- nvinfo : EIATTR_CRS_STACK_SIZE
	.align		4
.L_366:
        /*0098*/ 	.byte	0x04, 0x1e
        /*009a*/ 	.short	(.L_368 - .L_367)
.L_367:
        /*009c*/ 	.word	0x00000000


	//----- nvinfo : EIATTR_CBANK_PARAM_SIZE
	.align		4
.L_368:
        /*00a0*/ 	.byte	0x03, 0x19
        /*00a2*/ 	.short	0x0024


	//----- nvinfo : EIATTR_PARAM_CBANK
	.align		4
        /*00a4*/ 	.byte	0x04, 0x0a
        /*00a6*/ 	.short	(.L_370 - .L_369)
	.align		4
.L_369:
        /*00a8*/ 	.word	index@(.nv.constant0._Z16kernel_halfsize1PfS_iiiii)
        /*00ac*/ 	.short	0x0380
        /*00ae*/ 	.short	0x0024


	//----- nvinfo : EIATTR_SW_WAR
	.align		4
.L_370:
        /*00b0*/ 	.byte	0x04, 0x36
        /*00b2*/ 	.short	(.L_372 - .L_371)
.L_371:
        /*00b4*/ 	.word	0x00000008
.L_372:


//--------------------- .nv.info._Z15kernel_halfsizePfS_iiiii --------------------------
	.section	.nv.info._Z15kernel_halfsizePfS_iiiii,"",@"SHT_CUDA_INFO"
	.sectionflags	@""
	.align	4


	//----- nvinfo : EIATTR_CUDA_API_VERSION
	.align		4
        /*0000*/ 	.byte	0x04, 0x37
        /*0002*/ 	.short	(.L_374 - .L_373)
.L_373:
        /*0004*/ 	.word	0x00000082


	//----- nvinfo : EIATTR_KPARAM_INFO
	.align		4
.L_374:
        /*0008*/ 	.byte	0x04, 0x17
        /*000a*/ 	.short	(.L_376 - .L_375)
.L_375:
        /*000c*/ 	.word	0x00000000
        /*0010*/ 	.short	0x0006
        /*0012*/ 	.short	0x0020
        /*0014*/ 	.byte	0x00, 0xf0, 0x11, 0x00


	//----- nvinfo : EIATTR_KPARAM_INFO
	.align		4
.L_376:
        /*0018*/ 	.byte	0x04, 0x17
        /*001a*/ 	.short	(.L_378 - .L_377)
.L_377:
        /*001c*/ 	.word	0x00000000
        /*0020*/ 	.short	0x0005
        /*0022*/ 	.short	0x001c
        /*0024*/ 	.byte	0x00, 0xf0, 0x11, 0x00


	//----- nvinfo : EIATTR_KPARAM_INFO
	.align		4
.L_378:
        /*0028*/ 	.byte	0x04, 0x17
        /*002a*/ 	.short	(.L_380 - .L_379)
.L_379:
        /*002c*/ 	.word	0x00000000
        /*0030*/ 	.short	0x0004
        /*0032*/ 	.short	0x0018
        /*0034*/ 	.byte	0x00, 0xf0, 0x11, 0x00


	//----- nvinfo : EIATTR_KPARAM_INFO
	.align		4
.L_380:
        /*0038*/ 	.byte	0x04, 0x17
        /*003a*/ 	.short	(.L_382 - .L_381)
.L_381:
        /*003c*/ 	.word	0x00000000
        /*0040*/ 	.short	0x0003
        /*0042*/ 	.short	0x0014
        /*0044*/ 	.byte	0x00, 0xf0, 0x11, 0x00


	//----- nvinfo : EIATTR_KPARAM_INFO
	.align		4
.L_382:
        /*0048*/ 	.byte	0x04, 0x17
        /*004a*/ 	.short	(.L_384 - .L_383)
.L_383:
        /*004c*/ 	.word	0x00000000
        /*0050*/ 	.short	0x0002
        /*0052*/ 	.short	0x0010
        /*0054*/ 	.byte	0x00, 0xf0, 0x11, 0x00


	//----- nvinfo : EIATTR_KPARAM_INFO
	.align		4
.L_384:
        /*0058*/ 	.byte	0x04, 0x17
        /*005a*/ 	.short	(.L_386 - .L_385)
.L_385:
        /*005c*/ 	.word	0x00000000
        /*0060*/ 	.short	0x0001
        /*0062*/ 	.short	0x0008
        /*0064*/ 	.byte	0x00, 0xf5, 0x21, 0x00


	//----- nvinfo : EIATTR_KPARAM_INFO
	.align		4
.L_386:
        /*0068*/ 	.byte	0x04, 0x17
        /*006a*/ 	.short	(.L_388 - .L_387)
.L_387:
        /*006c*/ 	.word	0x00000000
        /*0070*/ 	.short	0x0000
        /*0072*/ 	.short	0x0000
        /*0074*/ 	.byte	0x00, 0xf5, 0x21, 0x00


	//----- nvinfo : EIATTR_SPARSE_MMA_MASK
	.align		4
.L_388:
        /*0078*/ 	.byte	0x03, 0x50
        /*007a*/ 	.short	0x0000


	//----- nvinfo : EIATTR_MAXREG_COUNT
	.align		4
        /*007c*/ 	.byte	0x03, 0x1b
        /*007e*/ 	.short	0x00ff


	//----- nvinfo : EIATTR_MERCURY_ISA_VERSION
	.align		4
        /*0080*/ 	.byte	0x03, 0x5f
        /*0082*/ 	.short	0x0101


	//----- nvinfo : EIATTR_VRC_CTA_INIT_COUNT
	.align		4
        /*0084*/ 	.byte	0x02, 0x4a
	.zero		1
	.zero		1


	//----- nvinfo : EIATTR_EXIT_INSTR_OFFSETS
	.align		4
        /*0088*/ 	.byte	0x04, 0x1c
        /*008a*/ 	.short	(.L_390 - .L_389)


	//   ....[0]....
.L_389:
        /*008c*/ 	.word	0x00000060


	//   ....[1]....
        /*0090*/ 	.word	0x00001150


	//   ....[2]....
        /*0094*/ 	.word	0x000018c0


	//   ....[3]....
        /*0098*/ 	.word	0x00001920


	//   ....[4]....
        /*009c*/ 	.word	0x00001c30


	//----- nvinfo : EIATTR_CRS_STACK_SIZE
	.align		4
.L_390:
        /*00a0*/ 	.byte	0x04, 0x1e
        /*00a2*/ 	.short	(.L_392 - .L_391)
.L_391:
        /*00a4*/ 	.word	0x00000000


	//----- nvinfo : EIATTR_CBANK_PARAM_SIZE
	.align		4
.L_392:
        /*00a8*/ 	.byte	0x03, 0x19
        /*00aa*/ 	.short	0x0024


	//----- nvinfo : EIATTR_PARAM_CBANK
	.align		4
        /*00ac*/ 	.byte	0x04, 0x0a
        /*00ae*/ 	.short	(.L_394 - .L_393)
	.align		4
.L_393:
        /*00b0*/ 	.word	index@(.nv.constant0._Z15kernel_halfsizePfS_iiiii)
        /*00b4*/ 	.short	0x0380
        /*00b6*/ 	.short	0x0024


	//----- nvinfo : EIATTR_SW_WAR
	.align		4
.L_394:
        /*00b8*/ 	.byte	0x04, 0x36
        /*00ba*/ 	.short	(.L_396 - .L_395)
.L_395:
        /*00bc*/ 	.word	0x00000008
.L_396:


//--------------------- .nv.info._Z25kernel_doublesizebyshare2PfS_iiiii --------------------------
	.section	.nv.info._Z25kernel_doublesizebyshare2PfS_iiiii,"",@"SHT_CUDA_INFO"
	.sectionflags	@""
	.align	4


	//----- nvinfo : EIATTR_CUDA_API_VERSION
	.align		4
        /*0000*/ 	.byte	0x04, 0x37
        /*0002*/ 	.short	(.L_398 - .L_397)
.L_397:
        /*0004*/ 	.word	0x00000082


	//----- nvinfo : EIATTR_KPARAM_INFO
	.align		4
.L_398:
        /*0008*/ 	.byte	0x04, 0x17
        /*000a*/ 	.short	(.L_400 - .L_399)
.L_399:
        /*000c*/ 	.word	0x00000000
        /*0010*/ 	.short	0x0006
        /*0012*/ 	.short	0x0020
        /*0014*/ 	.byte	0x00, 0xf0, 0x11, 0x00


	//----- nvinfo : EIATTR_KPARAM_INFO
	.align		4
.L_400:
        /*0018*/ 	.byte	0x04, 0x17
        /*001a*/ 	.short	(.L_402 - .L_401)
.L_401:
        /*001c*/ 	.word	0x00000000
        /*0020*/ 	.short	0x0005
        /*0022*/ 	.short	0x001c
        /*0024*/ 	.byte	0x00, 0xf0, 0x11, 0x00


	//----- nvinfo : EIATTR_KPARAM_INFO
	.align		4
.L_402:
        /*0028*/ 	.byte	0x04, 0x17
        /*002a*/ 	.short	(.L_404 - .L_403)
.L_403:
        /*002c*/ 	.word	0x00000000
        /*0030*/ 	.short	0x0004
        /*0032*/ 	.short	0x0018
        /*0034*/ 	.byte	0x00, 0xf0, 0x11, 0x00


	//----- nvinfo : EIATTR_KPARAM_INFO
	.align		4
.L_404:
        /*0038*/ 	.byte	0x04, 0x17
        /*003a*/ 	.short	(.L_406 - .L_405)
.L_405:
        /*003c*/ 	.word	0x00000000
        /*0040*/ 	.short	0x0003
        /*0042*/ 	.short	0x0014
        /*0044*/ 	.byte	0x00, 0xf0, 0x11, 0x00


	//----- nvinfo : EIATTR_KPARAM_INFO
	.align		4
.L_406:
        /*0048*/ 	.byte	0x04, 0x17
        /*004a*/ 	.short	(.L_408 - .L_407)
.L_407:
        /*004c*/ 	.word	0x00000000
        /*0050*/ 	.short	0x0002
        /*0052*/ 	.short	0x0010
        /*0054*/ 	.byte	0x00, 0xf0, 0x11, 0x00


	//----- nvinfo : EIATTR_KPARAM_INFO
	.align		4
.L_408:
        /*0058*/ 	.byte	0x04, 0x17
        /*005a*/ 	.short	(.L_410 - .L_409)
.L_409:
        /*005c*/ 	.word	0x00000000
        /*0060*/ 	.short	0x0001
        /*0062*/ 	.short	0x0008
        /*0064*/ 	.byte	0x00, 0xf5, 0x21, 0x00


	//----- nvinfo : EIATTR_KPARAM_INFO
	.align		4
.L_410:
        /*0068*/ 	.byte	0x04, 0x17
        /*006a*/ 	.short	(.L_412 - .L_411)
.L_411:
        /*006c*/ 	.word	0x00000000
        /*0070*/ 	.short	0x0000
        /*0072*/ 	.short	0x0000
        /*0074*/ 	.byte	0x00, 0xf5, 0x21, 0x00


	//----- nvinfo : EIATTR_SPARSE_MMA_MASK
	.align		4
.L_412:
        /*0078*/ 	.byte	0x03, 0x50
        /*007a*/ 	.short	0x0000


	//----- nvinfo : EIATTR_MAXREG_COUNT
	.align		4
        /*007c*/ 	.byte	0x03, 0x1b
        /*007e*/ 	.short	0x00ff


	//----- nvinfo : EIATTR_NUM_BARRIERS
	.align		4
        /*0080*/ 	.byte	0x02, 0x4c
        /*0082*/ 	.byte	0x01
	.zero		1


	//----- nvinfo : EIATTR_MERCURY_ISA_VERSION
	.align		4
        /*0084*/ 	.byte	0x03, 0x5f
        /*0086*/ 	.short	0x0101


	//----- nvinfo : EIATTR_VRC_CTA_INIT_COUNT
	.align		4
        /*0088*/ 	.byte	0x02, 0x4a
	.zero		1
	.zero		1


	//----- nvinfo : EIATTR_EXIT_INSTR_OFFSETS
	.align		4
        /*008c*/ 	.byte	0x04, 0x1c
        /*008e*/ 	.short	(.L_414 - .L_413)


	//   ....[0]....
.L_413:
        /*0090*/ 	.word	0x000010b0


	//   ....[1]....
        /*0094*/ 	.word	0x000022f0


	//   ....[2]....
        /*0098*/ 	.word	0x000027a0


	//----- nvinfo : EIATTR_CRS_STACK_SIZE
	.align		4
.L_414:
        /*009c*/ 	.byte	0x04, 0x1e
        /*009e*/ 	.short	(.L_416 - .L_415)
.L_415:
        /*00a0*/ 	.word	0x00000000


	//----- nvinfo : EIATTR_CBANK_PARAM_SIZE
	.align		4
.L_416:
        /*00a4*/ 	.byte	0x03, 0x19
        /*00a6*/ 	.short	0x0024


	//----- nvinfo : EIATTR_PARAM_CBANK
	.align		4
        /*00a8*/ 	.byte	0x04, 0x0a
        /*00aa*/ 	.short	(.L_418 - .L_417)
	.align		4
.L_417:
        /*00ac*/ 	.word	index@(.nv.constant0._Z25kernel_doublesizebyshare2PfS_iiiii)
        /*00b0*/ 	.short	0x0380
        /*00b2*/ 	.short	0x0024


	//----- nvinfo : EIATTR_SW_WAR
	.align		4
.L_418:
        /*00b4*/ 	.byte	0x04, 0x36
        /*00b6*/ 	.short	(.L_420 - .L_419)
.L_419:
        /*00b8*/ 	.word	0x00000008
.L_420:


//--------------------- .nv.info._Z25kernel_doublesizebyshare1PfS_iiiii --------------------------
	.section	.nv.info._Z25kernel_doublesizebyshare1PfS_iiiii,"",@"SHT_CUDA_INFO"
	.sectionflags	@""
	.align	4


	//----- nvinfo : EIATTR_CUDA_API_VERSION
	.align		4
        /*0000*/ 	.byte	0x04, 0x37
        /*0002*/ 	.short	(.L_422 - .L_421)
.L_421:
        /*0004*/ 	.word	0x00000082


	//----- nvinfo : EIATTR_KPARAM_INFO
	.align		4
.L_422:
        /*0008*/ 	.byte	0x04, 0x17
        /*000a*/ 	.short	(.L_424 - .L_423)
.L_423:
        /*000c*/ 	.word	0x00000000
        /*0010*/ 	.short	0x0006
        /*0012*/ 	.short	0x0020
        /*0014*/ 	.byte	0x00, 0xf0, 0x11, 0x00


	//----- nvinfo : EIATTR_KPARAM_INFO
	.align		4
.L_424:
        /*0018*/ 	.byte	0x04, 0x17
        /*001a*/ 	.short	(.L_426 - .L_425)
.L_425:
        /*001c*/ 	.word	0x00000000
        /*0020*/ 	.short	0x0005
        /*0022*/ 	.short	0x001c
        /*0024*/ 	.byte	0x00, 0xf0, 0x11, 0x00


	//----- nvinfo : EIATTR_KPARAM_INFO
	.align		4
.L_426:
        /*0028*/ 	.byte	0x04, 0x17
        /*002a*/ 	.short	(.L_428 - .L_427)
.L_427:
        /*002c*/ 	.word	0x00000000
        /*0030*/ 	.short	0x0004
        /*0032*/ 	.short	0x0018
        /*0034*/ 	.byte	0x00, 0xf0, 0x11, 0x00


	//----- nvinfo : EIATTR_KPARAM_INFO
	.align		4
.L_428:
        /*0038*/ 	.byte	0x04, 0x17
        /*003a*/ 	.short	(.L_430 - .L_429)
.L_429:
        /*003c*/ 	.word	0x00000000
        /*0040*/ 	.short	0x0003
        /*0042*/ 	.short	0x0014
        /*0044*/ 	.byte	0x00, 0xf0, 0x11, 0x00


	//----- nvinfo : EIATTR_KPARAM_INFO
	.align		4
.L_430:
        /*0048*/ 	.byte	0x04, 0x17
        /*004a*/ 	.short	(.L_432 - .L_431)
.L_431:
        /*004c*/ 	.word	0x00000000
        /*0050*/ 	.short	0x0002
        /*0052*/ 	.short	0x0010
        /*0054*/ 	.byte	0x00, 0xf0, 0x11, 0x00


	//----- nvinfo : EIATTR_KPARAM_INFO
	.align		4
.L_432:
        /*0058*/ 	.byte	0x04, 0x17
        /*005a*/ 	.short	(.L_434 - .L_433)
.L_433:
        /*005c*/ 	.word	0x00000000
        /*0060*/ 	.short	0x0001
        /*0062*/ 	.short	0x0008
        /*0064*/ 	.byte	0x00, 0xf5, 0x21, 0x00


	//----- nvinfo : EIATTR_KPARAM_INFO
	.align		4
.L_434:
        /*0068*/ 	.byte	0x04, 0x17
        /*006a*/ 	.short	(.L_436 - .L_435)
.L_435:
        /*006c*/ 	.word	0x00000000
        /*0070*/ 	.short	0x0000
        /*0072*/ 	.short	0x0000
        /*0074*/ 	.byte	0x00, 0xf5, 0x21, 0x00


	//----- nvinfo : EIATTR_SPARSE_MMA_MASK
	.align		4
.L_436:
        /*0078*/ 	.byte	0x03, 0x50
        /*007a*/ 	.short	0x0000


	//----- nvinfo : EIATTR_MAXREG_COUNT
	.align		4
        /*007c*/ 	.byte	0x03, 0x1b
        /*007e*/ 	.short	0x00ff


	//----- nvinfo : EIATTR_NUM_BARRIERS
	.align		4
        /*0080*/ 	.byte	0x02, 0x4c
        /*0082*/ 	.byte	0x01
	.zero		1


	//----- nvinfo : EIATTR_MERCURY_ISA_VERSION
	.align		4
        /*0084*/ 	.byte	0x03, 0x5f
        /*0086*/ 	.short	0x0101


	//----- nvinfo : EIATTR_VRC_CTA_INIT_COUNT
	.align		4
        /*0088*/ 	.byte	0x02, 0x4a
	.zero		1
	.zero		1


	//----- nvinfo : EIATTR_EXIT_INSTR_OFFSETS
	.align		4
        /*008c*/ 	.byte	0x04, 0x1c
        /*008e*/ 	.short	(.L_438 - .L_437)


	//   ....[0]....
.L_437:
        /*0090*/ 	.word	0x000010c0


	//   ....[1]....
        /*0094*/ 	.word	0x000022b0


	//   ....[2]....
        /*0098*/ 	.word	0x00002740


	//----- nvinfo : EIATTR_CRS_STACK_SIZE
	.align		4
.L_438:
        /*009c*/ 	.byte	0x04, 0x1e
        /*009e*/ 	.short	(.L_440 - .L_439)
.L_439:
        /*00a0*/ 	.word	0x00000000


	//----- nvinfo : EIATTR_CBANK_PARAM_SIZE
	.align		4
.L_440:
        /*00a4*/ 	.byte	0x03, 0x19
        /*00a6*/ 	.short	0x0024


	//----- nvinfo : EIATTR_PARAM_CBANK
	.align		4
        /*00a8*/ 	.byte	0x04, 0x0a
        /*00aa*/ 	.short	(.L_442 - .L_441)
	.align		4
.L_441:
        /*00ac*/ 	.word	index@(.nv.constant0._Z25kernel_doublesizebyshare1PfS_iiiii)
        /*00b0*/ 	.short	0x0380
        /*00b2*/ 	.short	0x0024


	//----- nvinfo : EIATTR_SW_WAR
	.align		4
.L_442:
        /*00b4*/ 	.byte	0x04, 0x36
        /*00b6*/ 	.short	(.L_444 - .L_443)
.L_443:
        /*00b8*/ 	.word	0x00000008
.L_444:


//--------------------- .nv.info._Z24kernel_doublesizebysharePfS_iiiii --------------------------
	.section	.nv.info._Z24kernel_doublesizebysharePfS_iiiii,"",@"SHT_CUDA_INFO"
	.sectionflags	@""
	.align	4


	//----- nvinfo : EIATTR_CUDA_API_VERSION
	.align		4
        /*0000*/ 	.byte	0x04, 0x37
        /*0002*/ 	.short	(.L_446 - .L_445)
.L_445:
        /*0004*/ 	.word	0x00000082


	//----- nvinfo : EIATTR_KPARAM_INFO
	.align		4
.L_446:
        /*0008*/ 	.byte	0x04, 0x17
        /*000a*/ 	.short	(.L_448 - .L_447)
.L_447:
        /*000c*/ 	.word	0x00000000
        /*0010*/ 	.short	0x0006
        /*0012*/ 	.short	0x0020
        /*0014*/ 	.byte	0x00, 0xf0, 0x11, 0x00


	//----- nvinfo : EIATTR_KPARAM_INFO
	.align		4
.L_448:
        /*0018*/ 	.byte	0x04, 0x17
        /*001a*/ 	.short	(.L_450 - .L_449)
.L_449:
        /*001c*/ 	.word	0x00000000
        /*0020*/ 	.short	0x0005
        /*0022*/ 	.short	0x001c
        /*0024*/ 	.byte	0x00, 0xf0, 0x11, 0x00


	//----- nvinfo : EIATTR_KPARAM_INFO
	.align		4
.L_450:
        /*0028*/ 	.byte	0x04, 0x17
        /*002a*/ 	.short	(.L_452 - .L_451)
.L_451:
        /*002c*/ 	.word	0x00000000
        /*0030*/ 	.short	0x0004
        /*0032*/ 	.short	0x0018
        /*0034*/ 	.byte	0x00, 0xf0, 0x11, 0x00


	//----- nvinfo : EIATTR_KPARAM_INFO
	.align		4
.L_452:
        /*0038*/ 	.byte	0x04, 0x17
        /*003a*/ 	.short	(.L_454 - .L_453)
.L_453:
        /*003c*/ 	.word	0x00000000
        /*0040*/ 	.short	0x0003
        /*0042*/ 	.short	0x0014
        /*0044*/ 	.byte	0x00, 0xf0, 0x11, 0x00


	//----- nvinfo : EIATTR_KPARAM_INFO
	.align		4
.L_454:
        /*0048*/ 	.byte	0x04, 0x17
        /*004a*/ 	.short	(.L_456 - .L_455)
.L_455:
        /*004c*/ 	.word	0x00000000
        /*0050*/ 	.short	0x0002
        /*0052*/ 	.short	0x0010
        /*0054*/ 	.byte	0x00, 0xf0, 0x11, 0x00


	//----- nvinfo : EIATTR_KPARAM_INFO
	.align		4
.L_456:
        /*0058*/ 	.byte	0x04, 0x17
        /*005a*/ 	.short	(.L_458 - .L_457)
.L_457:
        /*005c*/ 	.word	0x00000000
        /*0060*/ 	.short	0x0001
        /*0062*/ 	.short	0x0008
        /*0064*/ 	.byte	0x00, 0xf5, 0x21, 0x00


	//----- nvinfo : EIATTR_KPARAM_INFO
	.align		4
.L_458:
        /*0068*/ 	.byte	0x04, 0x17
        /*006a*/ 	.short	(.L_460 - .L_459)
.L_459:
        /*006c*/ 	.word	0x00000000
        /*0070*/ 	.short	0x0000
        /*0072*/ 	.short	0x0000
        /*0074*/ 	.byte	0x00, 0xf5, 0x21, 0x00


	//----- nvinfo : EIATTR_SPARSE_MMA_MASK
	.align		4
.L_460:
        /*0078*/ 	.byte	0x03, 0x50
        /*007a*/ 	.short	0x0000


	//----- nvinfo : EIATTR_MAXREG_COUNT
	.align		4
        /*007c*/ 	.byte	0x03, 0x1b
        /*007e*/ 	.short	0x00ff


	//----- nvinfo : EIATTR_NUM_BARRIERS
	.align		4
        /*0080*/ 	.byte	0x02, 0x4c
        /*0082*/ 	.byte	0x01
	.zero		1


	//----- nvinfo : EIATTR_MERCURY_ISA_VERSION
	.align		4
        /*0084*/ 	.byte	0x03, 0x5f
        /*0086*/ 	.short	0x0101


	//----- nvinfo : EIATTR_VRC_CTA_INIT_COUNT
	.align		4
        /*0088*/ 	.byte	0x02, 0x4a
	.zero		1
	.zero		1


	//----- nvinfo : EIATTR_EXIT_INSTR_OFFSETS
	.align		4
        /*008c*/ 	.byte	0x04, 0x1c
        /*008e*/ 	.short	(.L_462 - .L_461)


	//   ....[0]....
.L_461:
        /*0090*/ 	.word	0x00002a70


	//   ....[1]....
        /*0094*/ 	.word	0x00003c80


	//   ....[2]....
        /*0098*/ 	.word	0x000044d0


	//   ....[3]....
        /*009c*/ 	.word	0x00004530


	//   ....[4]....
        /*00a0*/ 	.word	0x000048b0


	//----- nvinfo : EIATTR_CRS_STACK_SIZE
	.align		4
.L_462:
        /*00a4*/ 	.byte	0x04, 0x1e
        /*00a6*/ 	.short	(.L_464 - .L_463)
.L_463:
        /*00a8*/ 	.word	0x00000000


	//----- nvinfo : EIATTR_CBANK_PARAM_SIZE
	.align		4
.L_464:
        /*00ac*/ 	.byte	0x03, 0x19
        /*00ae*/ 	.short	0x0024


	//----- nvinfo : EIATTR_PARAM_CBANK
	.align		4
        /*00b0*/ 	.byte	0x04, 0x0a
        /*00b2*/ 	.short	(.L_466 - .L_465)
	.align		4
.L_465:
        /*00b4*/ 	.word	index@(.nv.constant0._Z24kernel_doublesizebysharePfS_iiiii)
        /*00b8*/ 	.short	0x0380
        /*00ba*/ 	.short	0x0024


	//----- nvinfo : EIATTR_SW_WAR
	.align		4
.L_466:
        /*00bc*/ 	.byte	0x04, 0x36
        /*00be*/ 	.short	(.L_468 - .L_467)
.L_467:
        /*00c0*/ 	.word	0x00000008
.L_468:


//--------------------- .nv.info._Z22kernel_doublesize_dim3PfS_iii --------------------------
	.section	.nv.info._Z22kernel_doublesize_dim3PfS_iii,"",@"SHT_CUDA_INFO"
	.sectionflags	@""
	.align	4


	//----- nvinfo : EIATTR_CUDA_API_VERSION
	.align		4
        /*0000*/ 	.byte	0x04, 0x37
        /*0002*/ 	.short	(.L_470 - .L_469)
.L_469:
        /*0004*/ 	.word	0x00000082


	//----- nvinfo : EIATTR_KPARAM_INFO
	.align		4
.L_470:
        /*0008*/ 	.byte	0x04, 0x17
        /*000a*/ 	.short	(.L_472 - .L_471)
.L_471:
        /*000c*/ 	.word	0x00000000
        /*0010*/ 	.short	0x0004
        /*0012*/ 	.short	0x0018
        /*0014*/ 	.byte	0x00, 0xf0, 0x11, 0x00


	//----- nvinfo : EIATTR_KPARAM_INFO
	.align		4
.L_472:
        /*0018*/ 	.byte	0x04, 0x17
        /*001a*/ 	.short	(.L_474 - .L_473)
.L_473:
        /*001c*/ 	.word	0x00000000
        /*0020*/ 	.short	0x0003
        /*0022*/ 	.short	0x0014
        /*0024*/ 	.byte	0x00, 0xf0, 0x11, 0x00


	//----- nvinfo : EIATTR_KPARAM_INFO
	.align		4
.L_474:
        /*0028*/ 	.byte	0x04, 0x17
        /*002a*/ 	.short	(.L_476 - .L_475)
.L_475:
        /*002c*/ 	.word	0x00000000
        /*0030*/ 	.short	0x0002
        /*0032*/ 	.short	0x0010
        /*0034*/ 	.byte	0x00, 0xf0, 0x11, 0x00


	//----- nvinfo : EIATTR_KPARAM_INFO
	.align		4
.L_476:
        /*0038*/ 	.byte	0x04, 0x17
        /*003a*/ 	.short	(.L_478 - .L_477)
.L_477:
        /*003c*/ 	.word	0x00000000
        /*0040*/ 	.short	0x0001
        /*0042*/ 	.short	0x0008
        /*0044*/ 	.byte	0x00, 0xf5, 0x21, 0x00


	//----- nvinfo : EIATTR_KPARAM_INFO
	.align		4
.L_478:
        /*0048*/ 	.byte	0x04, 0x17
        /*004a*/ 	.short	(.L_480 - .L_479)
.L_479:
        /*004c*/ 	.word	0x00000000
        /*0050*/ 	.short	0x0000
        /*0052*/ 	.short	0x0000
        /*0054*/ 	.byte	0x00, 0xf5, 0x21, 0x00


	//----- nvinfo : EIATTR_SPARSE_MMA_MASK
	.align		4
.L_480:
        /*0058*/ 	.byte	0x03, 0x50
        /*005a*/ 	.short	0x0000


	//----- nvinfo : EIATTR_MAXREG_COUNT
	.align		4
        /*005c*/ 	.byte	0x03, 0x1b
        /*005e*/ 	.short	0x00ff


	//----- nvinfo : EIATTR_MERCURY_ISA_VERSION
	.align		4
        /*0060*/ 	.byte	0x03, 0x5f
        /*0062*/ 	.short	0x0101


	//----- nvinfo : EIATTR_VRC_CTA_INIT_COUNT
	.align		4
        /*0064*/ 	.byte	0x02, 0x4a
	.zero		1
	.zero		1


	//----- nvinfo : EIATTR_EXIT_INSTR_OFFSETS
	.align		4
        /*0068*/ 	.byte	0x04, 0x1c
        /*006a*/ 	.short	(.L_482 - .L_481)


	//   ....[0]....
.L_481:
        /*006c*/ 	.word	0x000000d0


	//   ....[1]....
        /*0070*/ 	.word	0x00000550


	//----- nvinfo : EIATTR_CBANK_PARAM_SIZE
	.align		4
.L_482:
        /*0074*/ 	.byte	0x03, 0x19
        /*0076*/ 	.short	0x001c


	//----- nvinfo : EIATTR_PARAM_CBANK
	.align		4
        /*0078*/ 	.byte	0x04, 0x0a
        /*007a*/ 	.short	(.L_484 - .L_483)
	.align		4
.L_483:
        /*007c*/ 	.word	index@(.nv.constant0._Z22kernel_doublesize_dim3PfS_iii)
        /*0080*/ 	.short	0x0380
        /*0082*/ 	.short	0x001c


	//----- nvinfo : EIATTR_SW_WAR
	.align		4
.L_484:
        /*0084*/ 	.byte	0x04, 0x36
        /*0086*/ 	.short	(.L_486 - .L_485)
.L_485:
        /*0088*/ 	.word	0x00000008
.L_486:


//--------------------- .nv.info._Z18kernel_doublesize2PfS_iiii --------------------------
	.section	.nv.info._Z18kernel_doublesize2PfS_iiii,"",@"SHT_CUDA_INFO"
	.sectionflags	@""
	.align	4


	//----- nvinfo : EIATTR_CUDA_API_VERSION
	.align		4
        /*0000*/ 	.byte	0x04, 0x37
        /*0002*/ 	.short	(.L_488 - .L_487)
.L_487:
        /*0004*/ 	.word	0x00000082


	//----- nvinfo : EIATTR_KPARAM_INFO
	.align		4
.L_488:
        /*0008*/ 	.byte	0x04, 0x17
        /*000a*/ 	.short	(.L_490 - .L_489)
.L_489:
        /*000c*/ 	.word	0x00000000
        /*0010*/ 	.short	0x0005
        /*0012*/ 	.short	0x001c
        /*0014*/ 	.byte	0x00, 0xf0, 0x11, 0x00


	//----- nvinfo : EIATTR_KPARAM_INFO
	.align		4
.L_490:
        /*0018*/ 	.byte	0x04, 0x17
        /*001a*/ 	.short	(.L_492 - .L_491)
.L_491:
        /*001c*/ 	.word	0x00000000
        /*0020*/ 	.short	0x0004
        /*0022*/ 	.short	0x0018
        /*0024*/ 	.byte	0x00, 0xf0, 0x11, 0x00


	//----- nvinfo : EIATTR_KPARAM_INFO
	.align		4
.L_492:
        /*0028*/ 	.byte	0x04, 0x17
        /*002a*/ 	.short	(.L_494 - .L_493)
.L_493:
        /*002c*/ 	.word	0x00000000
        /*0030*/ 	.short	0x0003
        /*0032*/ 	.short	0x0014
        /*0034*/ 	.byte	0x00, 0xf0, 0x11, 0x00


	//----- nvinfo : EIATTR_KPARAM_INFO
	.align		4
.L_494:
        /*0038*/ 	.byte	0x04, 0x17
        /*003a*/ 	.short	(.L_496 - .L_495)
.L_495:
        /*003c*/ 	.word	0x00000000
        /*0040*/ 	.short	0x0002
        /*0042*/ 	.short	0x0010
        /*0044*/ 	.byte	0x00, 0xf0, 0x11, 0x00


	//----- nvinfo : EIATTR_KPARAM_INFO
	.align		4
.L_496:
        /*0048*/ 	.byte	0x04, 0x17
        /*004a*/ 	.short	(.L_498 - .L_497)
.L_497:
        /*004c*/ 	.word	0x00000000
        /*0050*/ 	.short	0x0001
        /*0052*/ 	.short	0x0008
        /*0054*/ 	.byte	0x00, 0xf5, 0x21, 0x00


	//----- nvinfo : EIATTR_KPARAM_INFO
	.align		4
.L_498:
        /*0058*/ 	.byte	0x04, 0x17
        /*005a*/ 	.short	(.L_500 - .L_499)
.L_499:
        /*005c*/ 	.word	0x00000000
        /*0060*/ 	.short	0x0000
        /*0062*/ 	.short	0x0000
        /*0064*/ 	.byte	0x00, 0xf5, 0x21, 0x00


	//----- nvinfo : EIATTR_SPARSE_MMA_MASK
	.align		4
.L_500:
        /*0068*/ 	.byte	0x03, 0x50
        /*006a*/ 	.short	0x0000


	//----- nvinfo : EIATTR_MAXREG_COUNT
	.align		4
        /*006c*/ 	.byte	0x03, 0x1b
        /*006e*/ 	.short	0x00ff


	//----- nvinfo : EIATTR_MERCURY_ISA_VERSION
	.align		4
        /*0070*/ 	.byte	0x03, 0x5f
        /*0072*/ 	.short	0x0101


	//----- nvinfo : EIATTR_VRC_CTA_INIT_COUNT
	.align		4
        /*0074*/ 	.byte	0x02, 0x4a
	.zero		1
	.zero		1


	//----- nvinfo : EIATTR_EXIT_INSTR_OFFSETS
	.align		4
        /*0078*/ 	.byte	0x04, 0x1c
        /*007a*/ 	.short	(.L_502 - .L_501)


	//   ....[0]....
.L_501:
        /*007c*/ 	.word	0x00000060


	//   ....[1]....
        /*0080*/ 	.word	0x00001330


	//   ....[2]....
        /*0084*/ 	.word	0x00001800


	//----- nvinfo : EIATTR_CRS_STACK_SIZE
	.align		4
.L_502:
        /*0088*/ 	.byte	0x04, 0x1e
        /*008a*/ 	.short	(.L_504 - .L_503)
.L_503:
        /*008c*/ 	.word	0x00000000


	//----- nvinfo : EIATTR_CBANK_PARAM_SIZE
	.align		4
.L_504:
        /*0090*/ 	.byte	0x03, 0x19
        /*0092*/ 	.short	0x0020


	//----- nvinfo : EIATTR_PARAM_CBANK
	.align		4
        /*0094*/ 	.byte	0x04, 0x0a
        /*0096*/ 	.short	(.L_506 - .L_505)
	.align		4
.L_505:
        /*0098*/ 	.word	index@(.nv.constant0._Z18kernel_doublesize2PfS_iiii)
        /*009c*/ 	.short	0x0380
        /*009e*/ 	.short	0x0020


	//----- nvinfo : EIATTR_SW_WAR
	.align		4
.L_506:
        /*00a0*/ 	.byte	0x04, 0x36
        /*00a2*/ 	.short	(.L_508 - .L_507)
.L_507:
        /*00a4*/ 	.word	0x00000008
.L_508:


//--------------------- .nv.info._Z18kernel_doublesize1PfS_iiii --------------------------
	.section	.nv.info._Z18kernel_doublesize1PfS_iiii,"",@"SHT_CUDA_INFO"
	.sectionflags	@""
	.align	4


	//----- nvinfo : EIATTR_CUDA_API_VERSION
	.align		4
        /*0000*/ 	.byte	0x04, 0x37
        /*0002*/ 	.short	(.L_510 - .L_509)
.L_509:
        /*0004*/ 	.word	0x00000082


	//----- nvinfo : EIATTR_KPARAM_INFO
	.align		4
.L_510:
        /*0008*/ 	.byte	0x04, 0x17
        /*000a*/ 	.short	(.L_512 - .L_511)
.L_511:
        /*000c*/ 	.word	0x00000000
        /*0010*/ 	.short	0x0005
        /*0012*/ 	.short	0x001c
        /*0014*/ 	.byte	0x00, 0xf0, 0x11, 0x00


	//----- nvinfo : EIATTR_KPARAM_INFO
	.align		4
.L_512:
        /*0018*/ 	.byte	0x04, 0x17
        /*001a*/ 	.short	(.L_514 - .L_513)
.L_513:
        /*001c*/ 	.word	0x00000000
        /*0020*/ 	.short	0x0004
        /*0022*/ 	.short	0x0018
        /*0024*/ 	.byte	0x00, 0xf0, 0x11, 0x00


	//----- nvinfo : EIATTR_KPARAM_INFO
	.align		4
.L_514:
        /*0028*/ 	.byte	0x04, 0x17
        /*002a*/ 	.short	(.L_516 - .L_515)
.L_515:
        /*002c*/ 	.word	0x00000000
        /*0030*/ 	.short	0x0003
        /*0032*/ 	.short	0x0014
        /*0034*/ 	.byte	0x00, 0xf0, 0x11, 0x00


	//----- nvinfo : EIATTR_KPARAM_INFO
	.align		4
.L_516:
        /*0038*/ 	.byte	0x04, 0x17
        /*003a*/ 	.short	(.L_518 - .L_517)
.L_517:
        /*003c*/ 	.word	0x00000000
        /*0040*/ 	.short	0x0002
        /*0042*/ 	.short	0x0010
        /*0044*/ 	.byte	0x00, 0xf0, 0x11, 0x00


	//----- nvinfo : EIATTR_KPARAM_INFO
	.align		4
.L_518:
        /*0048*/ 	.byte	0x04, 0x17
        /*004a*/ 	.short	(.L_520 - .L_519)
.L_519:
        /*004c*/ 	.word	0x00000000
        /*0050*/ 	.short	0x0001
        /*0052*/ 	.short	0x0008
        /*0054*/ 	.byte	0x00, 0xf5, 0x21, 0x00


	//----- nvinfo : EIATTR_KPARAM_INFO
	.align		4
.L_520:
        /*0058*/ 	.byte	0x04, 0x17
        /*005a*/ 	.short	(.L_522 - .L_521)
.L_521:
        /*005c*/ 	.word	0x00000000
        /*0060*/ 	.short	0x0000
        /*0062*/ 	.short	0x0000
        /*0064*/ 	.byte	0x00, 0xf5, 0x21, 0x00


	//----- nvinfo : EIATTR_SPARSE_MMA_MASK
	.align		4
.L_522:
        /*0068*/ 	.byte	0x03, 0x50
        /*006a*/ 	.short	0x0000


	//----- nvinfo : EIATTR_MAXREG_COUNT
	.align		4
        /*006c*/ 	.byte	0x03, 0x1b
        /*006e*/ 	.short	0x00ff


	//----- nvinfo : EIATTR_MERCURY_ISA_VERSION
	.align		4
        /*0070*/ 	.byte	0x03, 0x5f
        /*0072*/ 	.short	0x0101


	//----- nvinfo : EIATTR_VRC_CTA_INIT_COUNT
	.align		4
        /*0074*/ 	.byte	0x02, 0x4a
	.zero		1
	.zero		1


	//----- nvinfo : EIATTR_EXIT_INSTR_OFFSETS
	.align		4
        /*0078*/ 	.byte	0x04, 0x1c
        /*007a*/ 	.short	(.L_524 - .L_523)


	//   ....[0]....
.L_523:
        /*007c*/ 	.word	0x00000060


	//   ....[1]....
        /*0080*/ 	.word	0x00001350


	//   ....[2]....
        /*0084*/ 	.word	0x00001820


	//----- nvinfo : EIATTR_CRS_STACK_SIZE
	.align		4
.L_524:
        /*0088*/ 	.byte	0x04, 0x1e
        /*008a*/ 	.short	(.L_526 - .L_525)
.L_525:
        /*008c*/ 	.word	0x00000000


	//----- nvinfo : EIATTR_CBANK_PARAM_SIZE
	.align		4
.L_526:
        /*0090*/ 	.byte	0x03, 0x19
        /*0092*/ 	.short	0x0020


	//----- nvinfo : EIATTR_PARAM_CBANK
	.align		4
        /*0094*/ 	.byte	0x04, 0x0a
        /*0096*/ 	.short	(.L_528 - .L_527)
	.align		4
.L_527:
        /*0098*/ 	.word	index@(.nv.constant0._Z18kernel_doublesize1PfS_iiii)
        /*009c*/ 	.short	0x0380
        /*009e*/ 	.short	0x0020


	//----- nvinfo : EIATTR_SW_WAR
	.align		4
.L_528:
        /*00a0*/ 	.byte	0x04, 0x36
        /*00a2*/ 	.short	(.L_530 - .L_529)
.L_529:
        /*00a4*/ 	.word	0x00000008
.L_530:


//--------------------- .nv.info._Z17kernel_doublesizePfS_iiii --------------------------
	.section	.nv.info._Z17kernel_doublesizePfS_iiii,"",@"SHT_CUDA_INFO"
	.sectionflags	@""
	.align	4


	//----- nvinfo : EIATTR_CUDA_API_VERSION
	.align		4
        /*0000*/ 	.byte	0x04, 0x37
        /*0002*/ 	.short	(.L_532 - .L_531)
.L_531:
        /*0004*/ 	.word	0x00000082


	//----- nvinfo : EIATTR_KPARAM_INFO
	.align		4
.L_532:
        /*0008*/ 	.byte	0x04, 0x17
        /*000a*/ 	.short	(.L_534 - .L_533)
.L_533:
        /*000c*/ 	.word	0x00000000
        /*0010*/ 	.short	0x0005
        /*0012*/ 	.short	0x001c
        /*0014*/ 	.byte	0x00, 0xf0, 0x11, 0x00


	//----- nvinfo : EIATTR_KPARAM_INFO
	.align		4
.L_534:
        /*0018*/ 	.byte	0x04, 0x17
        /*001a*/ 	.short	(.L_536 - .L_535)
.L_535:
        /*001c*/ 	.word	0x00000000
        /*0020*/ 	.short	0x0004
        /*0022*/ 	.short	0x0018
        /*0024*/ 	.byte	0x00, 0xf0, 0x11, 0x00


	//----- nvinfo : EIATTR_KPARAM_INFO
	.align		4
.L_536:
        /*0028*/ 	.byte	0x04, 0x17
        /*002a*/ 	.short	(.L_538 - .L_537)
.L_537:
        /*002c*/ 	.word	0x00000000
        /*0030*/ 	.short	0x0003
        /*0032*/ 	.short	0x0014
        /*0034*/ 	.byte	0x00, 0xf0, 0x11, 0x00


	//----- nvinfo : EIATTR_KPARAM_INFO
	.align		4
.L_538:
        /*0038*/ 	.byte	0x04, 0x17
        /*003a*/ 	.short	(.L_540 - .L_539)
.L_539:
        /*003c*/ 	.word	0x00000000
        /*0040*/ 	.short	0x0002
        /*0042*/ 	.short	0x0010
        /*0044*/ 	.byte	0x00, 0xf0, 0x11, 0x00


	//----- nvinfo : EIATTR_KPARAM_INFO
	.align		4
.L_540:
        /*0048*/ 	.byte	0x04, 0x17
        /*004a*/ 	.short	(.L_542 - .L_541)
.L_541:
        /*004c*/ 	.word	0x00000000
        /*0050*/ 	.short	0x0001
        /*0052*/ 	.short	0x0008
        /*0054*/ 	.byte	0x00, 0xf5, 0x21, 0x00


	//----- nvinfo : EIATTR_KPARAM_INFO
	.align		4
.L_542:
        /*0058*/ 	.byte	0x04, 0x17
        /*005a*/ 	.short	(.L_544 - .L_543)
.L_543:
        /*005c*/ 	.word	0x00000000
        /*0060*/ 	.short	0x0000
        /*0062*/ 	.short	0x0000
        /*0064*/ 	.byte	0x00, 0xf5, 0x21, 0x00


	//----- nvinfo : EIATTR_SPARSE_MMA_MASK
	.align		4
.L_544:
        /*0068*/ 	.byte	0x03, 0x50
        /*006a*/ 	.short	0x0000


	//----- nvinfo : EIATTR_MAXREG_COUNT
	.align		4
        /*006c*/ 	.byte	0x03, 0x1b
        /*006e*/ 	.short	0x00ff


	//----- nvinfo : EIATTR_MERCURY_ISA_VERSION
	.align		4
        /*0070*/ 	.byte	0x03, 0x5f
        /*0072*/ 	.short	0x0101


	//----- nvinfo : EIATTR_VRC_CTA_INIT_COUNT
	.align		4
        /*0074*/ 	.byte	0x02, 0x4a
	.zero		1
	.zero		1


	//----- nvinfo : EIATTR_EXIT_INSTR_OFFSETS
	.align		4
        /*0078*/ 	.byte	0x04, 0x1c
        /*007a*/ 	.short	(.L_546 - .L_545)


	//   ....[0]....
.L_545:
        /*007c*/ 	.word	0x00000080


	//   ....[1]....
        /*0080*/ 	.word	0x00001350


	//   ....[2]....
        /*0084*/ 	.word	0x00001ba0


	//   ....[3]....
        /*0088*/ 	.word	0x00001c00


	//   ....[4]....
        /*008c*/ 	.word	0x00001f80


	//----- nvinfo : EIATTR_CRS_STACK_SIZE
	.align		4
.L_546:
        /*0090*/ 	.byte	0x04, 0x1e
        /*0092*/ 	.short	(.L_548 - .L_547)
.L_547:
        /*0094*/ 	.word	0x00000000


	//----- nvinfo : EIATTR_CBANK_PARAM_SIZE
	.align		4
.L_548:
        /*0098*/ 	.byte	0x03, 0x19
        /*009a*/ 	.short	0x0020


	//----- nvinfo : EIATTR_PARAM_CBANK
	.align		4
        /*009c*/ 	.byte	0x04, 0x0a
        /*009e*/ 	.short	(.L_550 - .L_549)
	.align		4
.L_549:
        /*00a0*/ 	.word	index@(.nv.constant0._Z17kernel_doublesizePfS_iiii)
        /*00a4*/ 	.short	0x0380
        /*00a6*/ 	.short	0x0020


	//----- nvinfo : EIATTR_SW_WAR
	.align		4
.L_550:
        /*00a8*/ 	.byte	0x04, 0x36
        /*00aa*/ 	.short	(.L_552 - .L_551)
.L_551:
        /*00ac*/ 	.word	0x00000008
.L_552:


//--------------------- .nv.info._Z6warmupv       --------------------------
	.section	.nv.info._Z6warmupv,"",@"SHT_CUDA_INFO"
	.sectionflags	@""
	.align	4


	//----- nvinfo : EIATTR_CUDA_API_VERSION
	.align		4
        /*0000*/ 	.byte	0x04, 0x37
        /*0002*/ 	.short	(.L_554 - .L_553)
.L_553:
        /*0004*/ 	.word	0x00000082


	//----- nvinfo : EIATTR_SPARSE_MMA_MASK
	.align		4
.L_554:
        /*0008*/ 	.byte	0x03, 0x50
        /*000a*/ 	.short	0x0000


	//----- nvinfo : EIATTR_MAXREG_COUNT
	.align		4
        /*000c*/ 	.byte	0x03, 0x1b
        /*000e*/ 	.short	0x00ff


	//----- nvinfo : EIATTR_MERCURY_ISA_VERSION
	.align		4
        /*0010*/ 	.byte	0x03, 0x5f
        /*0012*/ 	.short	0x0101


	//----- nvinfo : EIATTR_VRC_CTA_INIT_COUNT
	.align		4
        /*0014*/ 	.byte	0x02, 0x4a
	.zero		1
	.zero		1


	//----- nvinfo : EIATTR_EXIT_INSTR_OFFSETS
	.align		4
        /*0018*/ 	.byte	0x04, 0x1c
        /*001a*/ 	.short	(.L_556 - .L_555)


	//   ....[0]....
.L_555:
        /*001c*/ 	.word	0x00000010


	//----- nvinfo : EIATTR_SW_WAR
	.align		4
.L_556:
        /*0020*/ 	.byte	0x04, 0x36
        /*0022*/ 	.short	(.L_558 - .L_557)
.L_557:
        /*0024*/ 	.word	0x00000008
.L_558:


//--------------------- .nv.callgraph             --------------------------
	.section	.nv.callgraph,"",@"SHT_CUDA_CALLGRAPH"
	.align	4
	.sectionentsize	8
	.align		4
        /*0000*/ 	.word	0x00000000
	.align		4
        /*0004*/ 	.word	0xffffffff
	.align		4
        /*0008*/ 	.word	index@(_Z21kernel_halfsize_guassPfS_iiiiiPKf)
	.align		4
        /*000c*/ 	.word	index@(vprintf)
	.align		4
        /*0010*/ 	.word	0x00000000
	.align		4
        /*0014*/ 	.word	0xfffffffe
	.align		4
        /*0018*/ 	.word	0x00000000
	.align		4
        /*001c*/ 	.word	0xfffffffd
	.align		4
        /*0020*/ 	.word	0x00000000
	.align		4
        /*0024*/ 	.word	0xfffffffc


//--------------------- .nv.constant4             --------------------------
	.section	.nv.constant4,"a",@progbits
	.align	8
	.align		8
.nv.constant4:
        /*0000*/ 	.dword	vprintf
	.align		8
        /*0008*/ 	.dword	$str
	.align		8
        /*0010*/ 	.dword	$str$1
	.align		8
        /*0018*/ 	.dword	$str$2
	.align		8
        /*0020*/ 	.dword	$str$3
	.align		8
        /*0028*/ 	.dword	$str$4


//--------------------- .text._Z21kernel_halfsize_guassPfS_iiiiiPKf --------------------------
	.section	.text._Z21kernel_halfsize_guassPfS_iiiiiPKf,"ax",@progbits
	.align	128
        .global         _Z21kernel_halfsize_guassPfS_iiiiiPKf
        .type           _Z21kernel_halfsize_guassPfS_iiiiiPKf,@function
        .size           _Z21kernel_halfsize_guassPfS_iiiiiPKf,(.L_x_321 - _Z21kernel_halfsize_guassPfS_iiiiiPKf)
        .other          _Z21kernel_halfsize_guassPfS_iiiiiPKf,@"STO_CUDA_ENTRY STV_DEFAULT"
_Z21kernel_halfsize_guassPfS_iiiiiPKf:
.text._Z21kernel_halfsize_guassPfS_iiiiiPKf:
[----:B------:R-:W0:Y:S08]  /*0000*/  LDC R1, c[0x0][0x37c] ;  /* 0x0000df00ff017b82 */ /* 0x000e300000000800 */
[----:B------:R-:W1:Y:S01]  /*0010*/  LDC R27, c[0x0][0x3a0] ;  /* 0x0000e800ff1b7b82 */ /* 0x000e620000000800 */
[----:B------:R-:W2:Y:S01]  /*0020*/  LDCU UR5, c[0x0][0x2fc] ;  /* 0x00005f80ff0577ac */ /* 0x000ea20008000800 */
[----:B------:R-:W3:Y:S01]  /*0030*/  S2R R35, SR_TID.Y ;  /* 0x0000000000237919 */ /* 0x000ee20000002200 */
[----:B0-----:R-:W-:Y:S01]  /*0040*/  VIADD R1, R1, 0xfffffff8 ;  /* 0xfffffff801017836 */ /* 0x001fe20000000000 */
[----:B------:R-:W0:Y:S04]  /*0050*/  LDCU UR4, c[0x0][0x2f8] ;  /* 0x00005f00ff0477ac */ /* 0x000e280008000800 */
[----:B------:R-:W4:Y:S01]  /*0060*/  S2UR UR6, SR_CTAID.Y ;  /* 0x00000000000679c3 */ /* 0x000f220000002600 */
[----:B------:R-:W2:Y:S07]  /*0070*/  LDCU UR38, c[0x0][0x360] ;  /* 0x00006c00ff2677ac */ /* 0x000eae0008000800 */
[----:B------:R-:W2:Y:S01]  /*0080*/  LDC R0, c[0x0][0x364] ;  /* 0x0000d900ff007b82 */ /* 0x000ea20000000800 */
[----:B0-----:R-:W-:-:S02]  /*0090*/  IADD3 R19, P1, PT, R1, UR4, RZ ;  /* 0x0000000401137c10 */ /* 0x001fc4000ff3e0ff */
[----:B-1----:R-:W-:-:S13]  /*00a0*/  ISETP.GE.AND P0, PT, R27, 0x1, PT ;  /* 0x000000011b00780c */ /* 0x002fda0003f06270 */
[----:B--234-:R-:W-:Y:S05]  /*00b0*/  @!P0 EXIT ;  /* 0x000000000000894d */ /* 0x01cfea0003800000 */
[----:B------:R-:W0:Y:S01]  /*00c0*/  S2R R34, SR_CTAID.X ;  /* 0x0000000000227919 */ /* 0x000e220000002500 */
[----:B------:R-:W1:Y:S01]  /*00d0*/  LDC.64 R4, c[0x0][0x398] ;  /* 0x0000e600ff047b82 */ /* 0x000e620000000a00 */
[----:B------:R-:W2:Y:S01]  /*00e0*/  LDCU UR4, c[0x0][0x390] ;  /* 0x00007200ff0477ac */ /* 0x000ea20008000800 */
[----:B------:R-:W-:Y:S01]  /*00f0*/  IMAD R35, R0, UR6, R35 ;  /* 0x0000000600237c24 */ /* 0x000fe2000f8e0223 */
[----:B------:R-:W3:Y:S01]  /*0100*/  S2R R6, SR_TID.X ;  /* 0x0000000000067919 */ /* 0x000ee20000002100 */
[----:B------:R-:W-:Y:S01]  /*0110*/  IMAD.MOV R28, RZ, RZ, -R27 ;  /* 0x000000ffff1c7224 */ /* 0x000fe200078e0a1b */
[----:B------:R-:W-:Y:S01]  /*0120*/  IADD3.X R18, PT, PT, RZ, UR5, RZ, P1, !PT ;  /* 0x00000005ff127c10 */ /* 0x000fe20008ffe4ff */
[----:B------:R-:W-:Y:S01]  /*0130*/  IMAD.SHL.U32 R32, R35, 0x2, RZ ;  /* 0x0000000223207824 */ /* 0x000fe200078e00ff */
[----:B------:R-:W4:Y:S04]  /*0140*/  LDCU.64 UR36, c[0x0][0x358] ;  /* 0x00006b00ff2477ac */ /* 0x000f280008000a00 */
[----:B------:R-:W-:Y:S01]  /*0150*/  VIMNMX.U32 R0, PT, PT, R32, 0x1, !PT ;  /* 0x0000000120007848 */ /* 0x000fe20007fe0000 */
[----:B------:R-:W0:Y:S04]  /*0160*/  LDCU UR39, c[0x0][0x394] ;  /* 0x00007280ff2777ac */ /* 0x000e280008000800 */
[----:B------:R-:W-:Y:S01]  /*0170*/  VIADD R0, R0, 0xffffffff ;  /* 0xffffffff00007836 */ /* 0x000fe20000000000 */
[C---:B-1----:R-:W-:Y:S01]  /*0180*/  IADD3 R3, PT, PT, R5.reuse, -0x1, RZ ;  /* 0xffffffff05037810 */ /* 0x042fe20007ffe0ff */
[----:B------:R-:W-:-:S02]  /*0190*/  VIADD R5, R5, 0xfffffffe ;  /* 0xfffffffe05057836 */ /* 0x000fc40000000000 */
[----:B------:R-:W-:Y:S01]  /*01a0*/  IMAD R29, R27, R4, RZ ;  /* 0x000000041b1d7224 */ /* 0x000fe200078e02ff */
[C---:B------:R-:W-:Y:S02]  /*01b0*/  VIADDMNMX R2, R32.reuse, 0x1, R3, PT ;  /* 0x0000000120027846 */ /* 0x040fe40003800103 */
[----:B------:R-:W-:Y:S01]  /*01c0*/  VIADDMNMX R4, R32, 0x2, R5, PT ;  /* 0x0000000220047846 */ /* 0x000fe20003800105 */
[----:B0-----:R-:W-:Y:S02]  /*01d0*/  IMAD R34, R34, UR38, RZ ;  /* 0x0000002622227c24 */ /* 0x001fe4000f8e02ff */
[----:B------:R-:W-:Y:S02]  /*01e0*/  IMAD R32, R29, R32, RZ ;  /* 0x000000201d207224 */ /* 0x000fe400078e02ff */
[----:B--2---:R-:W-:Y:S02]  /*01f0*/  IMAD R33, R35, UR4, R34 ;  /* 0x0000000423217c24 */ /* 0x004fe4000f8e0222 */
[----:B---3--:R-:W-:-:S02]  /*0200*/  IMAD R34, R34, R27, R6 ;  /* 0x0000001b22227224 */ /* 0x008fc400078e0206 */
[----:B------:R-:W-:Y:S02]  /*0210*/  IMAD R33, R33, R27, R6 ;  /* 0x0000001b21217224 */ /* 0x000fe400078e0206 */
[C---:B------:R-:W-:Y:S02]  /*0220*/  IMAD R30, R29.reuse, R0, RZ ;  /* 0x000000001d1e7224 */ /* 0x040fe400078e02ff */
[C---:B------:R-:W-:Y:S02]  /*0230*/  IMAD R31, R29.reuse, R2, RZ ;  /* 0x000000021d1f7224 */ /* 0x040fe400078e02ff */
[----:B------:R-:W-:Y:S02]  /*0240*/  IMAD R29, R29, R4, RZ ;  /* 0x000000041d1d7224 */ /* 0x000fe400078e02ff */
[----:B----4-:R-:W-:-:S07]  /*0250*/  IMAD R27, R27, UR4, RZ ;  /* 0x000000041b1b7c24 */ /* 0x010fce000f8e02ff */
.L_x_19:
[----:B------:R-:W-:Y:S01]  /*0260*/  ISETP.GE.AND P0, PT, R34, R27, PT ;  /* 0x0000001b2200720c */ /* 0x000fe20003f06270 */
[----:B------:R-:W-:Y:S01]  /*0270*/  VIADD R28, R28, 0x1 ;  /* 0x000000011c1c7836 */ /* 0x000fe20000000000 */
[----:B------:R-:W-:Y:S02]  /*0280*/  BSSY.RECONVERGENT B7, `(.L_x_0) ;  /* 0x00000fc000077945 */ /* 0x000fe40003800200 */
[----:B------:R-:W-:Y:S02]  /*0290*/  ISETP.GE.OR P0, PT, R35, UR39, P0 ;  /* 0x0000002723007c0c */ /* 0x000fe40008706670 */
[----:B------:R-:W-:-:S04]  /*02a0*/  ISETP.NE.AND P1, PT, R28, RZ, PT ;  /* 0x000000ff1c00720c */ /* 0x000fc80003f25270 */
[----:B------:R-:W-:-:S07]  /*02b0*/  P2R R36, PR, RZ, 0x2 ;  /* 0x00000002ff247803 */ /* 0x000fce0000000000 */
[----:B01----:R-:W-:Y:S05]  /*02c0*/  @P0 BRA `(.L_x_1) ;  /* 0x0000000c00dc0947 */ /* 0x003fea0003800000 */
[----:B------:R-:W0:Y:S08]  /*02d0*/  LDC R23, c[0x0][0x3a0] ;  /* 0x0000e800ff177b82 */ /* 0x000e300000000800 */
[----:B------:R-:W1:Y:S01]  /*02e0*/  LDC R8, c[0x0][0x398] ;  /* 0x0000e600ff087b82 */ /* 0x000e620000000800 */
[----:B0-----:R-:W-:-:S04]  /*02f0*/  IABS R5, R23 ;  /* 0x0000001700057213 */ /* 0x001fc80000000000 */
[----:B------:R-:W0:Y:S08]  /*0300*/  I2F.RP R0, R5 ;  /* 0x0000000500007306 */ /* 0x000e300000209400 */
[----:B0-----:R-:W0:Y:S02]  /*0310*/  MUFU.RCP R0, R0 ;  /* 0x0000000000007308 */ /* 0x001e240000001000 */
[----:B0-----:R-:W-:-:S06]  /*0320*/  IADD3 R2, PT, PT, R0, 0xffffffe, RZ ;  /* 0x0ffffffe00027810 */ /* 0x001fcc0007ffe0ff */
[----:B------:R0:W2:Y:S02]  /*0330*/  F2I.FTZ.U32.TRUNC.NTZ R3, R2 ;  /* 0x0000000200037305 */ /* 0x0000a4000021f000 */
[----:B0-----:R-:W-:Y:S02]  /*0340*/  IMAD.MOV.U32 R2, RZ, RZ, RZ ;  /* 0x000000ffff027224 */ /* 0x001fe400078e00ff */
[----:B--2---:R-:W-:-:S04]  /*0350*/  IMAD.MOV R4, RZ, RZ, -R3 ;  /* 0x000000ffff047224 */ /* 0x004fc800078e0a03 */
[----:B------:R-:W-:Y:S01]  /*0360*/  IMAD R7, R4, R5, RZ ;  /* 0x0000000504077224 */ /* 0x000fe200078e02ff */
[----:B------:R-:W-:-:S03]  /*0370*/  IABS R4, R34 ;  /* 0x0000002200047213 */ /* 0x000fc60000000000 */
[----:B------:R-:W-:-:S06]  /*0380*/  IMAD.HI.U32 R3, R3, R7, R2 ;  /* 0x0000000703037227 */ /* 0x000fcc00078e0002 */
[----:B------:R-:W-:-:S05]  /*0390*/  IMAD.HI.U32 R3, R3, R4, RZ ;  /* 0x0000000403037227 */ /* 0x000fca00078e00ff */
[----:B------:R-:W-:-:S05]  /*03a0*/  IADD3 R0, PT, PT, -R3, RZ, RZ ;  /* 0x000000ff03007210 */ /* 0x000fca0007ffe1ff */
[----:B------:R-:W-:-:S05]  /*03b0*/  IMAD R0, R5, R0, R4 ;  /* 0x0000000005007224 */ /* 0x000fca00078e0204 */
[----:B------:R-:W-:-:S13]  /*03c0*/  ISETP.GT.U32.AND P2, PT, R5, R0, PT ;  /* 0x000000000500720c */ /* 0x000fda0003f44070 */
[----:B------:R-:W-:Y:S02]  /*03d0*/  @!P2 IMAD.IADD R0, R0, 0x1, -R5 ;  /* 0x000000010000a824 */ /* 0x000fe400078e0a05 */
[----:B------:R-:W-:Y:S01]  /*03e0*/  @!P2 VIADD R3, R3, 0x1 ;  /* 0x000000010303a836 */ /* 0x000fe20000000000 */
[----:B------:R-:W-:Y:S02]  /*03f0*/  ISETP.NE.AND P2, PT, R23, RZ, PT ;  /* 0x000000ff1700720c */ /* 0x000fe40003f45270 */
[----:B------:R-:W-:Y:S02]  /*0400*/  ISETP.GE.U32.AND P0, PT, R0, R5, PT ;  /* 0x000000050000720c */ /* 0x000fe40003f06070 */
[----:B------:R-:W-:Y:S01]  /*0410*/  LOP3.LUT R0, R34, R23, RZ, 0x3c, !PT ;  /* 0x0000001722007212 */ /* 0x000fe200078e3cff */
[----:B------:R-:W0:Y:S03]  /*0420*/  LDC.64 R4, c[0x0][0x388] ;  /* 0x0000e200ff047b82 */ /* 0x000e260000000a00 */
[----:B------:R-:W-:-:S07]  /*0430*/  ISETP.GE.AND P1, PT, R0, RZ, PT ;  /* 0x000000ff0000720c */ /* 0x000fce0003f26270 */
[----:B------:R-:W-:-:S06]  /*0440*/  @P0 IADD3 R3, PT, PT, R3, 0x1, RZ ;  /* 0x0000000103030810 */ /* 0x000fcc0007ffe0ff */
[----:B------:R-:W-:Y:S01]  /*0450*/  @!P1 IMAD.MOV R3, RZ, RZ, -R3 ;  /* 0x000000ffff039224 */ /* 0x000fe200078e0a03 */
[----:B------:R-:W-:-:S04]  /*0460*/  @!P2 LOP3.LUT R3, RZ, R23, RZ, 0x33, !PT ;  /* 0x00000017ff03a212 */ /* 0x000fc800078e33ff */
[C---:B------:R-:W-:Y:S01]  /*0470*/  IADD3 R7, PT, PT, -R3.reuse, RZ, RZ ;  /* 0x000000ff03077210 */ /* 0x040fe20007ffe1ff */
[----:B------:R-:W-:Y:S02]  /*0480*/  IMAD.SHL.U32 R6, R3, 0x2, RZ ;  /* 0x0000000203067824 */ /* 0x000fe400078e00ff */
[----:B------:R-:W2:Y:S03]  /*0490*/  LDC.64 R2, c[0x0][0x3a8] ;  /* 0x0000ea00ff027b82 */ /* 0x000ea60000000a00 */
[----:B------:R-:W-:-:S05]  /*04a0*/  VIMNMX R0, PT, PT, R6, 0x1, !PT ;  /* 0x0000000106007848 */ /* 0x000fca0007fe0100 */
[----:B------:R-:W-:Y:S02]  /*04b0*/  VIADD R26, R0, 0xffffffff ;  /* 0xffffffff001a7836 */ /* 0x000fe40000000000 */
[----:B------:R-:W-:Y:S01]  /*04c0*/  IMAD R0, R23, R7, R34 ;  /* 0x0000000717007224 */ /* 0x000fe200078e0222 */
[----:B-1----:R-:W-:-:S03]  /*04d0*/  IADD3 R7, PT, PT, R8, -0x1, RZ ;  /* 0xffffffff08077810 */ /* 0x002fc60007ffe0ff */
[-CC-:B------:R-:W-:Y:S01]  /*04e0*/  IMAD R26, R26, R23.reuse, R0.reuse ;  /* 0x000000171a1a7224 */ /* 0x180fe200078e0200 */
[C-C-:B------:R-:W-:Y:S01]  /*04f0*/  VIADDMNMX R24, R6.reuse, 0x1, R7.reuse, PT ;  /* 0x0000000106187846 */ /* 0x140fe20003800107 */
[CC--:B------:R-:W-:Y:S01]  /*0500*/  IMAD R25, R6.reuse, R23.reuse, R0 ;  /* 0x0000001706197224 */ /* 0x0c0fe200078e0200 */
[----:B------:R-:W-:Y:S01]  /*0510*/  VIADDMNMX R6, R6, 0x2, R7, PT ;  /* 0x0000000206067846 */ /* 0x000fe20003800107 */
[----:B------:R-:W-:Y:S02]  /*0520*/  IMAD.IADD R9, R30, 0x1, R26 ;  /* 0x000000011e097824 */ /* 0x000fe400078e021a */
[----:B------:R-:W-:Y:S01]  /*0530*/  IMAD R24, R24, R23, R0 ;  /* 0x0000001718187224 */ /* 0x000fe200078e0200 */
[----:B------:R-:W-:Y:S01]  /*0540*/  IADD3 R7, PT, PT, R30, R25, RZ ;  /* 0x000000191e077210 */ /* 0x000fe20007ffe0ff */
[----:B0-----:R-:W-:Y:S01]  /*0550*/  IMAD.WIDE R8, R9, 0x4, R4 ;  /* 0x0000000409087825 */ /* 0x001fe200078e0204 */
[----:B--2---:R-:W2:Y:S03]  /*0560*/  LDG.E R15, desc[UR36][R2.64+0x8] ;  /* 0x00000824020f7981 */ /* 0x004ea6000c1e1900 */
[----:B------:R-:W-:-:S02]  /*0570*/  IMAD R23, R6, R23, R0 ;  /* 0x0000001706177224 */ /* 0x000fc400078e0200 */
[----:B------:R-:W-:Y:S01]  /*0580*/  IMAD.WIDE R6, R7, 0x4, R4 ;  /* 0x0000000407067825 */ /* 0x000fe200078e0204 */
[----:B------:R-:W2:Y:S03]  /*0590*/  LDG.E R8, desc[UR36][R8.64] ;  /* 0x0000002408087981 */ /* 0x000ea6000c1e1900 */
[C---:B------:R-:W-:Y:S01]  /*05a0*/  IMAD.IADD R11, R30.reuse, 0x1, R24 ;  /* 0x000000011e0b7824 */ /* 0x040fe200078e0218 */
[----:B------:R-:W3:Y:S03]  /*05b0*/  LDG.E R0, desc[UR36][R2.64+0x4] ;  /* 0x0000042402007981 */ /* 0x000ee6000c1e1900 */
[----:B------:R-:W-:Y:S01]  /*05c0*/  IMAD.WIDE R10, R11, 0x4, R4 ;  /* 0x000000040b0a7825 */ /* 0x000fe200078e0204 */
[----:B------:R-:W3:Y:S04]  /*05d0*/  LDG.E R6, desc[UR36][R6.64] ;  /* 0x0000002406067981 */ /* 0x000ee8000c1e1900 */
[----:B------:R0:W4:Y:S04]  /*05e0*/  LDG.E R14, desc[UR36][R2.64] ;  /* 0x00000024020e7981 */ /* 0x000128000c1e1900 */
[----:B------:R-:W5:Y:S01]  /*05f0*/  LDG.E R10, desc[UR36][R10.64] ;  /* 0x000000240a0a7981 */ /* 0x000f62000c1e1900 */
[-C--:B------:R-:W-:Y:S01]  /*0600*/  IADD3 R17, PT, PT, R30, R23.reuse, RZ ;  /* 0x000000171e117210 */ /* 0x080fe20007ffe0ff */
[C---:B------:R-:W-:Y:S01]  /*0610*/  IMAD.IADD R21, R32.reuse, 0x1, R25 ;  /* 0x0000000120157824 */ /* 0x040fe200078e0219 */
[----:B0-----:R-:W-:Y:S01]  /*0620*/  IADD3 R3, PT, PT, R32, R23, RZ ;  /* 0x0000001720037210 */ /* 0x001fe20007ffe0ff */
[----:B--2---:R-:W-:-:S02]  /*0630*/  FFMA R13, R8, R15, RZ ;  /* 0x0000000f080d7223 */ /* 0x004fc400000000ff */
[----:B------:R-:W-:-:S06]  /*0640*/  IMAD.WIDE R8, R17, 0x4, R4 ;  /* 0x0000000411087825 */ /* 0x000fcc00078e0204 */
[----:B------:R-:W2:Y:S01]  /*0650*/  LDG.E R8, desc[UR36][R8.64] ;  /* 0x0000002408087981 */ /* 0x000ea2000c1e1900 */
[----:B---3--:R-:W-:-:S04]  /*0660*/  FFMA R13, R6, R0, R13 ;  /* 0x00000000060d7223 */ /* 0x008fc8000000000d */
[----:B-----5:R-:W-:Y:S01]  /*0670*/  FFMA R16, R0, R10, R13 ;  /* 0x0000000a00107223 */ /* 0x020fe2000000000d */
[----:B------:R-:W-:Y:S01]  /*0680*/  IADD3 R13, PT, PT, R32, R26, RZ ;  /* 0x0000001a200d7210 */ /* 0x000fe20007ffe0ff */
[----:B------:R-:W-:-:S04]  /*0690*/  IMAD.WIDE R6, R21, 0x4, R4 ;  /* 0x0000000415067825 */ /* 0x000fc800078e0204 */
[----:B------:R-:W-:Y:S02]  /*06a0*/  IMAD.WIDE R10, R13, 0x4, R4 ;  /* 0x000000040d0a7825 */ /* 0x000fe400078e0204 */
[----:B------:R-:W4:Y:S02]  /*06b0*/  LDG.E R7, desc[UR36][R6.64] ;  /* 0x0000002406077981 */ /* 0x000f24000c1e1900 */
[----:B------:R-:W-:Y:S02]  /*06c0*/  IMAD.IADD R13, R32, 0x1, R24 ;  /* 0x00000001200d7824 */ /* 0x000fe400078e0218 */
[----:B------:R-:W3:Y:S02]  /*06d0*/  LDG.E R10, desc[UR36][R10.64] ;  /* 0x000000240a0a7981 */ /* 0x000ee4000c1e1900 */
[----:B------:R-:W-:-:S04]  /*06e0*/  IMAD.WIDE R12, R13, 0x4, R4 ;  /* 0x000000040d0c7825 */ /* 0x000fc800078e0204 */
[----:B------:R-:W-:Y:S02]  /*06f0*/  IMAD.WIDE R4, R3, 0x4, R4 ;  /* 0x0000000403047825 */ /* 0x000fe400078e0204 */
[----:B------:R-:W5:Y:S04]  /*0700*/  LDG.E R12, desc[UR36][R12.64] ;  /* 0x000000240c0c7981 */ /* 0x000f68000c1e1900 */
[----:B------:R-:W5:Y:S01]  /*0710*/  LDG.E R4, desc[UR36][R4.64] ;  /* 0x0000002404047981 */ /* 0x000f62000c1e1900 */
[----:B------:R-:W-:Y:S01]  /*0720*/  ISETP.NE.AND P3, PT, R33, 0x4, PT ;  /* 0x000000042100780c */ /* 0x000fe20003f65270 */
[----:B------:R-:W-:Y:S03]  /*0730*/  BSSY.RECONVERGENT B6, `(.L_x_2) ;  /* 0x0000015000067945 */ /* 0x000fe60003800200 */
[----:B------:R-:W-:Y:S01]  /*0740*/  P2R R22, PR, RZ, 0x8 ;  /* 0x00000008ff167803 */ /* 0x000fe20000000000 */
[----:B--2---:R-:W-:-:S04]  /*0750*/  FFMA R15, R15, R8, R16 ;  /* 0x000000080f0f7223 */ /* 0x004fc80000000010 */
[----:B---3--:R-:W-:-:S04]  /*0760*/  FFMA R2, R0, R10, R15 ;  /* 0x0000000a00027223 */ /* 0x008fc8000000000f */
[----:B----4-:R-:W-:-:S04]  /*0770*/  FFMA R7, R7, R14, R2 ;  /* 0x0000000e07077223 */ /* 0x010fc80000000002 */
[----:B-----5:R-:W-:-:S04]  /*0780*/  FFMA R7, R14, R12, R7 ;  /* 0x0000000c0e077223 */ /* 0x020fc80000000007 */
[----:B------:R-:W-:Y:S01]  /*0790*/  FFMA R17, R0, R4, R7 ;  /* 0x0000000400117223 */ /* 0x000fe20000000007 */
[----:B------:R-:W-:Y:S06]  /*07a0*/  @P3 BRA `(.L_x_3) ;  /* 0x0000000000343947 */ /* 0x000fec0003800000 */
[----:B------:R-:W0:Y:S01]  /*07b0*/  F2F.F64.F32 R8, R17 ;  /* 0x0000001100087310 */ /* 0x000e220000201800 */
[----:B------:R-:W-:Y:S01]  /*07c0*/  MOV R2, 0x0 ;  /* 0x0000000000027802 */ /* 0x000fe20000000f00 */
[----:B------:R-:W1:Y:S01]  /*07d0*/  LDCU.64 UR4, c[0x4][0x8] ;  /* 0x01000100ff0477ac */ /* 0x000e620008000a00 */
[----:B------:R-:W-:Y:S01]  /*07e0*/  IMAD.MOV.U32 R6, RZ, RZ, R19 ;  /* 0x000000ffff067224 */ /* 0x000fe200078e0013 */
[----:B------:R-:W-:-:S03]  /*07f0*/  MOV R7, R18 ;  /* 0x0000001200077202 */ /* 0x000fc60000000f00 */
[----:B------:R-:W2:Y:S01]  /*0800*/  LDC.64 R2, c[0x4][R2] ;  /* 0x0100000002027b82 */ /* 0x000ea20000000a00 */
[----:B0-----:R0:W-:Y:S01]  /*0810*/  STL.64 [R1], R8 ;  /* 0x0000000801007387 */ /* 0x0011e20000100a00 */
[----:B-1----:R-:W-:Y:S01]  /*0820*/  IMAD.U32 R4, RZ, RZ, UR4 ;  /* 0x00000004ff047e24 */ /* 0x002fe2000f8e00ff */
[----:B------:R-:W-:-:S07]  /*0830*/  MOV R5, UR5 ;  /* 0x0000000500057c02 */ /* 0x000fce0008000f00 */
[----:B------:R-:W-:-:S07]  /*0840*/  LEPC R20, `(.L_x_4) ;  /* 0x000000001014794e */ /* 0x000fce0000000000 */
[----:B0-2---:R-:W-:Y:S05]  /*0850*/  CALL.ABS.NOINC R2 ;  /* 0x0000000002007343 */ /* 0x005fea0003c00000 */
.L_x_4:
[----:B------:R-:W0:Y:S02]  /*0860*/  LDC.64 R2, c[0x0][0x3a8] ;  /* 0x0000ea00ff027b82 */ /* 0x000e240000000a00 */
[----:B0-----:R0:W5:Y:S02]  /*0870*/  LDG.E R0, desc[UR36][R2.64+0x4] ;  /* 0x0000042402007981 */ /* 0x001164000c1e1900 */
.L_x_3:
[----:B------:R-:W-:Y:S05]  /*0880*/  BSYNC.RECONVERGENT B6 ;  /* 0x0000000000067941 */ /* 0x000fea0003800200 */
.L_x_2:
[----:B0-----:R-:W0:Y:S01]  /*0890*/  LDC.64 R2, c[0x0][0x388] ;  /* 0x0000e200ff027b82 */ /* 0x001e220000000a00 */
[----:B------:R-:W-:Y:S01]  /*08a0*/  IMAD.IADD R5, R31, 0x1, R26 ;  /* 0x000000011f057824 */ /* 0x000fe200078e021a */
[----:B------:R-:W-:-:S03]  /*08b0*/  ISETP.NE.AND P0, PT, R22, RZ, PT ;  /* 0x000000ff1600720c */ /* 0x000fc60003f05270 */
[----:B0-----:R-:W-:-:S06]  /*08c0*/  IMAD.WIDE R2, R5, 0x4, R2 ;  /* 0x0000000405027825 */ /* 0x001fcc00078e0202 */
[----:B------:R-:W2:Y:S01]  /*08d0*/  LDG.E R2, desc[UR36][R2.64] ;  /* 0x0000002402027981 */ /* 0x000ea2000c1e1900 */
[----:B------:R-:W-:Y:S01]  /*08e0*/  BSSY.RECONVERGENT B6, `(.L_x_5) ;  /* 0x000000e000067945 */ /* 0x000fe20003800200 */
[----:B--2--5:R-:W-:-:S03]  /*08f0*/  FFMA R17, R2, R0, R17 ;  /* 0x0000000002117223 */ /* 0x024fc60000000011 */
[----:B------:R-:W-:Y:S05]  /*0900*/  @P0 BRA `(.L_x_6) ;  /* 0x00000000002c0947 */ /* 0x000fea0003800000 */
[----:B------:R-:W0:Y:S01]  /*0910*/  F2F.F64.F32 R8, R17 ;  /* 0x0000001100087310 */ /* 0x000e220000201800 */
[----:B------:R-:W-:Y:S01]  /*0920*/  MOV R2, 0x0 ;  /* 0x0000000000027802 */ /* 0x000fe20000000f00 */
[----:B------:R-:W1:Y:S01]  /*0930*/  LDCU.64 UR4, c[0x4][0x8] ;  /* 0x01000100ff0477ac */ /* 0x000e620008000a00 */
[----:B------:R-:W-:Y:S01]  /*0940*/  MOV R6, R19 ;  /* 0x0000001300067202 */ /* 0x000fe20000000f00 */
[----:B------:R-:W-:-:S03]  /*0950*/  IMAD.MOV.U32 R7, RZ, RZ, R18 ;  /* 0x000000ffff077224 */ /* 0x000fc600078e0012 */
[----:B------:R-:W2:Y:S01]  /*0960*/  LDC.64 R2, c[0x4][R2] ;  /* 0x0100000002027b82 */ /* 0x000ea20000000a00 */
[----:B0-----:R0:W-:Y:S01]  /*0970*/  STL.64 [R1], R8 ;  /* 0x0000000801007387 */ /* 0x0011e20000100a00 */
[----:B-1----:R-:W-:Y:S01]  /*0980*/  MOV R4, UR4 ;  /* 0x0000000400047c02 */ /* 0x002fe20008000f00 */
[----:B------:R-:W-:-:S07]  /*0990*/  IMAD.U32 R5, RZ, RZ, UR5 ;  /* 0x00000005ff057e24 */ /* 0x000fce000f8e00ff */
[----:B------:R-:W-:-:S07]  /*09a0*/  LEPC R20, `(.L_x_6) ;  /* 0x000000001014794e */ /* 0x000fce0000000000 */
[----:B0-2---:R-:W-:Y:S05]  /*09b0*/  CALL.ABS.NOINC R2 ;  /* 0x0000000002007343 */ /* 0x005fea0003c00000 */
.L_x_6:
[----:B------:R-:W-:Y:S05]  /*09c0*/  BSYNC.RECONVERGENT B6 ;  /* 0x0000000000067941 */ /* 0x000fea0003800200 */
.L_x_5:
[----:B------:R-:W0:Y:S01]  /*09d0*/  LDC.64 R2, c[0x0][0x388] ;  /* 0x0000e200ff027b82 */ /* 0x000e220000000a00 */
[----:B------:R-:W-:Y:S02]  /*09e0*/  IADD3 R5, PT, PT, R31, R25, RZ ;  /* 0x000000191f057210 */ /* 0x000fe40007ffe0ff */
[----:B------:R-:W-:-:S05]  /*09f0*/  ISETP.NE.AND P6, PT, R22, RZ, PT ;  /* 0x000000ff1600720c */ /* 0x000fca0003fc5270 */
[----:B------:R-:W1:Y:S01]  /*0a00*/  LDC.64 R38, c[0x0][0x3a8] ;  /* 0x0000ea00ff267b82 */ /* 0x000e620000000a00 */
[----:B0-----:R-:W-:-:S06]  /*0a10*/  IMAD.WIDE R2, R5, 0x4, R2 ;  /* 0x0000000405027825 */ /* 0x001fcc00078e0202 */
[----:B------:R-:W2:Y:S04]  /*0a20*/  LDG.E R2, desc[UR36][R2.64] ;  /* 0x0000002402027981 */ /* 0x000ea8000c1e1900 */
[----:B-1----:R-:W2:Y:S01]  /*0a30*/  LDG.E R0, desc[UR36][R38.64] ;  /* 0x0000002426007981 */ /* 0x002ea2000c1e1900 */
[----:B------:R-:W-:Y:S01]  /*0a40*/  BSSY.RECONVERGENT B6, `(.L_x_7) ;  /* 0x0000040000067945 */ /* 0x000fe20003800200 */
[----:B--2---:R-:W-:-:S03]  /*0a50*/  FFMA R17, R2, R0, R17 ;  /* 0x0000000002117223 */ /* 0x004fc60000000011 */
[----:B------:R-:W-:Y:S05]  /*0a60*/  @P6 BRA `(.L_x_8) ;  /* 0x0000000000f46947 */ /* 0x000fea0003800000 */
[----:B------:R-:W0:Y:S01]  /*0a70*/  F2F.F64.F32 R8, R17 ;  /* 0x0000001100087310 */ /* 0x000e220000201800 */
[----:B------:R-:W-:Y:S01]  /*0a80*/  MOV R16, 0x0 ;  /* 0x0000000000107802 */ /* 0x000fe20000000f00 */
[----:B------:R-:W1:Y:S01]  /*0a90*/  LDCU.64 UR4, c[0x4][0x8] ;  /* 0x01000100ff0477ac */ /* 0x000e620008000a00 */
[----:B------:R-:W-:Y:S01]  /*0aa0*/  IMAD.MOV.U32 R6, RZ, RZ, R19 ;  /* 0x000000ffff067224 */ /* 0x000fe200078e0013 */
[----:B------:R-:W-:Y:S01]  /*0ab0*/  MOV R7, R18 ;  /* 0x0000001200077202 */ /* 0x000fe20000000f00 */
[----:B------:R2:W3:Y:S01]  /*0ac0*/  LDC.64 R2, c[0x4][R16] ;  /* 0x0100000010027b82 */ /* 0x0004e20000000a00 */
[----:B0-----:R2:W-:Y:S01]  /*0ad0*/  STL.64 [R1], R8 ;  /* 0x0000000801007387 */ /* 0x0015e20000100a00 */
[----:B-1----:R-:W-:Y:S01]  /*0ae0*/  IMAD.U32 R4, RZ, RZ, UR4 ;  /* 0x00000004ff047e24 */ /* 0x002fe2000f8e00ff */
[----:B------:R-:W-:-:S07]  /*0af0*/  MOV R5, UR5 ;  /* 0x0000000500057c02 */ /* 0x000fce0008000f00 */
[----:B------:R-:W-:-:S07]  /*0b00*/  LEPC R20, `(.L_x_9) ;  /* 0x000000001014794e */ /* 0x000fce0000000000 */
[----:B--23--:R-:W-:Y:S05]  /*0b10*/  CALL.ABS.NOINC R2 ;  /* 0x0000000002007343 */ /* 0x00cfea0003c00000 */
.L_x_9:
[----:B------:R-:W-:Y:S01]  /*0b20*/  IMAD.IADD R2, R31, 0x1, R24 ;  /* 0x000000011f027824 */ /* 0x000fe200078e0218 */
[----:B------:R0:W1:Y:S01]  /*0b30*/  LDC.64 R8, c[0x4][R16] ;  /* 0x0100000010087b82 */ /* 0x0000620000000a00 */
[----:B------:R-:W2:Y:S01]  /*0b40*/  LDCU.64 UR4, c[0x4][0x10] ;  /* 0x01000200ff0477ac */ /* 0x000ea20008000a00 */
[----:B------:R-:W-:Y:S01]  /*0b50*/  MOV R6, R19 ;  /* 0x0000001300067202 */ /* 0x000fe20000000f00 */
[----:B------:R-:W-:Y:S01]  /*0b60*/  IMAD.MOV.U32 R7, RZ, RZ, R18 ;  /* 0x000000ffff077224 */ /* 0x000fe200078e0012 */
[----:B------:R0:W-:Y:S01]  /*0b70*/  STL [R1], R2 ;  /* 0x0000000201007387 */ /* 0x0001e20000100800 */
[----:B--2---:R-:W-:Y:S01]  /*0b80*/  MOV R4, UR4 ;  /* 0x0000000400047c02 */ /* 0x004fe20008000f00 */
[----:B0-----:R-:W-:-:S07]  /*0b90*/  IMAD.U32 R5, RZ, RZ, UR5 ;  /* 0x00000005ff057e24 */ /* 0x001fce000f8e00ff */
[----:B------:R-:W-:-:S07]  /*0ba0*/  LEPC R20, `(.L_x_10) ;  /* 0x000000001014794e */ /* 0x000fce0000000000 */
[----:B-1----:R-:W-:Y:S05]  /*0bb0*/  CALL.ABS.NOINC R8 ;  /* 0x0000000008007343 */ /* 0x002fea0003c00000 */
.L_x_10:
[----:B------:R-:W0:Y:S01]  /*0bc0*/  LDC.64 R40, c[0x0][0x388] ;  /* 0x0000e200ff287b82 */ /* 0x000e220000000a00 */
[----:B------:R-:W1:Y:S01]  /*0bd0*/  LDCU.64 UR4, c[0x4][0x18] ;  /* 0x01000300ff0477ac */ /* 0x000e620008000a00 */
[----:B0-----:R-:W-:-:S05]  /*0be0*/  IMAD.WIDE R40, R2, 0x4, R40 ;  /* 0x0000000402287825 */ /* 0x001fca00078e0228 */
[----:B------:R-:W2:Y:S01]  /*0bf0*/  LDG.E R8, desc[UR36][R40.64] ;  /* 0x0000002428087981 */ /* 0x000ea2000c1e1900 */
[----:B------:R0:W3:Y:S01]  /*0c00*/  LDC.64 R2, c[0x4][R16] ;  /* 0x0100000010027b82 */ /* 0x0000e20000000a00 */
[----:B-1----:R-:W-:Y:S01]  /*0c10*/  MOV R4, UR4 ;  /* 0x0000000400047c02 */ /* 0x002fe20008000f00 */
[----:B------:R-:W-:Y:S01]  /*0c20*/  IMAD.U32 R5, RZ, RZ, UR5 ;  /* 0x00000005ff057e24 */ /* 0x000fe2000f8e00ff */
[----:B------:R-:W-:Y:S01]  /*0c30*/  MOV R6, R19 ;  /* 0x0000001300067202 */ /* 0x000fe20000000f00 */
[----:B------:R-:W-:Y:S01]  /*0c40*/  IMAD.MOV.U32 R7, RZ, RZ, R18 ;  /* 0x000000ffff077224 */ /* 0x000fe200078e0012 */
[----:B--2---:R-:W1:Y:S02]  /*0c50*/  F2F.F64.F32 R8, R8 ;  /* 0x0000000800087310 */ /* 0x004e640000201800 */
[----:B-1-3--:R0:W-:Y:S04]  /*0c60*/  STL.64 [R1], R8 ;  /* 0x0000000801007387 */ /* 0x00a1e80000100a00 */
[----:B------:R-:W-:-:S07]  /*0c70*/  LEPC R20, `(.L_x_11) ;  /* 0x000000001014794e */ /* 0x000fce0000000000 */
[----:B0-----:R-:W-:Y:S05]  /*0c80*/  CALL.ABS.NOINC R2 ;  /* 0x0000000002007343 */ /* 0x001fea0003c00000 */
.L_x_11:
[----:B------:R-:W0:Y:S01]  /*0c90*/  LDC.64 R8, c[0x0][0x3a8] ;  /* 0x0000ea00ff087b82 */ /* 0x000e220000000a00 */
[----:B------:R-:W1:Y:S01]  /*0ca0*/  LDCU.64 UR4, c[0x4][0x20] ;  /* 0x01000400ff0477ac */ /* 0x000e620008000a00 */
[----:B0-----:R-:W2:Y:S06]  /*0cb0*/  LDG.E R8, desc[UR36][R8.64] ;  /* 0x0000002408087981 */ /* 0x001eac000c1e1900 */
        /* <DEDUP_REMOVED lines=9> */
.L_x_12:
[----:B------:R-:W0:Y:S01]  /*0d50*/  LDC.64 R8, c[0x0][0x3a8] ;  /* 0x0000ea00ff087b82 */ /* 0x000e220000000a00 */
[----:B------:R-:W2:Y:S01]  /*0d60*/  LDG.E R10, desc[UR36][R40.64] ;  /* 0x00000024280a7981 */ /* 0x000ea2000c1e1900 */
[----:B------:R-:W1:Y:S03]  /*0d70*/  LDCU.64 UR4, c[0x4][0x28] ;  /* 0x01000500ff0477ac */ /* 0x000e660008000a00 */
[----:B0-----:R-:W2:Y:S03]  /*0d80*/  LDG.E R9, desc[UR36][R8.64] ;  /* 0x0000002408097981 */ /* 0x001ea6000c1e1900 */
[----:B------:R0:W3:Y:S01]  /*0d90*/  LDC.64 R2, c[0x4][R16] ;  /* 0x0100000010027b82 */ /* 0x0000e20000000a00 */
[----:B-1----:R-:W-:Y:S01]  /*0da0*/  MOV R4, UR4 ;  /* 0x0000000400047c02 */ /* 0x002fe20008000f00 */
[----:B------:R-:W-:Y:S01]  /*0db0*/  IMAD.U32 R5, RZ, RZ, UR5 ;  /* 0x00000005ff057e24 */ /* 0x000fe2000f8e00ff */
[----:B------:R-:W-:Y:S01]  /*0dc0*/  MOV R6, R19 ;  /* 0x0000001300067202 */ /* 0x000fe20000000f00 */
[----:B------:R-:W-:-:S02]  /*0dd0*/  IMAD.MOV.U32 R7, RZ, RZ, R18 ;  /* 0x000000ffff077224 */ /* 0x000fc400078e0012 */
[----:B--2---:R-:W-:-:S06]  /*0de0*/  FMUL R10, R10, R9 ;  /* 0x000000090a0a7220 */ /* 0x004fcc0000400000 */
[----:B------:R-:W1:Y:S02]  /*0df0*/  F2F.F64.F32 R10, R10 ;  /* 0x0000000a000a7310 */ /* 0x000e640000201800 */
[----:B-1-3--:R0:W-:Y:S02]  /*0e00*/  STL.64 [R1], R10 ;  /* 0x0000000a01007387 */ /* 0x00a1e40000100a00 */
[----:B------:R-:W-:-:S07]  /*0e10*/  LEPC R20, `(.L_x_13) ;  /* 0x000000001014794e */ /* 0x000fce0000000000 */
[----:B0-----:R-:W-:Y:S05]  /*0e20*/  CALL.ABS.NOINC R2 ;  /* 0x0000000002007343 */ /* 0x001fea0003c00000 */
.L_x_13:
[----:B------:R0:W5:Y:S02]  /*0e30*/  LDG.E R0, desc[UR36][R38.64] ;  /* 0x0000002426007981 */ /* 0x000164000c1e1900 */
.L_x_8:
[----:B------:R-:W-:Y:S05]  /*0e40*/  BSYNC.RECONVERGENT B6 ;  /* 0x0000000000067941 */ /* 0x000fea0003800200 */
.L_x_7:
[----:B------:R-:W1:Y:S01]  /*0e50*/  LDC.64 R2, c[0x0][0x388] ;  /* 0x0000e200ff027b82 */ /* 0x000e620000000a00 */
[----:B------:R-:W-:Y:S02]  /*0e60*/  IADD3 R5, PT, PT, R31, R24, RZ ;  /* 0x000000181f057210 */ /* 0x000fe40007ffe0ff */
[----:B------:R-:W-:-:S03]  /*0e70*/  ISETP.NE.AND P0, PT, R22, RZ, PT ;  /* 0x000000ff1600720c */ /* 0x000fc60003f05270 */
[----:B-1----:R-:W-:-:S06]  /*0e80*/  IMAD.WIDE R2, R5, 0x4, R2 ;  /* 0x0000000405027825 */ /* 0x002fcc00078e0202 */
[----:B------:R-:W2:Y:S01]  /*0e90*/  LDG.E R2, desc[UR36][R2.64] ;  /* 0x0000002402027981 */ /* 0x000ea2000c1e1900 */
[----:B------:R-:W-:Y:S01]  /*0ea0*/  BSSY.RECONVERGENT B6, `(.L_x_14) ;  /* 0x000000f000067945 */ /* 0x000fe20003800200 */
[----:B--2--5:R-:W-:-:S03]  /*0eb0*/  FFMA R17, R0, R2, R17 ;  /* 0x0000000200117223 */ /* 0x024fc60000000011 */
[----:B------:R-:W-:Y:S05]  /*0ec0*/  @P0 BRA `(.L_x_15) ;  /* 0x0000000000300947 */ /* 0x000fea0003800000 */
[----:B------:R-:W1:Y:S01]  /*0ed0*/  F2F.F64.F32 R8, R17 ;  /* 0x0000001100087310 */ /* 0x000e620000201800 */
[----:B------:R-:W-:Y:S01]  /*0ee0*/  MOV R2, 0x0 ;  /* 0x0000000000027802 */ /* 0x000fe20000000f00 */
[----:B------:R-:W2:Y:S01]  /*0ef0*/  LDCU.64 UR4, c[0x4][0x8] ;  /* 0x01000100ff0477ac */ /* 0x000ea20008000a00 */
[----:B------:R-:W-:Y:S01]  /*0f00*/  IMAD.MOV.U32 R6, RZ, RZ, R19 ;  /* 0x000000ffff067224 */ /* 0x000fe200078e0013 */
[----:B------:R-:W-:-:S03]  /*0f10*/  MOV R7, R18 ;  /* 0x0000001200077202 */ /* 0x000fc60000000f00 */
[----:B------:R-:W3:Y:S01]  /*0f20*/  LDC.64 R2, c[0x4][R2] ;  /* 0x0100000002027b82 */ /* 0x000ee20000000a00 */
[----:B-1----:R1:W-:Y:S01]  /*0f30*/  STL.64 [R1], R8 ;  /* 0x0000000801007387 */ /* 0x0023e20000100a00 */
[----:B--2---:R-:W-:Y:S01]  /*0f40*/  IMAD.U32 R4, RZ, RZ, UR4 ;  /* 0x00000004ff047e24 */ /* 0x004fe2000f8e00ff */
[----:B------:R-:W-:-:S07]  /*0f50*/  MOV R5, UR5 ;  /* 0x0000000500057c02 */ /* 0x000fce0008000f00 */
[----:B------:R-:W-:-:S07]  /*0f60*/  LEPC R20, `(.L_x_16) ;  /* 0x000000001014794e */ /* 0x000fce0000000000 */
[----:B01-3--:R-:W-:Y:S05]  /*0f70*/  CALL.ABS.NOINC R2 ;  /* 0x0000000002007343 */ /* 0x00bfea0003c00000 */
.L_x_16:
[----:B------:R1:W5:Y:S02]  /*0f80*/  LDG.E R0, desc[UR36][R38.64] ;  /* 0x0000002426007981 */ /* 0x000364000c1e1900 */
.L_x_15:
[----:B------:R-:W-:Y:S05]  /*0f90*/  BSYNC.RECONVERGENT B6 ;  /* 0x0000000000067941 */ /* 0x000fea0003800200 */
.L_x_14:
[----:B------:R-:W2:Y:S01]  /*0fa0*/  LDC.64 R2, c[0x0][0x388] ;  /* 0x0000e200ff027b82 */ /* 0x000ea20000000a00 */
[----:B------:R-:W-:Y:S01]  /*0fb0*/  IMAD.IADD R5, R31, 0x1, R23 ;  /* 0x000000011f057824 */ /* 0x000fe200078e0217 */
[----:B------:R-:W3:Y:S01]  /*0fc0*/  LDG.E R12, desc[UR36][R38.64+0x4] ;  /* 0x00000424260c7981 */ /* 0x000ee2000c1e1900 */
[C---:B------:R-:W-:Y:S01]  /*0fd0*/  IADD3 R7, PT, PT, R29.reuse, R26, RZ ;  /* 0x0000001a1d077210 */ /* 0x040fe20007ffe0ff */
[C---:B------:R-:W-:Y:S02]  /*0fe0*/  IMAD.IADD R9, R29.reuse, 0x1, R25 ;  /* 0x000000011d097824 */ /* 0x040fe400078e0219 */
[----:B------:R-:W4:Y:S01]  /*0ff0*/  LDG.E R13, desc[UR36][R38.64+0x8] ;  /* 0x00000824260d7981 */ /* 0x000f22000c1e1900 */
[C---:B------:R-:W-:Y:S01]  /*1000*/  IADD3 R11, PT, PT, R29.reuse, R24, RZ ;  /* 0x000000181d0b7210 */ /* 0x040fe20007ffe0ff */
[----:B------:R-:W-:Y:S02]  /*1010*/  IMAD.IADD R23, R29, 0x1, R23 ;  /* 0x000000011d177824 */ /* 0x000fe400078e0217 */
[----:B--2---:R-:W-:-:S04]  /*1020*/  IMAD.WIDE R4, R5, 0x4, R2 ;  /* 0x0000000405047825 */ /* 0x004fc800078e0202 */
[--C-:B------:R-:W-:Y:S02]  /*1030*/  IMAD.WIDE R6, R7, 0x4, R2.reuse ;  /* 0x0000000407067825 */ /* 0x100fe400078e0202 */
[----:B------:R4:W2:Y:S02]  /*1040*/  LDG.E R4, desc[UR36][R4.64] ;  /* 0x0000002404047981 */ /* 0x0008a4000c1e1900 */
[--C-:B------:R-:W-:Y:S02]  /*1050*/  IMAD.WIDE R8, R9, 0x4, R2.reuse ;  /* 0x0000000409087825 */ /* 0x100fe400078e0202 */
[----:B------:R-:W2:Y:S02]  /*1060*/  LDG.E R7, desc[UR36][R6.64] ;  /* 0x0000002406077981 */ /* 0x000ea4000c1e1900 */
[--C-:B------:R-:W-:Y:S02]  /*1070*/  IMAD.WIDE R10, R11, 0x4, R2.reuse ;  /* 0x000000040b0a7825 */ /* 0x100fe400078e0202 */
[----:B------:R-:W2:Y:S02]  /*1080*/  LDG.E R8, desc[UR36][R8.64] ;  /* 0x0000002408087981 */ /* 0x000ea4000c1e1900 */
[----:B------:R-:W-:-:S02]  /*1090*/  IMAD.WIDE R2, R23, 0x4, R2 ;  /* 0x0000000417027825 */ /* 0x000fc400078e0202 */
[----:B------:R-:W2:Y:S04]  /*10a0*/  LDG.E R10, desc[UR36][R10.64] ;  /* 0x000000240a0a7981 */ /* 0x000ea8000c1e1900 */
[----:B------:R0:W2:Y:S01]  /*10b0*/  LDG.E R2, desc[UR36][R2.64] ;  /* 0x0000002402027981 */ /* 0x0000a2000c1e1900 */
[----:B------:R-:W-:Y:S01]  /*10c0*/  BSSY.RECONVERGENT B0, `(.L_x_17) ;  /* 0x0000014000007945 */ /* 0x000fe20003800200 */
[----:B---3--:R-:W-:-:S04]  /*10d0*/  FMUL R14, R12, 8 ;  /* 0x410000000c0e7820 */ /* 0x008fc80000400000 */
[----:B----4-:R-:W-:-:S04]  /*10e0*/  FFMA R5, R13, 4, R14 ;  /* 0x408000000d057823 */ /* 0x010fc8000000000e */
[----:B0----5:R-:W-:-:S04]  /*10f0*/  FFMA R3, R0, 4, R5 ;  /* 0x4080000000037823 */ /* 0x021fc80000000005 */
[----:B------:R-:W0:Y:S01]  /*1100*/  MUFU.RCP R14, R3 ;  /* 0x00000003000e7308 */ /* 0x000e220000001000 */
[----:B--2---:R-:W-:Y:S01]  /*1110*/  FFMA R4, R4, R12, R17 ;  /* 0x0000000c04047223 */ /* 0x004fe20000000011 */
[----:B0-----:R-:W-:-:S03]  /*1120*/  FFMA R5, -R3, R14, 1 ;  /* 0x3f80000003057423 */ /* 0x001fc6000000010e */
[----:B------:R-:W-:Y:S01]  /*1130*/  FFMA R7, R7, R13, R4 ;  /* 0x0000000d07077223 */ /* 0x000fe20000000004 */
[----:B------:R-:W-:-:S03]  /*1140*/  FFMA R5, R14, R5, R14 ;  /* 0x000000050e057223 */ /* 0x000fc6000000000e */
[----:B------:R-:W-:-:S04]  /*1150*/  FFMA R7, R12, R8, R7 ;  /* 0x000000080c077223 */ /* 0x000fc80000000007 */
[----:B------:R-:W-:-:S04]  /*1160*/  FFMA R0, R12, R10, R7 ;  /* 0x0000000a0c007223 */ /* 0x000fc80000000007 */
[----:B------:R-:W-:-:S04]  /*1170*/  FFMA R0, R13, R2, R0 ;  /* 0x000000020d007223 */ /* 0x000fc80000000000 */
[----:B------:R-:W0:Y:S01]  /*1180*/  FCHK P0, R0, R3 ;  /* 0x0000000300007302 */ /* 0x000e220000000000 */
[----:B------:R-:W-:-:S04]  /*1190*/  FFMA R2, R0, R5, RZ ;  /* 0x0000000500027223 */ /* 0x000fc800000000ff */
[----:B------:R-:W-:-:S04]  /*11a0*/  FFMA R4, -R3, R2, R0 ;  /* 0x0000000203047223 */ /* 0x000fc80000000100 */
[----:B------:R-:W-:Y:S01]  /*11b0*/  FFMA R5, R5, R4, R2 ;  /* 0x0000000405057223 */ /* 0x000fe20000000002 */
[----:B0-----:R-:W-:Y:S06]  /*11c0*/  @!P0 BRA `(.L_x_18) ;  /* 0x00000000000c8947 */ /* 0x001fec0003800000 */
[----:B------:R-:W-:-:S07]  /*11d0*/  MOV R2, 0x11f0 ;  /* 0x000011f000027802 */ /* 0x000fce0000000f00 */
[----:B-1----:R-:W-:Y:S05]  /*11e0*/  CALL.REL.NOINC `($__internal_0_$__cuda_sm3x_div_rn_noftz_f32_slowpath) ;  /* 0x00000000002c7944 */ /* 0x002fea0003c00000 */
[----:B------:R-:W-:-:S07]  /*11f0*/  MOV R5, R0 ;  /* 0x0000000000057202 */ /* 0x000fce0000000f00 */
.L_x_18:
[----:B------:R-:W-:Y:S05]  /*1200*/  BSYNC.RECONVERGENT B0 ;  /* 0x0000000000007941 */ /* 0x000fea0003800200 */
.L_x_17:
[----:B------:R-:W0:Y:S02]  /*1210*/  LDC.64 R2, c[0x0][0x380] ;  /* 0x0000e000ff027b82 */ /* 0x000e240000000a00 */
[----:B0-----:R-:W-:-:S05]  /*1220*/  IMAD.WIDE R2, R33, 0x4, R2 ;  /* 0x0000000421027825 */ /* 0x001fca00078e0202 */
[----:B------:R0:W-:Y:S02]  /*1230*/  STG.E desc[UR36][R2.64], R5 ;  /* 0x0000000502007986 */ /* 0x0001e4000c101924 */
.L_x_1:
[----:B------:R-:W-:Y:S05]  /*1240*/  BSYNC.RECONVERGENT B7 ;  /* 0x0000000000077941 */ /* 0x000fea0003800200 */
.L_x_0:
[----:B------:R-:W-:Y:S01]  /*1250*/  ISETP.NE.AND P0, PT, R36, RZ, PT ;  /* 0x000000ff2400720c */ /* 0x000fe20003f05270 */
[----:B------:R-:W-:Y:S01]  /*1260*/  VIADD R33, R33, UR38 ;  /* 0x0000002621217c36 */ /* 0x000fe20008000000 */
[----:B------:R-:W-:-:S11]  /*1270*/  IADD3 R34, PT, PT, R34, UR38, RZ ;  /* 0x0000002622227c10 */ /* 0x000fd6000fffe0ff */
[----:B------:R-:W-:Y:S05]  /*1280*/  @P0 BRA `(.L_x_19) ;  /* 0xffffffec00f40947 */ /* 0x000fea000383ffff */
[----:B------:R-:W-:Y:S05]  /*1290*/  EXIT ;  /* 0x000000000000794d */ /* 0x000fea0003800000 */
        .weak           $__internal_0_$__cuda_sm3x_div_rn_noftz_f32_slowpath
        .type           $__internal_0_$__cuda_sm3x_div_rn_noftz_f32_slowpath,@function
        .size           $__internal_0_$__cuda_sm3x_div_rn_noftz_f32_slowpath,(.L_x_321 - $__internal_0_$__cuda_sm3x_div_rn_noftz_f32_slowpath)
$__internal_0_$__cuda_sm3x_div_rn_noftz_f32_slowpath:
[----:B------:R-:W-:Y:S01]  /*12a0*/  SHF.R.U32.HI R5, RZ, 0x17, R3 ;  /* 0x00000017ff057819 */ /* 0x000fe20000011603 */
[----:B------:R-:W-:Y:S01]  /*12b0*/  BSSY.RECONVERGENT B1, `(.L_x_20) ;  /* 0x0000064000017945 */ /* 0x000fe20003800200 */
[--C-:B------:R-:W-:Y:S01]  /*12c0*/  SHF.R.U32.HI R4, RZ, 0x17, R0.reuse ;  /* 0x00000017ff047819 */ /* 0x100fe20000011600 */
[----:B------:R-:W-:Y:S01]  /*12d0*/  IMAD.MOV.U32 R6, RZ, RZ, R0 ;  /* 0x000000ffff067224 */ /* 0x000fe200078e0000 */
[----:B------:R-:W-:Y:S02]  /*12e0*/  LOP3.LUT R5, R5, 0xff, RZ, 0xc0, !PT ;  /* 0x000000ff05057812 */ /* 0x000fe400078ec0ff */
[----:B------:R-:W-:Y:S02]  /*12f0*/  LOP3.LUT R10, R4, 0xff, RZ, 0xc0, !PT ;  /* 0x000000ff040a7812 */ /* 0x000fe400078ec0ff */
[----:B------:R-:W-:Y:S01]  /*1300*/  MOV R7, R3 ;  /* 0x0000000300077202 */ /* 0x000fe20000000f00 */
[----:B------:R-:W-:Y:S01]  /*1310*/  VIADD R9, R5, 0xffffffff ;  /* 0xffffffff05097836 */ /* 0x000fe20000000000 */
[----:B------:R-:W-:-:S04]  /*1320*/  IADD3 R8, PT, PT, R10, -0x1, RZ ;  /* 0xffffffff0a087810 */ /* 0x000fc80007ffe0ff */
[----:B------:R-:W-:-:S04]  /*1330*/  ISETP.GT.U32.AND P0, PT, R9, 0xfd, PT ;  /* 0x000000fd0900780c */ /* 0x000fc80003f04070 */
[----:B------:R-:W-:-:S13]  /*1340*/  ISETP.GT.U32.OR P0, PT, R8, 0xfd, P0 ;  /* 0x000000fd0800780c */ /* 0x000fda0000704470 */
[----:B------:R-:W-:Y:S01]  /*1350*/  @!P0 IMAD.MOV.U32 R4, RZ, RZ, RZ ;  /* 0x000000ffff048224 */ /* 0x000fe200078e00ff */
[----:B------:R-:W-:Y:S06]  /*1360*/  @!P0 BRA `(.L_x_21) ;  /* 0x00000000005c8947 */ /* 0x000fec0003800000 */
[----:B------:R-:W-:Y:S02]  /*1370*/  FSETP.GTU.FTZ.AND P0, PT, |R0|, +INF , PT ;  /* 0x7f8000000000780b */ /* 0x000fe40003f1c200 */
[----:B------:R-:W-:-:S04]  /*1380*/  FSETP.GTU.FTZ.AND P1, PT, |R3|, +INF , PT ;  /* 0x7f8000000300780b */ /* 0x000fc80003f3c200 */
[----:B------:R-:W-:-:S13]  /*1390*/  PLOP3.LUT P0, PT, P0, P1, PT, 0xf8, 0x8f ;  /* 0x00000000008f781c */ /* 0x000fda0000703f70 */
[----:B------:R-:W-:Y:S05]  /*13a0*/  @P0 BRA `(.L_x_22) ;  /* 0x00000004004c0947 */ /* 0x000fea0003800000 */
[----:B------:R-:W-:-:S13]  /*13b0*/  LOP3.LUT P0, RZ, R7, 0x7fffffff, R6, 0xc8, !PT ;  /* 0x7fffffff07ff7812 */ /* 0x000fda000780c806 */
[----:B------:R-:W-:Y:S05]  /*13c0*/  @!P0 BRA `(.L_x_23) ;  /* 0x00000004003c8947 */ /* 0x000fea0003800000 */
[C---:B------:R-:W-:Y:S02]  /*13d0*/  FSETP.NEU.FTZ.AND P2, PT, |R0|.reuse, +INF , PT ;  /* 0x7f8000000000780b */ /* 0x040fe40003f5d200 */
[----:B------:R-:W-:Y:S02]  /*13e0*/  FSETP.NEU.FTZ.AND P1, PT, |R3|, +INF , PT ;  /* 0x7f8000000300780b */ /* 0x000fe40003f3d200 */
[----:B------:R-:W-:-:S11]  /*13f0*/  FSETP.NEU.FTZ.AND P0, PT, |R0|, +INF , PT ;  /* 0x7f8000000000780b */ /* 0x000fd60003f1d200 */
[----:B------:R-:W-:Y:S05]  /*1400*/  @!P1 BRA !P2, `(.L_x_23) ;  /* 0x00000004002c9947 */ /* 0x000fea0005000000 */
[----:B------:R-:W-:-:S04]  /*1410*/  LOP3.LUT P2, RZ, R6, 0x7fffffff, RZ, 0xc0, !PT ;  /* 0x7fffffff06ff7812 */ /* 0x000fc8000784c0ff */
[----:B------:R-:W-:-:S13]  /*1420*/  PLOP3.LUT P1, PT, P1, P2, PT, 0x2f, 0xf2 ;  /* 0x0000000000f2781c */ /* 0x000fda0000f24577 */
[----:B------:R-:W-:Y:S05]  /*1430*/  @P1 BRA `(.L_x_24) ;  /* 0x0000000400181947 */ /* 0x000fea0003800000 */
[----:B------:R-:W-:-:S04]  /*1440*/  LOP3.LUT P1, RZ, R7, 0x7fffffff, RZ, 0xc0, !PT ;  /* 0x7fffffff07ff7812 */ /* 0x000fc8000782c0ff */
[----:B------:R-:W-:-:S13]  /*1450*/  PLOP3.LUT P0, PT, P0, P1, PT, 0x2f, 0xf2 ;  /* 0x0000000000f2781c */ /* 0x000fda0000702577 */
[----:B------:R-:W-:Y:S05]  /*1460*/  @P0 BRA `(.L_x_25) ;  /* 0x0000000400000947 */ /* 0x000fea0003800000 */
[----:B------:R-:W-:Y:S02]  /*1470*/  ISETP.GE.AND P0, PT, R8, RZ, PT ;  /* 0x000000ff0800720c */ /* 0x000fe40003f06270 */
[----:B------:R-:W-:-:S11]  /*1480*/  ISETP.GE.AND P1, PT, R9, RZ, PT ;  /* 0x000000ff0900720c */ /* 0x000fd60003f26270 */
[----:B------:R-:W-:Y:S01]  /*1490*/  @P0 MOV R4, RZ ;  /* 0x000000ff00040202 */ /* 0x000fe20000000f00 */
[----:B------:R-:W-:Y:S02]  /*14a0*/  @!P0 IMAD.MOV.U32 R4, RZ, RZ, -0x40 ;  /* 0xffffffc0ff048424 */ /* 0x000fe400078e00ff */
[----:B------:R-:W-:Y:S01]  /*14b0*/  @!P0 FFMA R6, R0, 1.84467440737095516160e+19, RZ ;  /* 0x5f80000000068823 */ /* 0x000fe200000000ff */
[----:B------:R-:W-:Y:S02]  /*14c0*/  @!P1 FFMA R7, R3, 1.84467440737095516160e+19, RZ ;  /* 0x5f80000003079823 */ /* 0x000fe400000000ff */
[----:B------:R-:W-:-:S07]  /*14d0*/  @!P1 IADD3 R4, PT, PT, R4, 0x40, RZ ;  /* 0x0000004004049810 */ /* 0x000fce0007ffe0ff */
.L_x_21:
[----:B------:R-:W-:Y:S01]  /*14e0*/  LEA R0, R5, 0xc0800000, 0x17 ;  /* 0xc080000005007811 */ /* 0x000fe200078eb8ff */
[----:B------:R-:W-:Y:S01]  /*14f0*/  BSSY.RECONVERGENT B2, `(.L_x_26) ;  /* 0x0000036000027945 */ /* 0x000fe20003800200 */
[----:B------:R-:W-:-:S03]  /*1500*/  IADD3 R3, PT, PT, R10, -0x7f, RZ ;  /* 0xffffff810a037810 */ /* 0x000fc60007ffe0ff */
[----:B------:R-:W-:Y:S01]  /*1510*/  IMAD.IADD R7, R7, 0x1, -R0 ;  /* 0x0000000107077824 */ /* 0x000fe200078e0a00 */
[C---:B------:R-:W-:Y:S01]  /*1520*/  IADD3 R5, PT, PT, R3.reuse, 0x7f, -R5 ;  /* 0x0000007f03057810 */ /* 0x040fe20007ffe805 */
[----:B------:R-:W-:Y:S02]  /*1530*/  IMAD R0, R3, -0x800000, R6 ;  /* 0xff80000003007824 */ /* 0x000fe400078e0206 */
[----:B------:R-:W0:Y:S01]  /*1540*/  MUFU.RCP R8, R7 ;  /* 0x0000000700087308 */ /* 0x000e220000001000 */
[----:B------:R-:W-:Y:S01]  /*1550*/  FADD.FTZ R9, -R7, -RZ ;  /* 0x800000ff07097221 */ /* 0x000fe20000010100 */
[----:B------:R-:W-:-:S03]  /*1560*/  IMAD.IADD R5, R5, 0x1, R4 ;  /* 0x0000000105057824 */ /* 0x000fc600078e0204 */
[----:B0-----:R-:W-:-:S04]  /*1570*/  FFMA R11, R8, R9, 1 ;  /* 0x3f800000080b7423 */ /* 0x001fc80000000009 */
[----:B------:R-:W-:-:S04]  /*1580*/  FFMA R13, R8, R11, R8 ;  /* 0x0000000b080d7223 */ /* 0x000fc80000000008 */
[----:B------:R-:W-:-:S04]  /*1590*/  FFMA R6, R0, R13, RZ ;  /* 0x0000000d00067223 */ /* 0x000fc800000000ff */
[----:B------:R-:W-:-:S04]  /*15a0*/  FFMA R11, R9, R6, R0 ;  /* 0x00000006090b7223 */ /* 0x000fc80000000000 */
[----:B------:R-:W-:-:S04]  /*15b0*/  FFMA R6, R13, R11, R6 ;  /* 0x0000000b0d067223 */ /* 0x000fc80000000006 */
[----:B------:R-:W-:-:S04]  /*15c0*/  FFMA R9, R9, R6, R0 ;  /* 0x0000000609097223 */ /* 0x000fc80000000000 */
[----:B------:R-:W-:-:S05]  /*15d0*/  FFMA R0, R13, R9, R6 ;  /* 0x000000090d007223 */ /* 0x000fca0000000006 */
[----:B------:R-:W-:-:S04]  /*15e0*/  SHF.R.U32.HI R3, RZ, 0x17, R0 ;  /* 0x00000017ff037819 */ /* 0x000fc80000011600 */
[----:B------:R-:W-:-:S04]  /*15f0*/  LOP3.LUT R3, R3, 0xff, RZ, 0xc0, !PT ;  /* 0x000000ff03037812 */ /* 0x000fc800078ec0ff */
[----:B------:R-:W-:-:S05]  /*1600*/  IADD3 R7, PT, PT, R3, R5, RZ ;  /* 0x0000000503077210 */ /* 0x000fca0007ffe0ff */
[----:B------:R-:W-:-:S05]  /*1610*/  VIADD R3, R7, 0xffffffff ;  /* 0xffffffff07037836 */ /* 0x000fca0000000000 */
[----:B------:R-:W-:-:S13]  /*1620*/  ISETP.GE.U32.AND P0, PT, R3, 0xfe, PT ;  /* 0x000000fe0300780c */ /* 0x000fda0003f06070 */
[----:B------:R-:W-:Y:S05]  /*1630*/  @!P0 BRA `(.L_x_27) ;  /* 0x0000000000808947 */ /* 0x000fea0003800000 */
[----:B------:R-:W-:-:S13]  /*1640*/  ISETP.GT.AND P0, PT, R7, 0xfe, PT ;  /* 0x000000fe0700780c */ /* 0x000fda0003f04270 */
[----:B------:R-:W-:Y:S05]  /*1650*/  @P0 BRA `(.L_x_28) ;  /* 0x00000000006c0947 */ /* 0x000fea0003800000 */
[----:B------:R-:W-:-:S13]  /*1660*/  ISETP.GE.AND P0, PT, R7, 0x1, PT ;  /* 0x000000010700780c */ /* 0x000fda0003f06270 */
[----:B------:R-:W-:Y:S05]  /*1670*/  @P0 BRA `(.L_x_29) ;  /* 0x0000000000740947 */ /* 0x000fea0003800000 */
[----:B------:R-:W-:Y:S02]  /*1680*/  ISETP.GE.AND P0, PT, R7, -0x18, PT ;  /* 0xffffffe80700780c */ /* 0x000fe40003f06270 */
[----:B------:R-:W-:-:S11]  /*1690*/  LOP3.LUT R0, R0, 0x80000000, RZ, 0xc0, !PT ;  /* 0x8000000000007812 */ /* 0x000fd600078ec0ff */
[----:B------:R-:W-:Y:S05]  /*16a0*/  @!P0 BRA `(.L_x_29) ;  /* 0x0000000000688947 */ /* 0x000fea0003800000 */
[CCC-:B------:R-:W-:Y:S01]  /*16b0*/  FFMA.RZ R3, R13.reuse, R9.reuse, R6.reuse ;  /* 0x000000090d037223 */ /* 0x1c0fe2000000c006 */
[-CC-:B------:R-:W-:Y:S01]  /*16c0*/  FFMA.RM R4, R13, R9.reuse, R6.reuse ;  /* 0x000000090d047223 */ /* 0x180fe20000004006 */
[C---:B------:R-:W-:Y:S02]  /*16d0*/  ISETP.NE.AND P2, PT, R7.reuse, RZ, PT ;  /* 0x000000ff0700720c */ /* 0x040fe40003f45270 */
[----:B------:R-:W-:Y:S02]  /*16e0*/  ISETP.NE.AND P1, PT, R7, RZ, PT ;  /* 0x000000ff0700720c */ /* 0x000fe40003f25270 */
[----:B------:R-:W-:Y:S01]  /*16f0*/  LOP3.LUT R5, R3, 0x7fffff, RZ, 0xc0, !PT ;  /* 0x007fffff03057812 */ /* 0x000fe200078ec0ff */
[----:B------:R-:W-:Y:S01]  /*1700*/  FFMA.RP R3, R13, R9, R6 ;  /* 0x000000090d037223 */ /* 0x000fe20000008006 */
[----:B------:R-:W-:Y:S01]  /*1710*/  IADD3 R6, PT, PT, R7, 0x20, RZ ;  /* 0x0000002007067810 */ /* 0x000fe20007ffe0ff */
[----:B------:R-:W-:Y:S01]  /*1720*/  IMAD.MOV R7, RZ, RZ, -R7 ;  /* 0x000000ffff077224 */ /* 0x000fe200078e0a07 */
[----:B------:R-:W-:-:S02]  /*1730*/  LOP3.LUT R5, R5, 0x800000, RZ, 0xfc, !PT ;  /* 0x0080000005057812 */ /* 0x000fc400078efcff */
[----:B------:R-:W-:Y:S02]  /*1740*/  FSETP.NEU.FTZ.AND P0, PT, R3, R4, PT ;  /* 0x000000040300720b */ /* 0x000fe40003f1d000 */
[----:B------:R-:W-:Y:S02]  /*1750*/  SHF.L.U32 R6, R5, R6, RZ ;  /* 0x0000000605067219 */ /* 0x000fe400000006ff */
[----:B------:R-:W-:Y:S02]  /*1760*/  SEL R4, R7, RZ, P2 ;  /* 0x000000ff07047207 */ /* 0x000fe40001000000 */
[----:B------:R-:W-:Y:S02]  /*1770*/  ISETP.NE.AND P1, PT, R6, RZ, P1 ;  /* 0x000000ff0600720c */ /* 0x000fe40000f25270 */
[----:B------:R-:W-:Y:S02]  /*1780*/  SHF.R.U32.HI R4, RZ, R4, R5 ;  /* 0x00000004ff047219 */ /* 0x000fe40000011605 */
[----:B------:R-:W-:-:S02]  /*1790*/  PLOP3.LUT P0, PT, P0, P1, PT, 0xf8, 0x8f ;  /* 0x00000000008f781c */ /* 0x000fc40000703f70 */
[----:B------:R-:W-:Y:S02]  /*17a0*/  SHF.R.U32.HI R6, RZ, 0x1, R4 ;  /* 0x00000001ff067819 */ /* 0x000fe40000011604 */
[----:B------:R-:W-:-:S04]  /*17b0*/  SEL R3, RZ, 0x1, !P0 ;  /* 0x00000001ff037807 */ /* 0x000fc80004000000 */
[----:B------:R-:W-:-:S04]  /*17c0*/  LOP3.LUT R3, R3, 0x1, R6, 0xf8, !PT ;  /* 0x0000000103037812 */ /* 0x000fc800078ef806 */
[----:B------:R-:W-:-:S04]  /*17d0*/  LOP3.LUT R3, R3, R4, RZ, 0xc0, !PT ;  /* 0x0000000403037212 */ /* 0x000fc800078ec0ff */
[----:B------:R-:W-:-:S04]  /*17e0*/  IADD3 R3, PT, PT, R6, R3, RZ ;  /* 0x0000000306037210 */ /* 0x000fc80007ffe0ff */
[----:B------:R-:W-:Y:S01]  /*17f0*/  LOP3.LUT R0, R3, R0, RZ, 0xfc, !PT ;  /* 0x0000000003007212 */ /* 0x000fe200078efcff */
[----:B------:R-:W-:Y:S06]  /*1800*/  BRA `(.L_x_29) ;  /* 0x0000000000107947 */ /* 0x000fec0003800000 */
.L_x_28:
[----:B------:R-:W-:-:S04]  /*1810*/  LOP3.LUT R0, R0, 0x80000000, RZ, 0xc0, !PT ;  /* 0x8000000000007812 */ /* 0x000fc800078ec0ff */
[----:B------:R-:W-:Y:S01]  /*1820*/  LOP3.LUT R0, R0, 0x7f800000, RZ, 0xfc, !PT ;  /* 0x7f80000000007812 */ /* 0x000fe200078efcff */
[----:B------:R-:W-:Y:S06]  /*1830*/  BRA `(.L_x_29) ;  /* 0x0000000000047947 */ /* 0x000fec0003800000 */
.L_x_27:
[----:B------:R-:W-:-:S07]  /*1840*/  IMAD R0, R5, 0x800000, R0 ;  /* 0x0080000005007824 */ /* 0x000fce00078e0200 */
.L_x_29:
[----:B------:R-:W-:Y:S05]  /*1850*/  BSYNC.RECONVERGENT B2 ;  /* 0x0000000000027941 */ /* 0x000fea0003800200 */
.L_x_26:
[----:B------:R-:W-:Y:S05]  /*1860*/  BRA `(.L_x_30) ;  /* 0x0000000000207947 */ /* 0x000fea0003800000 */
.L_x_25:
[----:B------:R-:W-:-:S04]  /*1870*/  LOP3.LUT R0, R7, 0x80000000, R6, 0x48, !PT ;  /* 0x8000000007007812 */ /* 0x000fc800078e4806 */
[----:B------:R-:W-:Y:S01]  /*1880*/  LOP3.LUT R0, R0, 0x7f800000, RZ, 0xfc, !PT ;  /* 0x7f80000000007812 */ /* 0x000fe200078efcff */
[----:B------:R-:W-:Y:S06]  /*1890*/  BRA `(.L_x_30) ;  /* 0x0000000000147947 */ /* 0x000fec0003800000 */
.L_x_24:
[----:B------:R-:W-:Y:S01]  /*18a0*/  LOP3.LUT R0, R7, 0x80000000, R6, 0x48, !PT ;  /* 0x8000000007007812 */ /* 0x000fe200078e4806 */
[----:B------:R-:W-:Y:S06]  /*18b0*/  BRA `(.L_x_30) ;  /* 0x00000000000c7947 */ /* 0x000fec0003800000 */
.L_x_23:
[----:B------:R-:W0:Y:S01]  /*18c0*/  MUFU.RSQ R0, -QNAN ;  /* 0xffc0000000007908 */ /* 0x000e220000001400 */
[----:B------:R-:W-:Y:S05]  /*18d0*/  BRA `(.L_x_30) ;  /* 0x0000000000047947 */ /* 0x000fea0003800000 */
.L_x_22:
[----:B------:R-:W-:-:S07]  /*18e0*/  FADD.FTZ R0, R0, R3 ;  /* 0x0000000300007221 */ /* 0x000fce0000010000 */
.L_x_30:
[----:B------:R-:W-:Y:S05]  /*18f0*/  BSYNC.RECONVERGENT B1 ;  /* 0x0000000000017941 */ /* 0x000fea0003800200 */
.L_x_20:
[----:B------:R-:W-:-:S04]  /*1900*/  HFMA2 R3, -RZ, RZ, 0, 0 ;  /* 0x00000000ff037431 */ /* 0x000fc800000001ff */
[----:B0-----:R-:W-:Y:S05]  /*1910*/  RET.REL.NODEC R2 `(_Z21kernel_halfsize_guassPfS_iiiiiPKf) ;  /* 0xffffffe402b87950 */ /* 0x001fea0003c3ffff */
.L_x_31:
[----:B------:R-:W-:-:S00]  /*1920*/  BRA `(.L_x_31) ;  /* 0xfffffffc00fc7947 */ /* 0x000fc0000383ffff */
[----:B------:R-:W-:-:S00]  /*1930*/  NOP ;  /* 0x0000000000007918 */ /* 0x000fc00000000000 */
        /* <DEDUP_REMOVED lines=12> */
.L_x_321:


//--------------------- .text._Z13kernel_split2PfS_S_S_ii --------------------------
	.section	.text._Z13kernel_split2PfS_S_S_ii,"ax",@progbits
	.align	128
        .global         _Z13kernel_split2PfS_S_S_ii
        .type           _Z13kernel_split2PfS_S_S_ii,@function
        .size           _Z13kernel_split2PfS_S_S_ii,(.L_x_323 - _Z13kernel_split2PfS_S_S_ii)
        .other          _Z13kernel_split2PfS_S_S_ii,@"STO_CUDA_ENTRY STV_DEFAULT"
_Z13kernel_split2PfS_S_S_ii:
.text._Z13kernel_split2PfS_S_S_ii:
[----:B------:R-:W-:Y:S01]  /*0000*/  LDC R1, c[0x0][0x37c] ;  /* 0x0000df00ff017b82 */ /* 0x000fe20000000800 */
[----:B------:R-:W0:Y:S07]  /*0010*/  S2R R3, SR_TID.Y ;  /* 0x0000000000037919 */ /* 0x000e2e0000002200 */
[----:B------:R-:W1:Y:S01]  /*0020*/  LDC R12, c[0x0][0x360] ;  /* 0x0000d800ff0c7b82 */ /* 0x000e620000000800 */
[----:B------:R-:W2:Y:S01]  /*0030*/  LDCU.64 UR6, c[0x0][0x3a0] ;  /* 0x00007400ff0677ac */ /* 0x000ea20008000a00 */
[----:B------:R-:W3:Y:S06]  /*0040*/  S2R R5, SR_TID.X ;  /* 0x0000000000057919 */ /* 0x000eec0000002100 */
[----:B------:R-:W0:Y:S08]  /*0050*/  S2UR UR5, SR_CTAID.Y ;  /* 0x00000000000579c3 */ /* 0x000e300000002600 */
[----:B------:R-:W0:Y:S08]  /*0060*/  LDC R0, c[0x0][0x364] ;  /* 0x0000d900ff007b82 */ /* 0x000e300000000800 */
[----:B------:R-:W3:Y:S01]  /*0070*/  S2UR UR4, SR_CTAID.X ;  /* 0x00000000000479c3 */ /* 0x000ee20000002500 */
[----:B0-----:R-:W-:Y:S01]  /*0080*/  IMAD R3, R0, UR5, R3 ;  /* 0x0000000500037c24 */ /* 0x001fe2000f8e0203 */
[----:B-1----:R-:W-:-:S04]  /*0090*/  LEA R0, R12, R12, 0x1 ;  /* 0x0000000c0c007211 */ /* 0x002fc800078e08ff */
[----:B--2---:R-:W-:Y:S01]  /*00a0*/  ISETP.GE.AND P0, PT, R3, UR7, PT ;  /* 0x0000000703007c0c */ /* 0x004fe2000bf06270 */
[----:B---3--:R-:W-:-:S04]  /*00b0*/  IMAD R2, R0, UR4, R5 ;  /* 0x0000000400027c24 */ /* 0x008fc8000f8e0205 */
[----:B------:R-:W-:Y:S01]  /*00c0*/  IMAD R19, R3, UR6, R2 ;  /* 0x0000000603137c24 */ /* 0x000fe2000f8e0202 */
[----:B------:R-:W-:-:S13]  /*00d0*/  ISETP.GE.OR P0, PT, R2, UR6, P0 ;  /* 0x0000000602007c0c */ /* 0x000fda0008706670 */
[----:B------:R-:W-:Y:S05]  /*00e0*/  @P0 EXIT ;  /* 0x000000000000094d */ /* 0x000fea0003800000 */
[----:B------:R-:W0:Y:S01]  /*00f0*/  LDC.64 R2, c[0x0][0x398] ;  /* 0x0000e600ff027b82 */ /* 0x000e220000000a00 */
[----:B------:R-:W1:Y:S01]  /*0100*/  LDCU.64 UR4, c[0x0][0x358] ;  /* 0x00006b00ff0477ac */ /* 0x000e620008000a00 */
[----:B------:R-:W-:-:S06]  /*0110*/  LEA R11, R19, R19, 0x1 ;  /* 0x00000013130b7211 */ /* 0x000fcc00078e08ff */
[----:B------:R-:W2:Y:S08]  /*0120*/  LDC.64 R4, c[0x0][0x380] ;  /* 0x0000e000ff047b82 */ /* 0x000eb00000000a00 */
[----:B------:R-:W3:Y:S01]  /*0130*/  LDC.64 R6, c[0x0][0x388] ;  /* 0x0000e200ff067b82 */ /* 0x000ee20000000a00 */
[----:B0-----:R-:W-:-:S07]  /*0140*/  IMAD.WIDE R10, R11, 0x4, R2 ;  /* 0x000000040b0a7825 */ /* 0x001fce00078e0202 */
[----:B------:R-:W0:Y:S01]  /*0150*/  LDC.64 R8, c[0x0][0x390] ;  /* 0x0000e400ff087b82 */ /* 0x000e220000000a00 */
[----:B-1----:R-:W4:Y:S04]  /*0160*/  LDG.E R27, desc[UR4][R10.64] ;  /* 0x000000040a1b7981 */ /* 0x002f28000c1e1900 */
[----:B------:R-:W5:Y:S04]  /*0170*/  LDG.E R29, desc[UR4][R10.64+0x4] ;  /* 0x000004040a1d7981 */ /* 0x000f68000c1e1900 */
[----:B------:R1:W5:Y:S01]  /*0180*/  LDG.E R26, desc[UR4][R10.64+0x8] ;  /* 0x000008040a1a7981 */ /* 0x000362000c1e1900 */
[C---:B------:R-:W-:Y:S01]  /*0190*/  IADD3 R13, PT, PT, R19.reuse, R12, RZ ;  /* 0x0000000c130d7210 */ /* 0x040fe20007ffe0ff */
[----:B--2---:R-:W-:-:S03]  /*01a0*/  IMAD.WIDE R24, R19, 0x4, R4 ;  /* 0x0000000413187825 */ /* 0x004fc600078e0204 */
[----:B------:R-:W-:Y:S01]  /*01b0*/  LEA R21, R13, R13, 0x1 ;  /* 0x0000000d0d157211 */ /* 0x000fe200078e08ff */
[----:B---3--:R-:W-:-:S03]  /*01c0*/  IMAD.WIDE R16, R19, 0x4, R6 ;  /* 0x0000000413107825 */ /* 0x008fc600078e0206 */
[C---:B------:R-:W-:Y:S02]  /*01d0*/  IADD3 R23, PT, PT, R21.reuse, 0x1, RZ ;  /* 0x0000000115177810 */ /* 0x040fe40007ffe0ff */
[----:B------:R-:W-:Y:S01]  /*01e0*/  IADD3 R22, PT, PT, R21, 0x2, RZ ;  /* 0x0000000215167810 */ /* 0x000fe20007ffe0ff */
[----:B0-----:R-:W-:-:S04]  /*01f0*/  IMAD.WIDE R18, R19, 0x4, R8 ;  /* 0x0000000413127825 */ /* 0x001fc800078e0208 */
[----:B------:R-:W-:-:S04]  /*0200*/  IMAD.WIDE.U32 R20, R21, 0x4, R2 ;  /* 0x0000000415147825 */ /* 0x000fc800078e0002 */
[----:B------:R-:W-:-:S04]  /*0210*/  IMAD.WIDE.U32 R14, R23, 0x4, R2 ;  /* 0x00000004170e7825 */ /* 0x000fc800078e0002 */
[----:B-1----:R-:W-:Y:S01]  /*0220*/  IMAD.WIDE.U32 R10, R22, 0x4, R2 ;  /* 0x00000004160a7825 */ /* 0x002fe200078e0002 */
[----:B----4-:R0:W-:Y:S04]  /*0230*/  STG.E desc[UR4][R24.64], R27 ;  /* 0x0000001b18007986 */ /* 0x0101e8000c101904 */
[----:B-----5:R-:W-:Y:S04]  /*0240*/  STG.E desc[UR4][R16.64], R29 ;  /* 0x0000001d10007986 */ /* 0x020fe8000c101904 */
[----:B------:R1:W-:Y:S04]  /*0250*/  STG.E desc[UR4][R18.64], R26 ;  /* 0x0000001a12007986 */ /* 0x0003e8000c101904 */
[----:B------:R-:W2:Y:S04]  /*0260*/  LDG.E R20, desc[UR4][R20.64] ;  /* 0x0000000414147981 */ /* 0x000ea8000c1e1900 */
[----:B------:R3:W4:Y:S04]  /*0270*/  LDG.E R14, desc[UR4][R14.64] ;  /* 0x000000040e0e7981 */ /* 0x000728000c1e1900 */
[----:B------:R-:W5:Y:S01]  /*0280*/  LDG.E R11, desc[UR4][R10.64] ;  /* 0x000000040a0b7981 */ /* 0x000f62000c1e1900 */
[----:B0-----:R-:W-:Y:S01]  /*0290*/  IADD3 R27, PT, PT, R12, R13, RZ ;  /* 0x0000000d0c1b7210 */ /* 0x001fe20007ffe0ff */
[----:B------:R-:W-:Y:S01]  /*02a0*/  IMAD.WIDE.U32 R24, R13, 0x4, R4 ;  /* 0x000000040d187825 */ /* 0x000fe200078e0004 */
[----:B------:R-:W-:-:S02]  /*02b0*/  IADD3 R28, PT, PT, R0, R23, RZ ;  /* 0x00000017001c7210 */ /* 0x000fc40007ffe0ff */
[----:B------:R-:W-:Y:S01]  /*02c0*/  LEA R0, R27, R27, 0x1 ;  /* 0x0000001b1b007211 */ /* 0x000fe200078e08ff */
[----:B------:R-:W-:Y:S01]  /*02d0*/  IMAD.WIDE.U32 R22, R13, 0x4, R6 ;  /* 0x000000040d167825 */ /* 0x000fe200078e0006 */
[----:B---3--:R-:W-:-:S03]  /*02e0*/  IADD3 R15, PT, PT, R28, 0x1, RZ ;  /* 0x000000011c0f7810 */ /* 0x008fc60007ffe0ff */
[----:B------:R-:W-:-:S04]  /*02f0*/  IMAD.WIDE.U32 R12, R13, 0x4, R8 ;  /* 0x000000040d0c7825 */ /* 0x000fc800078e0008 */
[----:B-1----:R-:W-:-:S04]  /*0300*/  IMAD.WIDE.U32 R18, R0, 0x4, R2 ;  /* 0x0000000400127825 */ /* 0x002fc800078e0002 */
[----:B------:R-:W-:-:S04]  /*0310*/  IMAD.WIDE.U32 R16, R28, 0x4, R2 ;  /* 0x000000041c107825 */ /* 0x000fc800078e0002 */
[----:B------:R-:W-:Y:S01]  /*0320*/  IMAD.WIDE.U32 R2, R15, 0x4, R2 ;  /* 0x000000040f027825 */ /* 0x000fe200078e0002 */
[----:B--2---:R-:W-:Y:S04]  /*0330*/  STG.E desc[UR4][R24.64], R20 ;  /* 0x0000001418007986 */ /* 0x004fe8000c101904 */
[----:B----4-:R-:W-:Y:S04]  /*0340*/  STG.E desc[UR4][R22.64], R14 ;  /* 0x0000000e16007986 */ /* 0x010fe8000c101904 */
[----:B-----5:R-:W-:Y:S04]  /*0350*/  STG.E desc[UR4][R12.64], R11 ;  /* 0x0000000b0c007986 */ /* 0x020fe8000c101904 */
[----:B------:R-:W2:Y:S04]  /*0360*/  LDG.E R19, desc[UR4][R18.64] ;  /* 0x0000000412137981 */ /* 0x000ea8000c1e1900 */
[----:B------:R-:W3:Y:S04]  /*0370*/  LDG.E R17, desc[UR4][R16.64] ;  /* 0x0000000410117981 */ /* 0x000ee8000c1e1900 */
[----:B------:R-:W4:Y:S01]  /*0380*/  LDG.E R3, desc[UR4][R2.64] ;  /* 0x0000000402037981 */ /* 0x000f22000c1e1900 */
[----:B------:R-:W-:-:S04]  /*0390*/  IMAD.WIDE.U32 R4, R27, 0x4, R4 ;  /* 0x000000041b047825 */ /* 0x000fc800078e0004 */
[----:B------:R-:W-:-:S04]  /*03a0*/  IMAD.WIDE.U32 R6, R27, 0x4, R6 ;  /* 0x000000041b067825 */ /* 0x000fc800078e0006 */
[----:B------:R-:W-:Y:S01]  /*03b0*/  IMAD.WIDE.U32 R8, R27, 0x4, R8 ;  /* 0x000000041b087825 */ /* 0x000fe200078e0008 */
[----:B--2---:R-:W-:Y:S04]  /*03c0*/  STG.E desc[UR4][R4.64], R19 ;  /* 0x0000001304007986 */ /* 0x004fe8000c101904 */
[----:B---3--:R-:W-:Y:S04]  /*03d0*/  STG.E desc[UR4][R6.64], R17 ;  /* 0x0000001106007986 */ /* 0x008fe8000c101904 */
[----:B----4-:R-:W-:Y:S01]  /*03e0*/  STG.E desc[UR4][R8.64], R3 ;  /* 0x0000000308007986 */ /* 0x010fe2000c101904 */
[----:B------:R-:W-:Y:S05]  /*03f0*/  EXIT ;  /* 0x000000000000794d */ /* 0x000fea0003800000 */
.L_x_32:
        /* <DEDUP_REMOVED lines=16> */
.L_x_323:


//--------------------- .text._Z13kernel_split1PfS_S_S_ii --------------------------
	.section	.text._Z13kernel_split1PfS_S_S_ii,"ax",@progbits
	.align	128
        .global         _Z13kernel_split1PfS_S_S_ii
        .type           _Z13kernel_split1PfS_S_S_ii,@function
        .size           _Z13kernel_split1PfS_S_S_ii,(.L_x_324 - _Z13kernel_split1PfS_S_S_ii)
        .other          _Z13kernel_split1PfS_S_S_ii,@"STO_CUDA_ENTRY STV_DEFAULT"
_Z13kernel_split1PfS_S_S_ii:
.text._Z13kernel_split1PfS_S_S_ii:
[----:B------:R-:W-:Y:S01]  /*0000*/  LDC R1, c[0x0][0x37c] ;  /* 0x0000df00ff017b82 */ /* 0x000fe20000000800 */
[----:B------:R-:W0:Y:S07]  /*0010*/  S2R R21, SR_TID.Y ;  /* 0x0000000000157919 */ /* 0x000e2e0000002200 */
[----:B------:R-:W1:Y:S01]  /*0020*/  LDC R0, c[0x0][0x360] ;  /* 0x0000d800ff007b82 */ /* 0x000e620000000800 */
[----:B------:R-:W2:Y:S01]  /*0030*/  LDCU.64 UR6, c[0x0][0x3a0] ;  /* 0x00007400ff0677ac */ /* 0x000ea20008000a00 */
[----:B------:R-:W3:Y:S06]  /*0040*/  S2R R3, SR_TID.X ;  /* 0x0000000000037919 */ /* 0x000eec0000002100 */
[----:B------:R-:W1:Y:S08]  /*0050*/  S2UR UR4, SR_CTAID.X ;  /* 0x00000000000479c3 */ /* 0x000e700000002500 */
[----:B------:R-:W0:Y:S08]  /*0060*/  S2UR UR5, SR_CTAID.Y ;  /* 0x00000000000579c3 */ /* 0x000e300000002600 */
[----:B------:R-:W0:Y:S01]  /*0070*/  LDC R4, c[0x0][0x364] ;  /* 0x0000d900ff047b82 */ /* 0x000e220000000800 */
[----:B-1----:R-:W-:-:S05]  /*0080*/  IMAD R2, R0, UR4, RZ ;  /* 0x0000000400027c24 */ /* 0x002fca000f8e02ff */
[----:B---3--:R-:W-:Y:S01]  /*0090*/  LEA R2, R2, R3, 0x1 ;  /* 0x0000000302027211 */ /* 0x008fe200078e08ff */
[----:B0-----:R-:W-:-:S05]  /*00a0*/  IMAD R21, R4, UR5, R21 ;  /* 0x0000000504157c24 */ /* 0x001fca000f8e0215 */
[C---:B--2---:R-:W-:Y:S01]  /*00b0*/  ISETP.GE.AND P0, PT, R21.reuse, UR7, PT ;  /* 0x0000000715007c0c */ /* 0x044fe2000bf06270 */
[----:B------:R-:W-:-:S03]  /*00c0*/  IMAD R21, R21, UR6, R2 ;  /* 0x0000000615157c24 */ /* 0x000fc6000f8e0202 */
        /* <DEDUP_REMOVED lines=12> */
[----:B------:R-:W-:-:S02]  /*0190*/  IMAD R17, R0, 0x3, R11 ;  /* 0x0000000300117824 */ /* 0x000fc400078e020b */
[----:B--2---:R-:W-:-:S03]  /*01a0*/  IMAD.WIDE R10, R21, 0x4, R8 ;  /* 0x00000004150a7825 */ /* 0x004fc600078e0208 */
[----:B------:R-:W-:Y:S01]  /*01b0*/  IADD3 R29, PT, PT, R17, 0x1, RZ ;  /* 0x00000001111d7810 */ /* 0x000fe20007ffe0ff */
[----:B---3--:R-:W-:Y:S01]  /*01c0*/  IMAD.WIDE R12, R21, 0x4, R4 ;  /* 0x00000004150c7825 */ /* 0x008fe200078e0204 */
[----:B------:R-:W-:-:S03]  /*01d0*/  IADD3 R20, PT, PT, R17, 0x2, RZ ;  /* 0x0000000211147810 */ /* 0x000fc60007ffe0ff */
[----:B------:R-:W-:-:S04]  /*01e0*/  IMAD.WIDE.U32 R16, R17, 0x4, R6 ;  /* 0x0000000411107825 */ /* 0x000fc800078e0006 */
[----:B0-----:R-:W-:-:S04]  /*01f0*/  IMAD.WIDE R14, R21, 0x4, R2 ;  /* 0x00000004150e7825 */ /* 0x001fc800078e0202 */
[----:B-1----:R-:W-:-:S04]  /*0200*/  IMAD.WIDE.U32 R18, R29, 0x4, R6 ;  /* 0x000000041d127825 */ /* 0x002fc800078e0006 */
[----:B------:R-:W-:Y:S01]  /*0210*/  IMAD.WIDE.U32 R6, R20, 0x4, R6 ;  /* 0x0000000414067825 */ /* 0x000fe200078e0006 */
[----:B----4-:R-:W-:Y:S04]  /*0220*/  STG.E desc[UR4][R10.64], R25 ;  /* 0x000000190a007986 */ /* 0x010fe8000c101904 */
[----:B-----5:R-:W-:Y:S04]  /*0230*/  STG.E desc[UR4][R12.64], R23 ;  /* 0x000000170c007986 */ /* 0x020fe8000c101904 */
[----:B------:R-:W-:Y:S04]  /*0240*/  STG.E desc[UR4][R14.64], R27 ;  /* 0x0000001b0e007986 */ /* 0x000fe8000c101904 */
[----:B------:R-:W2:Y:S04]  /*0250*/  LDG.E R17, desc[UR4][R16.64] ;  /* 0x0000000410117981 */ /* 0x000ea8000c1e1900 */
[----:B------:R-:W3:Y:S04]  /*0260*/  LDG.E R19, desc[UR4][R18.64] ;  /* 0x0000000412137981 */ /* 0x000ee8000c1e1900 */
[----:B------:R-:W4:Y:S01]  /*0270*/  LDG.E R7, desc[UR4][R6.64] ;  /* 0x0000000406077981 */ /* 0x000f22000c1e1900 */
[----:B------:R-:W-:-:S05]  /*0280*/  IADD3 R21, PT, PT, R21, R0, RZ ;  /* 0x0000000015157210 */ /* 0x000fca0007ffe0ff */
[----:B------:R-:W-:-:S04]  /*0290*/  IMAD.WIDE.U32 R8, R21, 0x4, R8 ;  /* 0x0000000415087825 */ /* 0x000fc800078e0008 */
[----:B------:R-:W-:-:S04]  /*02a0*/  IMAD.WIDE.U32 R4, R21, 0x4, R4 ;  /* 0x0000000415047825 */ /* 0x000fc800078e0004 */
[----:B------:R-:W-:Y:S01]  /*02b0*/  IMAD.WIDE.U32 R2, R21, 0x4, R2 ;  /* 0x0000000415027825 */ /* 0x000fe200078e0002 */
[----:B--2---:R-:W-:Y:S04]  /*02c0*/  STG.E desc[UR4][R8.64], R17 ;  /* 0x0000001108007986 */ /* 0x004fe8000c101904 */
[----:B---3--:R-:W-:Y:S04]  /*02d0*/  STG.E desc[UR4][R4.64], R19 ;  /* 0x0000001304007986 */ /* 0x008fe8000c101904 */
[----:B----4-:R-:W-:Y:S01]  /*02e0*/  STG.E desc[UR4][R2.64], R7 ;  /* 0x0000000702007986 */ /* 0x010fe2000c101904 */
[----:B------:R-:W-:Y:S05]  /*02f0*/  EXIT ;  /* 0x000000000000794d */ /* 0x000fea0003800000 */
.L_x_33:
        /* <DEDUP_REMOVED lines=16> */
.L_x_324:


//--------------------- .text._Z12kernel_splitPfS_S_S_ii --------------------------
	.section	.text._Z12kernel_splitPfS_S_S_ii,"ax",@progbits
	.align	128
        .global         _Z12kernel_splitPfS_S_S_ii
        .type           _Z12kernel_splitPfS_S_S_ii,@function
        .size           _Z12kernel_splitPfS_S_S_ii,(.L_x_325 - _Z12kernel_splitPfS_S_S_ii)
        .other          _Z12kernel_splitPfS_S_S_ii,@"STO_CUDA_ENTRY STV_DEFAULT"
_Z12kernel_splitPfS_S_S_ii:
.text._Z12kernel_splitPfS_S_S_ii:
[----:B------:R-:W-:Y:S01]  /*0000*/  LDC R1, c[0x0][0x37c] ;  /* 0x0000df00ff017b82 */ /* 0x000fe20000000800 */
[----:B------:R-:W0:Y:S07]  /*0010*/  S2R R3, SR_TID.Y ;  /* 0x0000000000037919 */ /* 0x000e2e0000002200 */
[----:B------:R-:W1:Y:S01]  /*0020*/  LDC R5, c[0x0][0x360] ;  /* 0x0000d800ff057b82 */ /* 0x000e620000000800 */
[----:B------:R-:W2:Y:S01]  /*0030*/  LDCU.64 UR6, c[0x0][0x3a0] ;  /* 0x00007400ff0677ac */ /* 0x000ea20008000a00 */
[----:B------:R-:W1:Y:S06]  /*0040*/  S2R R0, SR_TID.X ;  /* 0x0000000000007919 */ /* 0x000e6c0000002100 */
[----:B------:R-:W0:Y:S08]  /*0050*/  S2UR UR5, SR_CTAID.Y ;  /* 0x00000000000579c3 */ /* 0x000e300000002600 */
[----:B------:R-:W0:Y:S08]  /*0060*/  LDC R2, c[0x0][0x364] ;  /* 0x0000d900ff027b82 */ /* 0x000e300000000800 */
[----:B------:R-:W1:Y:S01]  /*0070*/  S2UR UR4, SR_CTAID.X ;  /* 0x00000000000479c3 */ /* 0x000e620000002500 */
[----:B0-----:R-:W-:-:S05]  /*0080*/  IMAD R3, R2, UR5, R3 ;  /* 0x0000000502037c24 */ /* 0x001fca000f8e0203 */
[----:B--2---:R-:W-:Y:S01]  /*0090*/  ISETP.GE.AND P0, PT, R3, UR7, PT ;  /* 0x0000000703007c0c */ /* 0x004fe2000bf06270 */
[----:B-1----:R-:W-:-:S04]  /*00a0*/  IMAD R0, R5, UR4, R0 ;  /* 0x0000000405007c24 */ /* 0x002fc8000f8e0200 */
        /* <DEDUP_REMOVED lines=12> */
[----:B------:R-:W5:Y:S01]  /*0170*/  LDG.E R17, desc[UR4][R2.64+0x8] ;  /* 0x0000080402117981 */ /* 0x000f62000c1e1900 */
[----:B--2---:R-:W-:-:S04]  /*0180*/  IMAD.WIDE R6, R11, 0x4, R6 ;  /* 0x000000040b067825 */ /* 0x004fc800078e0206 */
[----:B---3--:R-:W-:-:S04]  /*0190*/  IMAD.WIDE R8, R11, 0x4, R8 ;  /* 0x000000040b087825 */ /* 0x008fc800078e0208 */
[----:B0-----:R-:W-:-:S05]  /*01a0*/  IMAD.WIDE R4, R11, 0x4, R4 ;  /* 0x000000040b047825 */ /* 0x001fca00078e0204 */
[----:B----4-:R-:W-:Y:S04]  /*01b0*/  STG.E desc[UR4][R4.64], R13 ;  /* 0x0000000d04007986 */ /* 0x010fe8000c101904 */
[----:B-----5:R-:W-:Y:S04]  /*01c0*/  STG.E desc[UR4][R6.64], R15 ;  /* 0x0000000f06007986 */ /* 0x020fe8000c101904 */
[----:B------:R-:W-:Y:S01]  /*01d0*/  STG.E desc[UR4][R8.64], R17 ;  /* 0x0000001108007986 */ /* 0x000fe2000c101904 */
[----:B------:R-:W-:Y:S05]  /*01e0*/  EXIT ;  /* 0x000000000000794d */ /* 0x000fea0003800000 */
.L_x_34:
        /* <DEDUP_REMOVED lines=9> */
.L_x_325:


//--------------------- .text._Z20kernel_splitbyshare2PfS_S_S_ii --------------------------
	.section	.text._Z20kernel_splitbyshare2PfS_S_S_ii,"ax",@progbits
	.align	128
        .global         _Z20kernel_splitbyshare2PfS_S_S_ii
        .type           _Z20kernel_splitbyshare2PfS_S_S_ii,@function
        .size           _Z20kernel_splitbyshare2PfS_S_S_ii,(.L_x_326 - _Z20kernel_splitbyshare2PfS_S_S_ii)
        .other          _Z20kernel_splitbyshare2PfS_S_S_ii,@"STO_CUDA_ENTRY STV_DEFAULT"
_Z20kernel_splitbyshare2PfS_S_S_ii:
.text._Z20kernel_splitbyshare2PfS_S_S_ii:
[----:B------:R-:W-:Y:S01]  /*0000*/  LDC R1, c[0x0][0x37c] ;  /* 0x0000df00ff017b82 */ /* 0x000fe20000000800 */
[----:B------:R-:W0:Y:S07]  /*0010*/  S2R R3, SR_TID.Y ;  /* 0x0000000000037919 */ /* 0x000e2e0000002200 */
[----:B------:R-:W1:Y:S01]  /*0020*/  S2UR UR4, SR_CTAID.X ;  /* 0x00000000000479c3 */ /* 0x000e620000002500 */
[----:B------:R-:W1:Y:S01]  /*0030*/  LDCU UR7, c[0x0][0x360] ;  /* 0x00006c00ff0777ac */ /* 0x000e620008000800 */
[----:B------:R-:W0:Y:S01]  /*0040*/  S2R R8, SR_TID.X ;  /* 0x0000000000087919 */ /* 0x000e220000002100 */
[----:B------:R-:W2:Y:S01]  /*0050*/  LDCU.64 UR8, c[0x0][0x3a0] ;  /* 0x00007400ff0877ac */ /* 0x000ea20008000a00 */
[----:B------:R-:W3:Y:S04]  /*0060*/  S2R R7, SR_CTAID.X ;  /* 0x0000000000077919 */ /* 0x000ee80000002500 */
[----:B------:R-:W4:Y:S08]  /*0070*/  S2UR UR5, SR_CTAID.Y ;  /* 0x00000000000579c3 */ /* 0x000f300000002600 */
[----:B------:R-:W4:Y:S01]  /*0080*/  LDC R0, c[0x0][0x364] ;  /* 0x0000d900ff007b82 */ /* 0x000f220000000800 */
[----:B-1----:R-:W-:-:S06]  /*0090*/  UIMAD UR4, UR4, UR7, URZ ;  /* 0x00000007040472a4 */ /* 0x002fcc000f8e02ff */
[----:B------:R-:W-:Y:S01]  /*00a0*/  MOV R5, UR4 ;  /* 0x0000000400057c02 */ /* 0x000fe20008000f00 */
[----:B------:R-:W-:-:S06]  /*00b0*/  UIMAD UR4, UR7, 0x9, URZ ;  /* 0x00000009070478a4 */ /* 0x000fcc000f8e02ff */
[--C-:B0-----:R-:W-:Y:S02]  /*00c0*/  IMAD R14, R3, UR4, R8.reuse ;  /* 0x00000004030e7c24 */ /* 0x101fe4000f8e0208 */
[--C-:B---3--:R-:W-:Y:S02]  /*00d0*/  IMAD R2, R7, UR4, R8.reuse ;  /* 0x0000000407027c24 */ /* 0x108fe4000f8e0208 */
[----:B----4-:R-:W-:Y:S02]  /*00e0*/  IMAD R9, R0, UR5, R3 ;  /* 0x0000000500097c24 */ /* 0x010fe4000f8e0203 */
[----:B------:R-:W-:-:S03]  /*00f0*/  IMAD R0, R5, 0x3, R8 ;  /* 0x0000000305007824 */ /* 0x000fc600078e0208 */
[C---:B--2---:R-:W-:Y:S01]  /*0100*/  ISETP.GE.AND P0, PT, R9.reuse, UR9, PT ;  /* 0x0000000909007c0c */ /* 0x044fe2000bf06270 */
[----:B------:R-:W-:-:S03]  /*0110*/  IMAD R9, R9, UR8, RZ ;  /* 0x0000000809097c24 */ /* 0x000fc6000f8e02ff */
[----:B------:R-:W-:-:S13]  /*0120*/  ISETP.GE.OR P0, PT, R0, UR8, P0 ;  /* 0x0000000800007c0c */ /* 0x000fda0008706670 */
[----:B------:R-:W-:Y:S05]  /*0130*/  @P0 EXIT ;  /* 0x000000000000094d */ /* 0x000fea0003800000 */
[----:B------:R-:W0:Y:S01]  /*0140*/  LDC.64 R20, c[0x0][0x398] ;  /* 0x0000e600ff147b82 */ /* 0x000e220000000a00 */
[----:B------:R-:W-:Y:S01]  /*0150*/  IMAD R3, R9, 0x3, R2 ;  /* 0x0000000309037824 */ /* 0x000fe200078e0202 */
[----:B------:R-:W-:Y:S01]  /*0160*/  USHF.L.U32 UR6, UR7, 0x2, URZ ;  /* 0x0000000207067899 */ /* 0x000fe200080006ff */
[----:B------:R-:W1:Y:S02]  /*0170*/  LDCU.64 UR8, c[0x0][0x358] ;  /* 0x00006b00ff0877ac */ /* 0x000e640008000a00 */
[----:B0-----:R-:W-:-:S03]  /*0180*/  IMAD.WIDE R20, R3, 0x4, R20 ;  /* 0x0000000403147825 */ /* 0x001fc600078e0214 */
[----:B------:R-:W-:Y:S02]  /*0190*/  IADD3 R22, P0, PT, R20, UR6, RZ ;  /* 0x0000000614167c10 */ /* 0x000fe4000ff1e0ff */
[----:B-1----:R-:W2:Y:S02]  /*01a0*/  LDG.E R15, desc[UR8][R20.64] ;  /* 0x00000008140f7981 */ /* 0x002ea4000c1e1900 */
[----:B------:R-:W-:Y:S02]  /*01b0*/  IADD3.X R23, PT, PT, RZ, R21, RZ, P0, !PT ;  /* 0x00000015ff177210 */ /* 0x000fe400007fe4ff */
[----:B------:R-:W-:-:S03]  /*01c0*/  IADD3 R24, P0, PT, R22, UR6, RZ ;  /* 0x0000000616187c10 */ /* 0x000fc6000ff1e0ff */
[----:B------:R-:W3:Y:S02]  /*01d0*/  LDG.E R18, desc[UR8][R22.64] ;  /* 0x0000000816127981 */ /* 0x000ee4000c1e1900 */
[----:B------:R-:W-:Y:S01]  /*01e0*/  IMAD.X R25, RZ, RZ, R23, P0 ;  /* 0x000000ffff197224 */ /* 0x000fe200000e0617 */
[----:B------:R-:W-:-:S04]  /*01f0*/  IADD3 R12, P0, PT, R24, UR6, RZ ;  /* 0x00000006180c7c10 */ /* 0x000fc8000ff1e0ff */
[----:B------:R-:W-:Y:S01]  /*0200*/  IADD3.X R13, PT, PT, RZ, R25, RZ, P0, !PT ;  /* 0x00000019ff0d7210 */ /* 0x000fe200007fe4ff */
[----:B------:R0:W4:Y:S01]  /*0210*/  LDG.E R19, desc[UR8][R24.64] ;  /* 0x0000000818137981 */ /* 0x000122000c1e1900 */
[----:B------:R-:W-:-:S03]  /*0220*/  IADD3 R10, P0, PT, R12, UR6, RZ ;  /* 0x000000060c0a7c10 */ /* 0x000fc6000ff1e0ff */
[----:B------:R-:W5:Y:S01]  /*0230*/  LDG.E R12, desc[UR8][R12.64] ;  /* 0x000000080c0c7981 */ /* 0x000f62000c1e1900 */
[----:B------:R-:W-:Y:S02]  /*0240*/  IADD3.X R11, PT, PT, RZ, R13, RZ, P0, !PT ;  /* 0x0000000dff0b7210 */ /* 0x000fe400007fe4ff */
[----:B------:R-:W-:-:S03]  /*0250*/  IADD3 R6, P0, PT, R10, UR6, RZ ;  /* 0x000000060a067c10 */ /* 0x000fc6000ff1e0ff */
[----:B------:R-:W5:Y:S02]  /*0260*/  LDG.E R10, desc[UR8][R10.64] ;  /* 0x000000080a0a7981 */ /* 0x000f64000c1e1900 */
[----:B------:R-:W-:Y:S01]  /*0270*/  IMAD.X R7, RZ, RZ, R11, P0 ;  /* 0x000000ffff077224 */ /* 0x000fe200000e060b */
[----:B------:R-:W-:-:S04]  /*0280*/  IADD3 R4, P0, PT, R6, UR6, RZ ;  /* 0x0000000606047c10 */ /* 0x000fc8000ff1e0ff */
[----:B------:R-:W-:Y:S01]  /*0290*/  IADD3.X R5, PT, PT, RZ, R7, RZ, P0, !PT ;  /* 0x00000007ff057210 */ /* 0x000fe200007fe4ff */
[----:B------:R1:W5:Y:S01]  /*02a0*/  LDG.E R27, desc[UR8][R6.64] ;  /* 0x00000008061b7981 */ /* 0x000362000c1e1900 */
[----:B------:R-:W-:-:S03]  /*02b0*/  IADD3 R2, P0, PT, R4, UR6, RZ ;  /* 0x0000000604027c10 */ /* 0x000fc6000ff1e0ff */
[----:B------:R-:W5:Y:S01]  /*02c0*/  LDG.E R20, desc[UR8][R4.64] ;  /* 0x0000000804147981 */ /* 0x000f62000c1e1900 */
[----:B------:R-:W-:Y:S02]  /*02d0*/  IADD3.X R3, PT, PT, RZ, R5, RZ, P0, !PT ;  /* 0x00000005ff037210 */ /* 0x000fe400007fe4ff */
[----:B------:R-:W-:-:S03]  /*02e0*/  IADD3 R16, P0, PT, R2, UR6, RZ ;  /* 0x0000000602107c10 */ /* 0x000fc6000ff1e0ff */
[----:B------:R1:W5:Y:S01]  /*02f0*/  LDG.E R23, desc[UR8][R2.64] ;  /* 0x0000000802177981 */ /* 0x000362000c1e1900 */
[----:B------:R-:W1:Y:S01]  /*0300*/  S2UR UR5, SR_CgaCtaId ;  /* 0x00000000000579c3 */ /* 0x000e620000008800 */
[----:B------:R-:W-:-:S06]  /*0310*/  IMAD.X R17, RZ, RZ, R3, P0 ;  /* 0x000000ffff117224 */ /* 0x000fcc00000e0603 */
[----:B------:R1:W5:Y:S01]  /*0320*/  LDG.E R17, desc[UR8][R16.64] ;  /* 0x0000000810117981 */ /* 0x000362000c1e1900 */
[----:B------:R-:W-:Y:S01]  /*0330*/  UMOV UR4, 0x400 ;  /* 0x0000040000047882 */ /* 0x000fe20000000000 */
[----:B0-----:R-:W0:Y:S08]  /*0340*/  LDC R25, c[0x0][0x360] ;  /* 0x0000d800ff197b82 */ /* 0x001e300000000800 */
[----:B-1----:R-:W1:Y:S01]  /*0350*/  LDC.64 R6, c[0x0][0x380] ;  /* 0x0000e000ff067b82 */ /* 0x002e620000000a00 */
[----:B------:R-:W-:-:S07]  /*0360*/  ULEA UR4, UR5, UR4, 0x18 ;  /* 0x0000000405047291 */ /* 0x000fce000f8ec0ff */
[----:B------:R-:W1:Y:S01]  /*0370*/  LDC.64 R2, c[0x0][0x388] ;  /* 0x0000e200ff027b82 */ /* 0x000e620000000a00 */
[----:B------:R-:W-:-:S04]  /*0380*/  LEA R13, R14, UR4, 0x2 ;  /* 0x000000040e0d7c11 */ /* 0x000fc8000f8e10ff */
[----:B------:R-:W-:-:S04]  /*0390*/  IADD3 R14, PT, PT, R13, UR6, RZ ;  /* 0x000000060d0e7c10 */ /* 0x000fc8000fffe0ff */
[----:B------:R-:W-:-:S05]  /*03a0*/  IADD3 R11, PT, PT, R14, UR6, RZ ;  /* 0x000000060e0b7c10 */ /* 0x000fca000fffe0ff */
[----:B------:R-:W-:-:S05]  /*03b0*/  VIADD R21, R11, UR6 ;  /* 0x000000060b157c36 */ /* 0x000fca0008000000 */
[----:B------:R-:W-:Y:S01]  /*03c0*/  IADD3 R4, PT, PT, R21, UR6, RZ ;  /* 0x0000000615047c10 */ /* 0x000fe2000fffe0ff */
[----:B------:R-:W-:-:S03]  /*03d0*/  IMAD R22, R8, 0x8, R13 ;  /* 0x0000000808167824 */ /* 0x000fc600078e020d */
[----:B------:R-:W-:-:S04]  /*03e0*/  IADD3 R5, PT, PT, R4, UR6, RZ ;  /* 0x0000000604057c10 */ /* 0x000fc8000fffe0ff */
[----:B------:R-:W-:-:S04]  /*03f0*/  IADD3 R8, PT, PT, R5, UR6, RZ ;  /* 0x0000000605087c10 */ /* 0x000fc8000fffe0ff */
[----:B------:R-:W-:Y:S01]  /*0400*/  IADD3 R16, PT, PT, R8, UR6, RZ ;  /* 0x0000000608107c10 */ /* 0x000fe2000fffe0ff */
[----:B--2---:R-:W-:Y:S04]  /*0410*/  STS [R13], R15 ;  /* 0x0000000f0d007388 */ /* 0x004fe80000000800 */
[----:B---3--:R-:W-:Y:S04]  /*0420*/  STS [R13+UR6], R18 ;  /* 0x000000120d007988 */ /* 0x008fe80008000806 */
[----:B----4-:R0:W-:Y:S04]  /*0430*/  STS [R14+UR6], R19 ;  /* 0x000000130e007988 */ /* 0x0101e80008000806 */
[----:B-----5:R-:W-:Y:S04]  /*0440*/  STS [R11+UR6], R12 ;  /* 0x0000000c0b007988 */ /* 0x020fe80008000806 */
[----:B------:R-:W-:Y:S04]  /*0450*/  STS [R21+UR6], R10 ;  /* 0x0000000a15007988 */ /* 0x000fe80008000806 */
[----:B------:R-:W-:Y:S04]  /*0460*/  STS [R4+UR6], R27 ;  /* 0x0000001b04007988 */ /* 0x000fe80008000806 */
[----:B------:R2:W-:Y:S04]  /*0470*/  STS [R5+UR6], R20 ;  /* 0x0000001405007988 */ /* 0x0005e80008000806 */
[----:B------:R3:W-:Y:S01]  /*0480*/  STS [R8+UR6], R23 ;  /* 0x0000001708007988 */ /* 0x0007e20008000806 */
[C---:B0-----:R-:W-:Y:S01]  /*0490*/  IMAD R14, R25.reuse, 0xc, R22 ;  /* 0x0000000c190e7824 */ /* 0x041fe200078e0216 */
[----:B--2---:R-:W0:Y:S02]  /*04a0*/  LDC.64 R4, c[0x0][0x390] ;  /* 0x0000e400ff047b82 */ /* 0x004e240000000a00 */
[----:B------:R-:W-:Y:S06]  /*04b0*/  STS [R16+UR6], R17 ;  /* 0x0000001110007988 */ /* 0x000fec0008000806 */
[----:B------:R-:W-:Y:S01]  /*04c0*/  BAR.SYNC.DEFER_BLOCKING 0x0 ;  /* 0x0000000000007b1d */ /* 0x000fe20000010000 */
[----:B------:R-:W-:-:S05]  /*04d0*/  IMAD R12, R25, 0xc, R14 ;  /* 0x0000000c190c7824 */ /* 0x000fca00078e020e */
[----:B------:R-:W2:Y:S04]  /*04e0*/  LDS R24, [R22] ;  /* 0x0000000016187984 */ /* 0x000ea80000000800 */
[----:B------:R-:W4:Y:S04]  /*04f0*/  LDS R18, [R22+0x4] ;  /* 0x0000040016127984 */ /* 0x000f280000000800 */
[----:B------:R-:W5:Y:S04]  /*0500*/  LDS R27, [R22+0x8] ;  /* 0x00000800161b7984 */ /* 0x000f680000000800 */
[----:B------:R-:W5:Y:S04]  /*0510*/  LDS R25, [R14] ;  /* 0x000000000e197984 */ /* 0x000f680000000800 */
[----:B------:R-:W5:Y:S04]  /*0520*/  LDS R23, [R14+0x4] ;  /* 0x000004000e177984 */ /* 0x000f680000000800 */
[----:B------:R-:W5:Y:S04]  /*0530*/  LDS R21, [R14+0x8] ;  /* 0x000008000e157984 */ /* 0x000f680000000800 */
[----:B------:R-:W5:Y:S04]  /*0540*/  LDS R19, [R12] ;  /* 0x000000000c137984 */ /* 0x000f680000000800 */
[----:B------:R-:W5:Y:S04]  /*0550*/  LDS R17, [R12+0x4] ;  /* 0x000004000c117984 */ /* 0x000f680000000800 */
[----:B------:R0:W5:Y:S01]  /*0560*/  LDS R16, [R12+0x8] ;  /* 0x000008000c107984 */ /* 0x0001620000000800 */
[----:B------:R-:W-:-:S04]  /*0570*/  IMAD.IADD R13, R0, 0x1, R9 ;  /* 0x00000001000d7824 */ /* 0x000fc800078e0209 */
[C---:B-1----:R-:W-:Y:S01]  /*0580*/  IMAD.WIDE R28, R13.reuse, 0x4, R6 ;  /* 0x000000040d1c7825 */ /* 0x042fe200078e0206 */
[----:B------:R-:W-:-:S03]  /*0590*/  IADD3 R15, PT, PT, R13, UR7, RZ ;  /* 0x000000070d0f7c10 */ /* 0x000fc6000fffe0ff */
[----:B---3--:R-:W-:Y:S01]  /*05a0*/  IMAD.WIDE R8, R13, 0x4, R2 ;  /* 0x000000040d087825 */ /* 0x008fe200078e0202 */
[----:B--2---:R-:W-:Y:S01]  /*05b0*/  STG.E desc[UR8][R28.64], R24 ;  /* 0x000000181c007986 */ /* 0x004fe2000c101908 */
[----:B------:R-:W-:Y:S02]  /*05c0*/  IADD3 R0, PT, PT, R15, UR7, RZ ;  /* 0x000000070f007c10 */ /* 0x000fe4000fffe0ff */
[----:B0-----:R-:W-:Y:S01]  /*05d0*/  IMAD.WIDE R12, R13, 0x4, R4 ;  /* 0x000000040d0c7825 */ /* 0x001fe200078e0204 */
[----:B----4-:R0:W-:Y:S03]  /*05e0*/  STG.E desc[UR8][R8.64], R18 ;  /* 0x0000001208007986 */ /* 0x0101e6000c101908 */
[--C-:B------:R-:W-:Y:S01]  /*05f0*/  IMAD.WIDE.U32 R10, R15, 0x4, R2.reuse ;  /* 0x000000040f0a7825 */ /* 0x100fe200078e0002 */
[----:B-----5:R-:W-:Y:S03]  /*0600*/  STG.E desc[UR8][R12.64], R27 ;  /* 0x0000001b0c007986 */ /* 0x020fe6000c101908 */
[----:B------:R-:W-:-:S04]  /*0610*/  IMAD.WIDE.U32 R2, R0, 0x4, R2 ;  /* 0x0000000400027825 */ /* 0x000fc800078e0002 */
[----:B0-----:R-:W-:-:S04]  /*0620*/  IMAD.WIDE.U32 R8, R15, 0x4, R6 ;  /* 0x000000040f087825 */ /* 0x001fc800078e0006 */
[----:B------:R-:W-:Y:S01]  /*0630*/  IMAD.WIDE.U32 R14, R15, 0x4, R4 ;  /* 0x000000040f0e7825 */ /* 0x000fe200078e0004 */
[----:B------:R-:W-:Y:S03]  /*0640*/  STG.E desc[UR8][R8.64], R25 ;  /* 0x0000001908007986 */ /* 0x000fe6000c101908 */
[C---:B------:R-:W-:Y:S01]  /*0650*/  IMAD.WIDE.U32 R6, R0.reuse, 0x4, R6 ;  /* 0x0000000400067825 */ /* 0x040fe200078e0006 */
[----:B------:R-:W-:Y:S03]  /*0660*/  STG.E desc[UR8][R10.64], R23 ;  /* 0x000000170a007986 */ /* 0x000fe6000c101908 */
[----:B------:R-:W-:Y:S01]  /*0670*/  IMAD.WIDE.U32 R4, R0, 0x4, R4 ;  /* 0x0000000400047825 */ /* 0x000fe200078e0004 */
[----:B------:R-:W-:Y:S04]  /*0680*/  STG.E desc[UR8][R14.64], R21 ;  /* 0x000000150e007986 */ /* 0x000fe8000c101908 */
[----:B------:R-:W-:Y:S04]  /*0690*/  STG.E desc[UR8][R6.64], R19 ;  /* 0x0000001306007986 */ /* 0x000fe8000c101908 */
[----:B------:R-:W-:Y:S04]  /*06a0*/  STG.E desc[UR8][R2.64], R17 ;  /* 0x0000001102007986 */ /* 0x000fe8000c101908 */
[----:B------:R-:W-:Y:S01]  /*06b0*/  STG.E desc[UR8][R4.64], R16 ;  /* 0x0000001004007986 */ /* 0x000fe2000c101908 */
[----:B------:R-:W-:Y:S05]  /*06c0*/  EXIT ;  /* 0x000000000000794d */ /* 0x000fea0003800000 */
.L_x_35:
        /* <DEDUP_REMOVED lines=11> */
.L_x_326:


//--------------------- .text._Z20kernel_splitbyshare1PfS_S_S_ii --------------------------
	.section	.text._Z20kernel_splitbyshare1PfS_S_S_ii,"ax",@progbits
	.align	128
        .global         _Z20kernel_splitbyshare1PfS_S_S_ii
        .type           _Z20kernel_splitbyshare1PfS_S_S_ii,@function
        .size           _Z20kernel_splitbyshare1PfS_S_S_ii,(.L_x_327 - _Z20kernel_splitbyshare1PfS_S_S_ii)
        .other          _Z20kernel_splitbyshare1PfS_S_S_ii,@"STO_CUDA_ENTRY STV_DEFAULT"
_Z20kernel_splitbyshare1PfS_S_S_ii:
.text._Z20kernel_splitbyshare1PfS_S_S_ii:
        /* <DEDUP_REMOVED lines=13> */
[----:B---3--:R-:W-:Y:S02]  /*00d0*/  IMAD R6, R9, UR4, R2 ;  /* 0x0000000409067c24 */ /* 0x008fe4000f8e0202 */
[----:B----4-:R-:W-:Y:S01]  /*00e0*/  IMAD R3, R0, UR5, R5 ;  /* 0x0000000500037c24 */ /* 0x010fe2000f8e0205 */
[----:B------:R-:W-:-:S04]  /*00f0*/  LEA R0, R7, R2, 0x1 ;  /* 0x0000000207007211 */ /* 0x000fc800078e08ff */
        /* <DEDUP_REMOVED lines=9> */
[----:B------:R-:W-:-:S03]  /*0190*/  IADD3 R6, P0, PT, R4, UR6, RZ ;  /* 0x0000000604067c10 */ /* 0x000fc6000ff1e0ff */
[----:B-1----:R0:W2:Y:S02]  /*01a0*/  LDG.E R4, desc[UR8][R4.64] ;  /* 0x0000000804047981 */ /* 0x0020a4000c1e1900 */
[----:B------:R-:W-:Y:S01]  /*01b0*/  IMAD.X R7, RZ, RZ, R5, P0 ;  /* 0x000000ffff077224 */ /* 0x000fe200000e0605 */
[----:B------:R-:W-:-:S04]  /*01c0*/  IADD3 R8, P0, PT, R6, UR6, RZ ;  /* 0x0000000606087c10 */ /* 0x000fc8000ff1e0ff */
[----:B------:R-:W-:Y:S01]  /*01d0*/  IADD3.X R9, PT, PT, RZ, R7, RZ, P0, !PT ;  /* 0x00000007ff097210 */ /* 0x000fe200007fe4ff */
[----:B------:R1:W3:Y:S01]  /*01e0*/  LDG.E R6, desc[UR8][R6.64] ;  /* 0x0000000806067981 */ /* 0x0002e2000c1e1900 */
[----:B------:R-:W-:-:S03]  /*01f0*/  IADD3 R10, P0, PT, R8, UR6, RZ ;  /* 0x00000006080a7c10 */ /* 0x000fc6000ff1e0ff */
[----:B------:R4:W5:Y:S01]  /*0200*/  LDG.E R8, desc[UR8][R8.64] ;  /* 0x0000000808087981 */ /* 0x000962000c1e1900 */
[----:B------:R-:W-:Y:S02]  /*0210*/  IADD3.X R11, PT, PT, RZ, R9, RZ, P0, !PT ;  /* 0x00000009ff0b7210 */ /* 0x000fe400007fe4ff */
[----:B------:R-:W-:-:S03]  /*0220*/  IADD3 R12, P0, PT, R10, UR6, RZ ;  /* 0x000000060a0c7c10 */ /* 0x000fc6000ff1e0ff */
[----:B------:R4:W5:Y:S02]  /*0230*/  LDG.E R10, desc[UR8][R10.64] ;  /* 0x000000080a0a7981 */ /* 0x000964000c1e1900 */
[----:B------:R-:W-:Y:S01]  /*0240*/  IMAD.X R13, RZ, RZ, R11, P0 ;  /* 0x000000ffff0d7224 */ /* 0x000fe200000e060b */
[----:B------:R-:W-:-:S04]  /*0250*/  IADD3 R14, P0, PT, R12, UR6, RZ ;  /* 0x000000060c0e7c10 */ /* 0x000fc8000ff1e0ff */
[----:B------:R-:W-:Y:S02]  /*0260*/  IADD3.X R15, PT, PT, RZ, R13, RZ, P0, !PT ;  /* 0x0000000dff0f7210 */ /* 0x000fe400007fe4ff */
[----:B------:R-:W5:Y:S04]  /*0270*/  LDG.E R13, desc[UR8][R12.64] ;  /* 0x000000080c0d7981 */ /* 0x000f68000c1e1900 */
[----:B------:R-:W5:Y:S01]  /*0280*/  LDG.E R14, desc[UR8][R14.64] ;  /* 0x000000080e0e7981 */ /* 0x000f62000c1e1900 */
[----:B------:R-:W0:Y:S01]  /*0290*/  S2UR UR5, SR_CgaCtaId ;  /* 0x00000000000579c3 */ /* 0x000e220000008800 */
[----:B------:R-:W-:Y:S02]  /*02a0*/  UMOV UR4, 0x400 ;  /* 0x0000040000047882 */ /* 0x000fe40000000000 */
[----:B0-----:R-:W-:-:S06]  /*02b0*/  ULEA UR4, UR5, UR4, 0x18 ;  /* 0x0000000405047291 */ /* 0x001fcc000f8ec0ff */
[----:B------:R-:W-:-:S04]  /*02c0*/  LEA R5, R16, UR4, 0x2 ;  /* 0x0000000410057c11 */ /* 0x000fc8000f8e10ff */
[----:B-1----:R-:W-:-:S05]  /*02d0*/  IADD3 R7, PT, PT, R5, UR6, RZ ;  /* 0x0000000605077c10 */ /* 0x002fca000fffe0ff */
[----:B----4-:R-:W-:-:S05]  /*02e0*/  VIADD R9, R7, UR6 ;  /* 0x0000000607097c36 */ /* 0x010fca0008000000 */
[----:B------:R-:W-:Y:S01]  /*02f0*/  IADD3 R16, PT, PT, R9, UR6, RZ ;  /* 0x0000000609107c10 */ /* 0x000fe2000fffe0ff */
[----:B------:R-:W0:Y:S04]  /*0300*/  LDC R18, c[0x0][0x360] ;  /* 0x0000d800ff127b82 */ /* 0x000e280000000800 */
[----:B------:R-:W-:Y:S01]  /*0310*/  VIADD R11, R16, UR6 ;  /* 0x00000006100b7c36 */ /* 0x000fe20008000000 */
[----:B------:R-:W-:-:S05]  /*0320*/  LEA R17, R2, R5, 0x3 ;  /* 0x0000000502117211 */ /* 0x000fca00078e18ff */
[----:B0-----:R-:W-:Y:S01]  /*0330*/  IMAD R18, R18, 0xc, R17 ;  /* 0x0000000c12127824 */ /* 0x001fe200078e0211 */
[----:B------:R-:W-:-:S04]  /*0340*/  IADD3 R3, PT, PT, R0, R3, RZ ;  /* 0x0000000300037210 */ /* 0x000fc80007ffe0ff */
[C---:B------:R-:W-:Y:S01]  /*0350*/  IADD3 R25, PT, PT, R3.reuse, UR7, RZ ;  /* 0x0000000703197c10 */ /* 0x040fe2000fffe0ff */
[----:B--2---:R-:W-:Y:S04]  /*0360*/  STS [R5], R4 ;  /* 0x0000000405007388 */ /* 0x004fe80000000800 */
[----:B---3--:R0:W-:Y:S04]  /*0370*/  STS [R5+UR6], R6 ;  /* 0x0000000605007988 */ /* 0x0081e80008000806 */
[----:B-----5:R-:W-:Y:S04]  /*0380*/  STS [R7+UR6], R8 ;  /* 0x0000000807007988 */ /* 0x020fe80008000806 */
[----:B------:R1:W-:Y:S01]  /*0390*/  STS [R9+UR6], R10 ;  /* 0x0000000a09007988 */ /* 0x0003e20008000806 */
[----:B0-----:R-:W0:Y:S03]  /*03a0*/  LDC.64 R4, c[0x0][0x390] ;  /* 0x0000e400ff047b82 */ /* 0x001e260000000a00 */
[----:B------:R2:W-:Y:S05]  /*03b0*/  STS [R16+UR6], R13 ;  /* 0x0000000d10007988 */ /* 0x0005ea0008000806 */
[----:B-1----:R-:W2:Y:S01]  /*03c0*/  LDC.64 R8, c[0x0][0x380] ;  /* 0x0000e000ff087b82 */ /* 0x002ea20000000a00 */
[----:B------:R1:W-:Y:S07]  /*03d0*/  STS [R11+UR6], R14 ;  /* 0x0000000e0b007988 */ /* 0x0003ee0008000806 */
[----:B------:R-:W-:Y:S08]  /*03e0*/  BAR.SYNC.DEFER_BLOCKING 0x0 ;  /* 0x0000000000007b1d */ /* 0x000ff00000010000 */
[----:B------:R-:W1:Y:S01]  /*03f0*/  LDC.64 R6, c[0x0][0x388] ;  /* 0x0000e200ff067b82 */ /* 0x000e620000000a00 */
[----:B------:R-:W3:Y:S04]  /*0400*/  LDS R19, [R17] ;  /* 0x0000000011137984 */ /* 0x000ee80000000800 */
[----:B------:R-:W4:Y:S04]  /*0410*/  LDS R2, [R17+0x4] ;  /* 0x0000040011027984 */ /* 0x000f280000000800 */
[----:B------:R-:W5:Y:S04]  /*0420*/  LDS R21, [R17+0x8] ;  /* 0x0000080011157984 */ /* 0x000f680000000800 */
[----:B------:R-:W5:Y:S04]  /*0430*/  LDS R23, [R18] ;  /* 0x0000000012177984 */ /* 0x000f680000000800 */
[----:B------:R-:W5:Y:S04]  /*0440*/  LDS R27, [R18+0x4] ;  /* 0x00000400121b7984 */ /* 0x000f680000000800 */
[----:B------:R-:W5:Y:S01]  /*0450*/  LDS R29, [R18+0x8] ;  /* 0x00000800121d7984 */ /* 0x000f620000000800 */
[----:B--2---:R-:W-:-:S04]  /*0460*/  IMAD.WIDE R12, R3, 0x4, R8 ;  /* 0x00000004030c7825 */ /* 0x004fc800078e0208 */
[----:B-1----:R-:W-:-:S04]  /*0470*/  IMAD.WIDE R10, R3, 0x4, R6 ;  /* 0x00000004030a7825 */ /* 0x002fc800078e0206 */
[----:B0-----:R-:W-:-:S04]  /*0480*/  IMAD.WIDE R14, R3, 0x4, R4 ;  /* 0x00000004030e7825 */ /* 0x001fc800078e0204 */
[----:B------:R-:W-:-:S04]  /*0490*/  IMAD.WIDE.U32 R8, R25, 0x4, R8 ;  /* 0x0000000419087825 */ /* 0x000fc800078e0008 */
[C---:B------:R-:W-:Y:S01]  /*04a0*/  IMAD.WIDE.U32 R6, R25.reuse, 0x4, R6 ;  /* 0x0000000419067825 */ /* 0x040fe200078e0006 */
[----:B---3--:R-:W-:Y:S03]  /*04b0*/  STG.E desc[UR8][R12.64], R19 ;  /* 0x000000130c007986 */ /* 0x008fe6000c101908 */
[----:B------:R-:W-:Y:S01]  /*04c0*/  IMAD.WIDE.U32 R4, R25, 0x4, R4 ;  /* 0x0000000419047825 */ /* 0x000fe200078e0004 */
[----:B----4-:R-:W-:Y:S04]  /*04d0*/  STG.E desc[UR8][R10.64], R2 ;  /* 0x000000020a007986 */ /* 0x010fe8000c101908 */
[----:B-----5:R-:W-:Y:S04]  /*04e0*/  STG.E desc[UR8][R14.64], R21 ;  /* 0x000000150e007986 */ /* 0x020fe8000c101908 */
[----:B------:R-:W-:Y:S04]  /*04f0*/  STG.E desc[UR8][R8.64], R23 ;  /* 0x0000001708007986 */ /* 0x000fe8000c101908 */
[----:B------:R-:W-:Y:S04]  /*0500*/  STG.E desc[UR8][R6.64], R27 ;  /* 0x0000001b06007986 */ /* 0x000fe8000c101908 */
[----:B------:R-:W-:Y:S01]  /*0510*/  STG.E desc[UR8][R4.64], R29 ;  /* 0x0000001d04007986 */ /* 0x000fe2000c101908 */
[----:B------:R-:W-:Y:S05]  /*0520*/  EXIT ;  /* 0x000000000000794d */ /* 0x000fea0003800000 */
.L_x_36:
        /* <DEDUP_REMOVED lines=13> */
.L_x_327:


//--------------------- .text._Z19kernel_splitbysharePfS_S_S_ii --------------------------
	.section	.text._Z19kernel_splitbysharePfS_S_S_ii,"ax",@progbits
	.align	128
        .global         _Z19kernel_splitbysharePfS_S_S_ii
        .type           _Z19kernel_splitbysharePfS_S_S_ii,@function
        .size           _Z19kernel_splitbysharePfS_S_S_ii,(.L_x_328 - _Z19kernel_splitbysharePfS_S_S_ii)
        .other          _Z19kernel_splitbysharePfS_S_S_ii,@"STO_CUDA_ENTRY STV_DEFAULT"
_Z19kernel_splitbysharePfS_S_S_ii:
.text._Z19kernel_splitbysharePfS_S_S_ii:
[----:B------:R-:W-:Y:S01]  /*0000*/  LDC R1, c[0x0][0x37c] ;  /* 0x0000df00ff017b82 */ /* 0x000fe20000000800 */
[----:B------:R-:W0:Y:S01]  /*0010*/  S2R R10, SR_TID.Y ;  /* 0x00000000000a7919 */ /* 0x000e220000002200 */
[----:B------:R-:W0:Y:S06]  /*0020*/  LDCU UR8, c[0x0][0x360] ;  /* 0x00006c00ff0877ac */ /* 0x000e2c0008000800 */
[----:B------:R-:W1:Y:S01]  /*0030*/  LDC R0, c[0x0][0x360] ;  /* 0x0000d800ff007b82 */ /* 0x000e620000000800 */
[----:B------:R-:W0:Y:S01]  /*0040*/  S2R R7, SR_TID.X ;  /* 0x0000000000077919 */ /* 0x000e220000002100 */
[----:B------:R-:W2:Y:S06]  /*0050*/  LDCU.64 UR6, c[0x0][0x3a0] ;  /* 0x00007400ff0677ac */ /* 0x000eac0008000a00 */
[----:B------:R-:W3:Y:S08]  /*0060*/  S2UR UR5, SR_CTAID.Y ;  /* 0x00000000000579c3 */ /* 0x000ef00000002600 */
[----:B------:R-:W3:Y:S08]  /*0070*/  LDC R3, c[0x0][0x364] ;  /* 0x0000d900ff037b82 */ /* 0x000ef00000000800 */
[----:B------:R-:W1:Y:S01]  /*0080*/  S2UR UR4, SR_CTAID.X ;  /* 0x00000000000479c3 */ /* 0x000e620000002500 */
[----:B0-----:R-:W-:-:S02]  /*0090*/  IMAD R2, R10, UR8, R7 ;  /* 0x000000080a027c24 */ /* 0x001fc4000f8e0207 */
[----:B---3--:R-:W-:Y:S01]  /*00a0*/  IMAD R3, R3, UR5, R10 ;  /* 0x0000000503037c24 */ /* 0x008fe2000f8e020a */
[----:B------:R-:W-:-:S04]  /*00b0*/  UIMAD UR5, UR8, 0x3, URZ ;  /* 0x00000003080578a4 */ /* 0x000fc8000f8e02ff */
[C---:B--2---:R-:W-:Y:S01]  /*00c0*/  ISETP.GE.AND P0, PT, R3.reuse, UR7, PT ;  /* 0x0000000703007c0c */ /* 0x044fe2000bf06270 */
[----:B------:R-:W-:Y:S02]  /*00d0*/  IMAD R3, R3, UR6, RZ ;  /* 0x0000000603037c24 */ /* 0x000fe4000f8e02ff */
[--C-:B-1----:R-:W-:Y:S01]  /*00e0*/  IMAD R0, R0, UR4, R7.reuse ;  /* 0x0000000400007c24 */ /* 0x102fe2000f8e0207 */
[----:B------:R-:W-:Y:S02]  /*00f0*/  UIMAD UR4, UR5, UR4, URZ ;  /* 0x00000004050472a4 */ /* 0x000fe4000f8e02ff */
[----:B------:R-:W-:Y:S02]  /*0100*/  IMAD R10, R10, UR5, R7 ;  /* 0x000000050a0a7c24 */ /* 0x000fe4000f8e0207 */
[----:B------:R-:W-:Y:S02]  /*0110*/  ISETP.GE.OR P0, PT, R0, UR6, P0 ;  /* 0x0000000600007c0c */ /* 0x000fe40008706670 */
[----:B------:R-:W-:-:S11]  /*0120*/  MOV R6, UR4 ;  /* 0x0000000400067c02 */ /* 0x000fd60008000f00 */
[----:B------:R-:W-:Y:S05]  /*0130*/  @P0 EXIT ;  /* 0x000000000000094d */ /* 0x000fea0003800000 */
[----:B------:R-:W0:Y:S01]  /*0140*/  LDC.64 R4, c[0x0][0x398] ;  /* 0x0000e600ff047b82 */ /* 0x000e220000000a00 */
[----:B------:R-:W-:Y:S01]  /*0150*/  IMAD R6, R3, 0x3, R6 ;  /* 0x0000000303067824 */ /* 0x000fe200078e0206 */
[----:B------:R-:W1:Y:S04]  /*0160*/  LDCU.64 UR6, c[0x0][0x358] ;  /* 0x00006b00ff0677ac */ /* 0x000e680008000a00 */
[----:B------:R-:W-:Y:S01]  /*0170*/  IADD3 R7, PT, PT, R6, R7, RZ ;  /* 0x0000000706077210 */ /* 0x000fe20007ffe0ff */
[----:B------:R-:W-:-:S04]  /*0180*/  USHF.L.U32 UR4, UR8, 0x2, URZ ;  /* 0x0000000208047899 */ /* 0x000fc800080006ff */
[----:B0-----:R-:W-:-:S03]  /*0190*/  IMAD.WIDE R4, R7, 0x4, R4 ;  /* 0x0000000407047825 */ /* 0x001fc600078e0204 */
[----:B------:R-:W-:Y:S02]  /*01a0*/  IADD3 R6, P0, PT, R4, UR4, RZ ;  /* 0x0000000404067c10 */ /* 0x000fe4000ff1e0ff */
[----:B-1----:R0:W2:Y:S02]  /*01b0*/  LDG.E R12, desc[UR6][R4.64] ;  /* 0x00000006040c7981 */ /* 0x0020a4000c1e1900 */
[----:B------:R-:W-:Y:S02]  /*01c0*/  IADD3.X R7, PT, PT, RZ, R5, RZ, P0, !PT ;  /* 0x00000005ff077210 */ /* 0x000fe400007fe4ff */
[----:B------:R-:W-:-:S03]  /*01d0*/  IADD3 R8, P0, PT, R6, UR4, RZ ;  /* 0x0000000406087c10 */ /* 0x000fc6000ff1e0ff */
[----:B------:R1:W3:Y:S01]  /*01e0*/  LDG.E R14, desc[UR6][R6.64] ;  /* 0x00000006060e7981 */ /* 0x0002e2000c1e1900 */
[----:B------:R-:W-:Y:S01]  /*01f0*/  IADD3.X R9, PT, PT, RZ, R7, RZ, P0, !PT ;  /* 0x00000007ff097210 */ /* 0x000fe200007fe4ff */
[----:B0-----:R-:W0:Y:S04]  /*0200*/  LDC.64 R4, c[0x0][0x380] ;  /* 0x0000e000ff047b82 */ /* 0x001e280000000a00 */
[----:B------:R4:W5:Y:S01]  /*0210*/  LDG.E R15, desc[UR6][R8.64] ;  /* 0x00000006080f7981 */ /* 0x000962000c1e1900 */
[----:B------:R-:W0:Y:S01]  /*0220*/  S2R R16, SR_CgaCtaId ;  /* 0x0000000000107919 */ /* 0x000e220000008800 */
[----:B------:R-:W-:Y:S02]  /*0230*/  MOV R11, 0x400 ;  /* 0x00000400000b7802 */ /* 0x000fe40000000f00 */
[----:B-1----:R-:W1:Y:S08]  /*0240*/  LDC.64 R6, c[0x0][0x388] ;  /* 0x0000e200ff067b82 */ /* 0x002e700000000a00 */
[----:B----4-:R-:W4:Y:S01]  /*0250*/  LDC.64 R8, c[0x0][0x390] ;  /* 0x0000e400ff087b82 */ /* 0x010f220000000a00 */
[----:B0-----:R-:W-:-:S04]  /*0260*/  LEA R11, R16, R11, 0x18 ;  /* 0x0000000b100b7211 */ /* 0x001fc800078ec0ff */
[----:B------:R-:W-:-:S04]  /*0270*/  LEA R13, R10, R11, 0x2 ;  /* 0x0000000b0a0d7211 */ /* 0x000fc800078e10ff */
[----:B------:R-:W-:Y:S01]  /*0280*/  IADD3 R10, PT, PT, R13, UR4, RZ ;  /* 0x000000040d0a7c10 */ /* 0x000fe2000fffe0ff */
[----:B------:R-:W-:Y:S01]  /*0290*/  IMAD R16, R2, 0xc, R11 ;  /* 0x0000000c02107824 */ /* 0x000fe200078e020b */
[----:B------:R-:W-:-:S05]  /*02a0*/  IADD3 R11, PT, PT, R0, R3, RZ ;  /* 0x00000003000b7210 */ /* 0x000fca0007ffe0ff */
[----:B------:R-:W-:-:S04]  /*02b0*/  IMAD.WIDE R2, R11, 0x4, R4 ;  /* 0x000000040b027825 */ /* 0x000fc800078e0204 */
[----:B-1----:R-:W-:-:S04]  /*02c0*/  IMAD.WIDE R4, R11, 0x4, R6 ;  /* 0x000000040b047825 */ /* 0x002fc800078e0206 */
[----:B----4-:R-:W-:Y:S01]  /*02d0*/  IMAD.WIDE R6, R11, 0x4, R8 ;  /* 0x000000040b067825 */ /* 0x010fe200078e0208 */
[----:B--2---:R-:W-:Y:S04]  /*02e0*/  STS [R13], R12 ;  /* 0x0000000c0d007388 */ /* 0x004fe80000000800 */
[----:B---3--:R-:W-:Y:S04]  /*02f0*/  STS [R13+UR4], R14 ;  /* 0x0000000e0d007988 */ /* 0x008fe80008000804 */
[----:B-----5:R-:W-:Y:S01]  /*0300*/  STS [R10+UR4], R15 ;  /* 0x0000000f0a007988 */ /* 0x020fe20008000804 */
[----:B------:R-:W-:Y:S06]  /*0310*/  BAR.SYNC.DEFER_BLOCKING 0x0 ;  /* 0x0000000000007b1d */ /* 0x000fec0000010000 */
[----:B------:R-:W0:Y:S04]  /*0320*/  LDS R17, [R16] ;  /* 0x0000000010117984 */ /* 0x000e280000000800 */
[----:B------:R-:W1:Y:S04]  /*0330*/  LDS R19, [R16+0x4] ;  /* 0x0000040010137984 */ /* 0x000e680000000800 */
[----:B------:R-:W2:Y:S04]  /*0340*/  LDS R21, [R16+0x8] ;  /* 0x0000080010157984 */ /* 0x000ea80000000800 */
[----:B0-----:R-:W-:Y:S04]  /*0350*/  STG.E desc[UR6][R2.64], R17 ;  /* 0x0000001102007986 */ /* 0x001fe8000c101906 */
[----:B-1----:R-:W-:Y:S04]  /*0360*/  STG.E desc[UR6][R4.64], R19 ;  /* 0x0000001304007986 */ /* 0x002fe8000c101906 */
[----:B--2---:R-:W-:Y:S01]  /*0370*/  STG.E desc[UR6][R6.64], R21 ;  /* 0x0000001506007986 */ /* 0x004fe2000c101906 */
[----:B------:R-:W-:Y:S05]  /*0380*/  EXIT ;  /* 0x000000000000794d */ /* 0x000fea0003800000 */
.L_x_37:
        /* <DEDUP_REMOVED lines=15> */
.L_x_328:


//--------------------- .text._Z23kernel_halfsizebyshare1PfS_iiiii --------------------------
	.section	.text._Z23kernel_halfsizebyshare1PfS_iiiii,"ax",@progbits
	.align	128
        .global         _Z23kernel_halfsizebyshare1PfS_iiiii
        .type           _Z23kernel_halfsizebyshare1PfS_iiiii,@function
        .size           _Z23kernel_halfsizebyshare1PfS_iiiii,(.L_x_329 - _Z23kernel_halfsizebyshare1PfS_iiiii)
        .other          _Z23kernel_halfsizebyshare1PfS_iiiii,@"STO_CUDA_ENTRY STV_DEFAULT"
_Z23kernel_halfsizebyshare1PfS_iiiii:
.text._Z23kernel_halfsizebyshare1PfS_iiiii:
[----:B------:R-:W-:Y:S01]  /*0000*/  LDC R1, c[0x0][0x37c] ;  /* 0x0000df00ff017b82 */ /* 0x000fe20000000800 */
[----:B------:R-:W0:Y:S01]  /*0010*/  S2R R0, SR_TID.Y ;  /* 0x0000000000007919 */ /* 0x000e220000002200 */
[----:B------:R-:W1:Y:S06]  /*0020*/  LDCU UR14, c[0x0][0x360] ;  /* 0x00006c00ff0e77ac */ /* 0x000e6c0008000800 */
[----:B------:R-:W2:Y:S01]  /*0030*/  S2UR UR6, SR_CTAID.Y ;  /* 0x00000000000679c3 */ /* 0x000ea20000002600 */
[----:B------:R-:W3:Y:S01]  /*0040*/  S2R R2, SR_TID.X ;  /* 0x0000000000027919 */ /* 0x000ee20000002100 */
[----:B------:R-:W4:Y:S01]  /*0050*/  LDCU UR9, c[0x0][0x3a0] ;  /* 0x00007400ff0977ac */ /* 0x000f220008000800 */
[----:B------:R-:W0:Y:S05]  /*0060*/  LDCU.64 UR10, c[0x0][0x358] ;  /* 0x00006b00ff0a77ac */ /* 0x000e2a0008000a00 */
[----:B------:R-:W2:Y:S08]  /*0070*/  LDC R5, c[0x0][0x364] ;  /* 0x0000d900ff057b82 */ /* 0x000eb00000000800 */
[----:B------:R-:W5:Y:S01]  /*0080*/  S2UR UR15, SR_CTAID.X ;  /* 0x00000000000f79c3 */ /* 0x000f620000002500 */
[----:B-1----:R-:W-:-:S02]  /*0090*/  USHF.L.U32 UR4, UR14, 0x1, URZ ;  /* 0x000000010e047899 */ /* 0x002fc400080006ff */
[----:B----4-:R-:W-:Y:S02]  /*00a0*/  UISETP.GE.AND UP0, UPT, UR9, 0x1, UPT ;  /* 0x000000010900788c */ /* 0x010fe4000bf06270 */
[----:B------:R-:W-:Y:S02]  /*00b0*/  UIMAD UR5, UR4, UR9, URZ ;  /* 0x00000009040572a4 */ /* 0x000fe4000f8e02ff */
[----:B------:R-:W-:Y:S01]  /*00c0*/  USHF.L.U32 UR13, UR9, 0x1, URZ ;  /* 0x00000001090d7899 */ /* 0x000fe200080006ff */
[----:B--2---:R-:W-:-:S05]  /*00d0*/  IMAD R4, R5, UR6, RZ ;  /* 0x0000000605047c24 */ /* 0x004fca000f8e02ff */
[----:B0-----:R-:W-:Y:S01]  /*00e0*/  IADD3 R3, PT, PT, R4, R0, RZ ;  /* 0x0000000004037210 */ /* 0x001fe20007ffe0ff */
[----:B-----5:R-:W-:Y:S01]  /*00f0*/  UIMAD UR12, UR5, UR15, URZ ;  /* 0x0000000f050c72a4 */ /* 0x020fe2000f8e02ff */
[----:B---3--:R-:W-:Y:S11]  /*0100*/  BRA.U !UP0, `(.L_x_38) ;  /* 0x0000001108a07547 */ /* 0x008ff6000b800000 */
[----:B------:R-:W0:Y:S01]  /*0110*/  LDCU.64 UR6, c[0x0][0x398] ;  /* 0x00007300ff0677ac */ /* 0x000e220008000a00 */
[----:B------:R-:W-:Y:S01]  /*0120*/  IADD3 R4, PT, PT, R4, R3, RZ ;  /* 0x0000000304047210 */ /* 0x000fe20007ffe0ff */
[----:B------:R-:W-:Y:S01]  /*0130*/  HFMA2 R11, -RZ, RZ, 0, 0 ;  /* 0x00000000ff0b7431 */ /* 0x000fe200000001ff */
[----:B------:R-:W-:Y:S02]  /*0140*/  UISETP.LT.AND UP0, UPT, UR13, 0x1, UPT ;  /* 0x000000010d00788c */ /* 0x000fe4000bf01270 */
[----:B------:R-:W-:Y:S02]  /*0150*/  USHF.L.U32 UR4, UR14, 0x2, URZ ;  /* 0x000000020e047899 */ /* 0x000fe400080006ff */
[----:B------:R-:W-:Y:S02]  /*0160*/  USEL UR8, UR13, 0x1, !UP0 ;  /* 0x000000010d087887 */ /* 0x000fe4000c000000 */
[----:B------:R-:W-:Y:S02]  /*0170*/  UIMAD UR4, UR4, UR9, URZ ;  /* 0x00000009040472a4 */ /* 0x000fe4000f8e02ff */
[----:B------:R-:W-:-:S02]  /*0180*/  UISETP.NE.AND UP0, UPT, UR8, 0x1, UPT ;  /* 0x000000010800788c */ /* 0x000fc4000bf05270 */
[----:B0-----:R-:W-:Y:S02]  /*0190*/  UIADD3 UR7, UPT, UPT, UR7, -0x1, URZ ;  /* 0xffffffff07077890 */ /* 0x001fe4000fffe0ff */
[----:B------:R-:W-:-:S04]  /*01a0*/  UIMAD UR6, UR9, UR6, URZ ;  /* 0x00000006090672a4 */ /* 0x000fc8000f8e02ff */
[C---:B------:R-:W-:Y:S01]  /*01b0*/  VIMNMX.U32 R6, PT, PT, R4.reuse, UR7, PT ;  /* 0x0000000704067c48 */ /* 0x040fe2000bfe0000 */
[----:B------:R-:W-:Y:S01]  /*01c0*/  UIADD3 UR16, UPT, UPT, UR6, -UR9, URZ ;  /* 0x8000000906107290 */ /* 0x000fe2000fffe0ff */
[----:B------:R-:W-:Y:S01]  /*01d0*/  VIADDMNMX.U32 R7, R4, R5, UR7, PT ;  /* 0x0000000704077e46 */ /* 0x000fe2000b800005 */
[----:B------:R-:W-:Y:S02]  /*01e0*/  IMAD R4, R5, UR4, RZ ;  /* 0x0000000405047c24 */ /* 0x000fe4000f8e02ff */
[----:B------:R-:W-:Y:S02]  /*01f0*/  IMAD R5, R0, UR4, RZ ;  /* 0x0000000400057c24 */ /* 0x000fe4000f8e02ff */
[----:B------:R-:W-:Y:S02]  /*0200*/  IMAD R6, R6, UR6, RZ ;  /* 0x0000000606067c24 */ /* 0x000fe4000f8e02ff */
[----:B------:R-:W-:Y:S01]  /*0210*/  IMAD R7, R7, UR6, RZ ;  /* 0x0000000607077c24 */ /* 0x000fe2000f8e02ff */
[----:B------:R-:W-:Y:S06]  /*0220*/  BRA.U !UP0, `(.L_x_39) ;  /* 0x0000000908f47547 */ /* 0x000fec000b800000 */
[----:B------:R-:W-:Y:S01]  /*0230*/  MOV R8, UR9 ;  /* 0x0000000900087c02 */ /* 0x000fe20008000f00 */
[----:B------:R-:W0:Y:S01]  /*0240*/  LDC R17, c[0x0][0x360] ;  /* 0x0000d800ff117b82 */ /* 0x000e220000000800 */
[----:B------:R-:W-:Y:S01]  /*0250*/  ULEA UR4, UR15, 0x2, 0x2 ;  /* 0x000000020f047891 */ /* 0x000fe2000f8e10ff */
[----:B------:R-:W-:Y:S01]  /*0260*/  MOV R15, UR12 ;  /* 0x0000000c000f7c02 */ /* 0x000fe20008000f00 */
[----:B------:R-:W-:Y:S01]  /*0270*/  UIMAD UR6, UR15, UR9, URZ ;  /* 0x000000090f0672a4 */ /* 0x000fe2000f8e02ff */
[----:B------:R-:W-:Y:S01]  /*0280*/  IABS R8, R8 ;  /* 0x0000000800087213 */ /* 0x000fe20000000000 */
[----:B------:R-:W-:Y:S01]  /*0290*/  UIMAD UR4, UR4, UR9, URZ ;  /* 0x00000009040472a4 */ /* 0x000fe2000f8e02ff */
[----:B------:R-:W-:Y:S01]  /*02a0*/  VIADD R14, R2, UR5 ;  /* 0x00000005020e7c36 */ /* 0x000fe20008000000 */
[----:B------:R-:W-:Y:S01]  /*02b0*/  UIMAD UR6, UR6, UR14, URZ ;  /* 0x0000000e060672a4 */ /* 0x000fe2000f8e02ff */
[----:B------:R-:W1:Y:S01]  /*02c0*/  I2F.RP R9, R8 ;  /* 0x0000000800097306 */ /* 0x000e620000209400 */
[----:B------:R-:W-:Y:S01]  /*02d0*/  UIMAD UR17, UR13, UR14, UR14 ;  /* 0x0000000e0d1172a4 */ /* 0x000fe2000f8e020e */
[----:B------:R-:W-:Y:S01]  /*02e0*/  LEA R15, R15, R2, 0x1 ;  /* 0x000000020f0f7211 */ /* 0x000fe200078e08ff */
[----:B------:R-:W-:-:S02]  /*02f0*/  UIMAD UR9, UR4, UR14, UR14 ;  /* 0x0000000e040972a4 */ /* 0x000fc4000f8e020e */
[----:B------:R-:W-:Y:S02]  /*0300*/  ULEA UR6, UR6, UR14, 0x2 ;  /* 0x0000000e06067291 */ /* 0x000fe4000f8e10ff */
[----:B------:R-:W-:Y:S01]  /*0310*/  ULOP3.LUT UR8, UR8, 0x7ffffffe, URZ, 0xc0, !UPT ;  /* 0x7ffffffe08087892 */ /* 0x000fe2000f8ec0ff */
[C---:B------:R-:W-:Y:S01]  /*0320*/  IADD3 R23, PT, PT, R2.reuse, UR17, RZ ;  /* 0x0000001102177c10 */ /* 0x040fe2000fffe0ff */
[----:B------:R-:W2:Y:S02]  /*0330*/  LDCU UR7, c[0x0][0x3a0] ;  /* 0x00007400ff0777ac */ /* 0x000ea40008000800 */
[----:B------:R-:W-:Y:S01]  /*0340*/  VIADD R22, R2, UR6 ;  /* 0x0000000602167c36 */ /* 0x000fe20008000000 */
[----:B------:R-:W-:Y:S01]  /*0350*/  UIADD3 UR8, UPT, UPT, -UR8, URZ, URZ ;  /* 0x000000ff08087290 */ /* 0x000fe2000fffe1ff */
[----:B-1----:R-:W1:Y:S01]  /*0360*/  MUFU.RCP R9, R9 ;  /* 0x0000000900097308 */ /* 0x002e620000001000 */
[----:B0-----:R-:W-:Y:S02]  /*0370*/  IMAD R12, R17, UR4, R2 ;  /* 0x00000004110c7c24 */ /* 0x001fe4000f8e0202 */
[----:B-1----:R-:W-:-:S05]  /*0380*/  VIADD R10, R9, 0xffffffe ;  /* 0x0ffffffe090a7836 */ /* 0x002fca0000000000 */
[----:B------:R0:W1:Y:S02]  /*0390*/  F2I.FTZ.U32.TRUNC.NTZ R11, R10 ;  /* 0x0000000a000b7305 */ /* 0x000064000021f000 */
[----:B0-----:R-:W-:Y:S02]  /*03a0*/  MOV R10, RZ ;  /* 0x000000ff000a7202 */ /* 0x001fe40000000f00 */
[----:B-1----:R-:W-:-:S05]  /*03b0*/  IADD3 R13, PT, PT, RZ, -R11, RZ ;  /* 0x8000000bff0d7210 */ /* 0x002fca0007ffe0ff */
[----:B------:R-:W-:-:S04]  /*03c0*/  IMAD R13, R13, R8, RZ ;  /* 0x000000080d0d7224 */ /* 0x000fc800078e02ff */
[----:B------:R-:W-:Y:S01]  /*03d0*/  IMAD.HI.U32 R9, R11, R13, R10 ;  /* 0x0000000d0b097227 */ /* 0x000fe200078e000a */
[C---:B------:R-:W-:Y:S02]  /*03e0*/  IADD3 R13, PT, PT, R2.reuse, UR14, RZ ;  /* 0x0000000e020d7c10 */ /* 0x040fe4000fffe0ff */
[----:B------:R-:W-:Y:S02]  /*03f0*/  MOV R11, R2 ;  /* 0x00000002000b7202 */ /* 0x000fe40000000f00 */
[----:B--2---:R-:W-:-:S07]  /*0400*/  IADD3 R10, PT, PT, R2, UR9, RZ ;  /* 0x00000009020a7c10 */ /* 0x004fce000fffe0ff */
.L_x_40:
[----:B------:R-:W-:Y:S01]  /*0410*/  UMOV UR9, UR7 ;  /* 0x0000000700097c82 */ /* 0x000fe20008000000 */
[----:B------:R-:W-:Y:S02]  /*0420*/  IABS R26, R13 ;  /* 0x0000000d001a7213 */ /* 0x000fe40000000000 */
[----:B0-----:R-:W-:Y:S02]  /*0430*/  MOV R16, UR9 ;  /* 0x0000000900107c02 */ /* 0x001fe40008000f00 */
[----:B------:R-:W-:Y:S02]  /*0440*/  IABS R28, R23 ;  /* 0x00000017001c7213 */ /* 0x000fe40000000000 */
[----:B------:R-:W-:Y:S02]  /*0450*/  IABS R21, R16 ;  /* 0x0000001000157213 */ /* 0x000fe40000000000 */
[----:B------:R-:W-:Y:S02]  /*0460*/  IABS R16, R11 ;  /* 0x0000000b00107213 */ /* 0x000fe40000000000 */
[----:B------:R-:W0:Y:S01]  /*0470*/  I2F.RP R18, R21 ;  /* 0x0000001500127306 */ /* 0x000e220000209400 */
[----:B------:R-:W-:-:S02]  /*0480*/  LOP3.LUT R32, RZ, UR9, RZ, 0x33, !PT ;  /* 0x00000009ff207c12 */ /* 0x000fc4000f8e33ff */
[----:B------:R-:W-:-:S05]  /*0490*/  IMAD.HI.U32 R24, R9, R16, RZ ;  /* 0x0000001009187227 */ /* 0x000fca00078e00ff */
[----:B------:R-:W-:-:S05]  /*04a0*/  IADD3 R25, PT, PT, -R24, RZ, RZ ;  /* 0x000000ff18197210 */ /* 0x000fca0007ffe1ff */
[----:B------:R-:W-:Y:S01]  /*04b0*/  IMAD R25, R21, R25, R16 ;  /* 0x0000001915197224 */ /* 0x000fe200078e0210 */
[----:B0-----:R-:W0:Y:S04]  /*04c0*/  MUFU.RCP R18, R18 ;  /* 0x0000001200127308 */ /* 0x001e280000001000 */
[----:B------:R-:W-:-:S13]  /*04d0*/  ISETP.GT.U32.AND P1, PT, R8, R25, PT ;  /* 0x000000190800720c */ /* 0x000fda0003f24070 */
[----:B------:R-:W-:Y:S01]  /*04e0*/  @!P1 IADD3 R25, PT, PT, R25, -R21, RZ ;  /* 0x8000001519199210 */ /* 0x000fe20007ffe0ff */
[----:B------:R-:W-:Y:S01]  /*04f0*/  @!P1 VIADD R24, R24, 0x1 ;  /* 0x0000000118189836 */ /* 0x000fe20000000000 */
[----:B0-----:R-:W-:Y:S02]  /*0500*/  IADD3 R17, PT, PT, R18, 0xffffffe, RZ ;  /* 0x0ffffffe12117810 */ /* 0x001fe40007ffe0ff */
[----:B------:R-:W-:Y:S02]  /*0510*/  IABS R18, R14 ;  /* 0x0000000e00127213 */ /* 0x000fe40000000000 */
[----:B------:R-:W-:Y:S02]  /*0520*/  ISETP.GE.U32.AND P0, PT, R25, R8, PT ;  /* 0x000000081900720c */ /* 0x000fe40003f06070 */
[----:B------:R-:W0:Y:S01]  /*0530*/  F2I.FTZ.U32.TRUNC.NTZ R17, R17 ;  /* 0x0000001100117305 */ /* 0x000e22000021f000 */
[----:B------:R-:W-:-:S04]  /*0540*/  LOP3.LUT R8, R11, UR9, RZ, 0x3c, !PT ;  /* 0x000000090b087c12 */ /* 0x000fc8000f8e3cff */
[----:B------:R-:W-:Y:S02]  /*0550*/  ISETP.GE.AND P2, PT, R8, RZ, PT ;  /* 0x000000ff0800720c */ /* 0x000fe40003f46270 */
[----:B------:R-:W-:-:S04]  /*0560*/  MOV R8, R21 ;  /* 0x0000001500087202 */ /* 0x000fc80000000f00 */
[----:B------:R-:W-:Y:S02]  /*0570*/  @P0 IADD3 R24, PT, PT, R24, 0x1, RZ ;  /* 0x0000000118180810 */ /* 0x000fe40007ffe0ff */
[----:B------:R-:W-:Y:S02]  /*0580*/  ISETP.NE.AND P0, PT, RZ, UR9, PT ;  /* 0x00000009ff007c0c */ /* 0x000fe4000bf05270 */
[----:B0-----:R-:W-:-:S03]  /*0590*/  IADD3 R16, PT, PT, RZ, -R17, RZ ;  /* 0x80000011ff107210 */ /* 0x001fc60007ffe0ff */
[----:B------:R-:W-:Y:S02]  /*05a0*/  @!P2 IADD3 R24, PT, PT, -R24, RZ, RZ ;  /* 0x000000ff1818a210 */ /* 0x000fe40007ffe1ff */
[----:B------:R-:W-:Y:S02]  /*05b0*/  IMAD R9, R16, R21, RZ ;  /* 0x0000001510097224 */ /* 0x000fe400078e02ff */
[----:B------:R-:W-:Y:S01]  /*05c0*/  IMAD.MOV.U32 R16, RZ, RZ, RZ ;  /* 0x000000ffff107224 */ /* 0x000fe200078e00ff */
[----:B------:R-:W-:-:S03]  /*05d0*/  SEL R24, R32, R24, !P0 ;  /* 0x0000001820187207 */ /* 0x000fc60004000000 */
[----:B------:R-:W-:Y:S01]  /*05e0*/  IMAD.HI.U32 R9, R17, R9, R16 ;  /* 0x0000000911097227 */ /* 0x000fe200078e0010 */
[----:B------:R-:W-:-:S05]  /*05f0*/  MOV R16, R18 ;  /* 0x0000001200107202 */ /* 0x000fca0000000f00 */
[----:B------:R-:W-:-:S04]  /*0600*/  IMAD.HI.U32 R18, R9, R26, RZ ;  /* 0x0000001a09127227 */ /* 0x000fc800078e00ff */
[----:B------:R-:W-:Y:S01]  /*0610*/  IMAD.HI.U32 R19, R9, R16, RZ ;  /* 0x0000001009137227 */ /* 0x000fe200078e00ff */
[----:B------:R-:W-:-:S03]  /*0620*/  IADD3 R25, PT, PT, -R18, RZ, RZ ;  /* 0x000000ff12197210 */ /* 0x000fc60007ffe1ff */
[----:B------:R-:W-:Y:S01]  /*0630*/  IMAD.HI.U32 R20, R9, R28, RZ ;  /* 0x0000001c09147227 */ /* 0x000fe200078e00ff */
[----:B------:R-:W-:-:S03]  /*0640*/  IADD3 R17, PT, PT, -R19, RZ, RZ ;  /* 0x000000ff13117210 */ /* 0x000fc60007ffe1ff */
[C---:B------:R-:W-:Y:S01]  /*0650*/  IMAD R25, R21.reuse, R25, R26 ;  /* 0x0000001915197224 */ /* 0x040fe200078e021a */
[----:B------:R-:W-:Y:S01]  /*0660*/  IADD3 R27, PT, PT, -R20, RZ, RZ ;  /* 0x000000ff141b7210 */ /* 0x000fe20007ffe1ff */
[C---:B------:R-:W-:Y:S01]  /*0670*/  IMAD R17, R21.reuse, R17, R16 ;  /* 0x0000001115117224 */ /* 0x040fe200078e0210 */
[----:B------:R-:W-:Y:S02]  /*0680*/  LOP3.LUT R16, R14, UR9, RZ, 0x3c, !PT ;  /* 0x000000090e107c12 */ /* 0x000fe4000f8e3cff */
[C---:B------:R-:W-:Y:S01]  /*0690*/  ISETP.GT.U32.AND P6, PT, R8.reuse, R25, PT ;  /* 0x000000190800720c */ /* 0x040fe20003fc4070 */
[----:B------:R-:W-:Y:S01]  /*06a0*/  IMAD R27, R21, R27, R28 ;  /* 0x0000001b151b7224 */ /* 0x000fe200078e021c */
[C---:B------:R-:W-:Y:S02]  /*06b0*/  ISETP.GT.U32.AND P3, PT, R8.reuse, R17, PT ;  /* 0x000000110800720c */ /* 0x040fe40003f64070 */
[----:B------:R-:W-:Y:S02]  /*06c0*/  LOP3.LUT R26, R13, UR9, RZ, 0x3c, !PT ;  /* 0x000000090d1a7c12 */ /* 0x000fe4000f8e3cff */
[----:B------:R-:W-:-:S02]  /*06d0*/  ISETP.GT.U32.AND P1, PT, R8, R27, PT ;  /* 0x0000001b0800720c */ /* 0x000fc40003f24070 */
[----:B------:R-:W-:Y:S02]  /*06e0*/  ISETP.GE.AND P2, PT, R16, RZ, PT ;  /* 0x000000ff1000720c */ /* 0x000fe40003f46270 */
[----:B------:R-:W-:Y:S02]  /*06f0*/  ISETP.GE.AND P4, PT, R26, RZ, PT ;  /* 0x000000ff1a00720c */ /* 0x000fe40003f86270 */
[C---:B------:R-:W-:Y:S01]  /*0700*/  LEA.HI R16, R24.reuse, R24, RZ, 0x1 ;  /* 0x0000001818107211 */ /* 0x040fe200078f08ff */
[----:B------:R-:W-:Y:S01]  /*0710*/  @!P6 IMAD.IADD R25, R25, 0x1, -R21 ;  /* 0x000000011919e824 */ /* 0x000fe200078e0a15 */
[----:B------:R-:W-:Y:S01]  /*0720*/  IADD3 R26, PT, PT, -R24, RZ, RZ ;  /* 0x000000ff181a7210 */ /* 0x000fe20007ffe1ff */
[----:B------:R-:W-:Y:S01]  /*0730*/  @!P6 VIADD R18, R18, 0x1 ;  /* 0x000000011212e836 */ /* 0x000fe20000000000 */
[----:B------:R-:W-:Y:S02]  /*0740*/  @!P3 IADD3 R17, PT, PT, R17, -R21, RZ ;  /* 0x800000151111b210 */ /* 0x000fe40007ffe0ff */
[-C--:B------:R-:W-:Y:S01]  /*0750*/  ISETP.GE.U32.AND P5, PT, R25, R8.reuse, PT ;  /* 0x000000081900720c */ /* 0x080fe20003fa6070 */
[----:B------:R-:W-:Y:S01]  /*0760*/  IMAD R25, R26, UR9, R11 ;  /* 0x000000091a197c24 */ /* 0x000fe2000f8e020b */
[----:B------:R-:W-:Y:S01]  /*0770*/  @!P3 IADD3 R19, PT, PT, R19, 0x1, RZ ;  /* 0x000000011313b810 */ /* 0x000fe20007ffe0ff */
[----:B------:R-:W-:Y:S01]  /*0780*/  @!P1 VIADD R20, R20, 0x1 ;  /* 0x0000000114149836 */ /* 0x000fe20000000000 */
[----:B------:R-:W-:-:S02]  /*0790*/  ISETP.GE.U32.AND P3, PT, R17, R8, PT ;  /* 0x000000081100720c */ /* 0x000fc40003f66070 */
[----:B------:R-:W-:Y:S02]  /*07a0*/  LOP3.LUT R17, R16, 0xfffffffe, RZ, 0xc0, !PT ;  /* 0xfffffffe10117812 */ /* 0x000fe400078ec0ff */
[----:B------:R-:W-:Y:S02]  /*07b0*/  @!P1 IADD3 R27, PT, PT, R27, -R21, RZ ;  /* 0x800000151b1b9210 */ /* 0x000fe40007ffe0ff */
[----:B------:R-:W-:Y:S02]  /*07c0*/  IADD3 R21, PT, PT, R24, -R17, RZ ;  /* 0x8000001118157210 */ /* 0x000fe40007ffe0ff */
[----:B------:R-:W-:Y:S01]  /*07d0*/  SHF.R.U32.HI R24, RZ, 0x1, R24 ;  /* 0x00000001ff187819 */ /* 0x000fe20000011618 */
[----:B------:R-:W0:Y:S01]  /*07e0*/  LDC.64 R16, c[0x0][0x388] ;  /* 0x0000e200ff107b82 */ /* 0x000e220000000a00 */
[----:B------:R-:W-:Y:S01]  /*07f0*/  @P5 IADD3 R18, PT, PT, R18, 0x1, RZ ;  /* 0x0000000112125810 */ /* 0x000fe20007ffe0ff */
[----:B------:R-:W-:Y:S01]  /*0800*/  IMAD R26, R21, UR5, RZ ;  /* 0x00000005151a7c24 */ /* 0x000fe2000f8e02ff */
[----:B------:R-:W-:Y:S01]  /*0810*/  ISETP.GE.U32.AND P6, PT, R27, R8, PT ;  /* 0x000000081b00720c */ /* 0x000fe20003fc6070 */
[----:B------:R-:W-:Y:S01]  /*0820*/  IMAD R24, R24, UR9, R25 ;  /* 0x0000000918187c24 */ /* 0x000fe2000f8e0219 */
[----:B------:R-:W-:-:S02]  /*0830*/  @!P4 IADD3 R18, PT, PT, -R18, RZ, RZ ;  /* 0x000000ff1212c210 */ /* 0x000fc40007ffe1ff */
[----:B------:R-:W-:Y:S02]  /*0840*/  LOP3.LUT R27, R23, UR9, RZ, 0x3c, !PT ;  /* 0x00000009171b7c12 */ /* 0x000fe4000f8e3cff */
[----:B------:R-:W-:Y:S02]  /*0850*/  SEL R29, R32, R18, !P0 ;  /* 0x00000012201d7207 */ /* 0x000fe40004000000 */
[----:B------:R-:W-:Y:S02]  /*0860*/  ISETP.GE.AND P5, PT, R27, RZ, PT ;  /* 0x000000ff1b00720c */ /* 0x000fe40003fa6270 */
[----:B------:R-:W-:Y:S02]  /*0870*/  IADD3 R34, PT, PT, R25, R26, RZ ;  /* 0x0000001a19227210 */ /* 0x000fe40007ffe0ff */
[----:B------:R-:W-:Y:S02]  /*0880*/  IADD3 R27, PT, PT, R5, R24, R26 ;  /* 0x00000018051b7210 */ /* 0x000fe40007ffe01a */
[----:B------:R-:W-:-:S02]  /*0890*/  IADD3 R26, PT, PT, -R29, RZ, RZ ;  /* 0x000000ff1d1a7210 */ /* 0x000fc40007ffe1ff */
[----:B------:R-:W-:Y:S02]  /*08a0*/  IADD3 R21, PT, PT, R25, UR16, RZ ;  /* 0x0000001019157c10 */ /* 0x000fe4000fffe0ff */
[----:B------:R-:W-:Y:S01]  /*08b0*/  @P3 IADD3 R19, PT, PT, R19, 0x1, RZ ;  /* 0x0000000113133810 */ /* 0x000fe20007ffe0ff */
[----:B------:R-:W-:Y:S01]  /*08c0*/  IMAD R33, R26, UR9, R13 ;  /* 0x000000091a217c24 */ /* 0x000fe2000f8e020d */
[----:B------:R-:W-:Y:S02]  /*08d0*/  VIMNMX R24, PT, PT, R21, R15, PT ;  /* 0x0000000f15187248 */ /* 0x000fe40003fe0100 */
[----:B------:R-:W-:Y:S02]  /*08e0*/  @P6 IADD3 R20, PT, PT, R20, 0x1, RZ ;  /* 0x0000000114146810 */ /* 0x000fe40007ffe0ff */
[----:B------:R-:W-:Y:S01]  /*08f0*/  IADD3 R35, PT, PT, R33, UR16, RZ ;  /* 0x0000001021237c10 */ /* 0x000fe2000fffe0ff */
[----:B------:R-:W-:Y:S01]  /*0900*/  IMAD.IADD R37, R7, 0x1, R24 ;  /* 0x0000000107257824 */ /* 0x000fe200078e0218 */
[----:B------:R-:W-:-:S02]  /*0910*/  @!P2 IADD3 R19, PT, PT, -R19, RZ, RZ ;  /* 0x000000ff1313a210 */ /* 0x000fc40007ffe1ff */
[----:B------:R-:W-:Y:S01]  /*0920*/  VIMNMX R18, PT, PT, R21, R12, PT ;  /* 0x0000000c15127248 */ /* 0x000fe20003fe0100 */
[----:B------:R-:W-:Y:S01]  /*0930*/  IMAD.IADD R21, R6, 0x1, R24 ;  /* 0x0000000106157824 */ /* 0x000fe200078e0218 */
[----:B------:R-:W-:Y:S02]  /*0940*/  @!P5 IADD3 R20, PT, PT, -R20, RZ, RZ ;  /* 0x000000ff1414d210 */ /* 0x000fe40007ffe1ff */
[----:B------:R-:W-:Y:S02]  /*0950*/  VIMNMX R25, PT, PT, R35, R22, PT ;  /* 0x0000001623197248 */ /* 0x000fe40003fe0100 */
[C---:B------:R-:W-:Y:S02]  /*0960*/  SEL R26, R32.reuse, R19, !P0 ;  /* 0x00000013201a7207 */ /* 0x040fe40004000000 */
[----:B------:R-:W-:Y:S01]  /*0970*/  SEL R32, R32, R20, !P0 ;  /* 0x0000001420207207 */ /* 0x000fe20004000000 */
[----:B0-----:R-:W-:Y:S01]  /*0980*/  IMAD.WIDE R20, R21, 0x4, R16 ;  /* 0x0000000415147825 */ /* 0x001fe200078e0210 */
[----:B------:R-:W-:-:S02]  /*0990*/  IADD3 R19, PT, PT, R7, R18, RZ ;  /* 0x0000001207137210 */ /* 0x000fc40007ffe0ff */
[CC--:B------:R-:W-:Y:S02]  /*09a0*/  IADD3 R24, PT, PT, R6.reuse, R25.reuse, RZ ;  /* 0x0000001906187210 */ /* 0x0c0fe40007ffe0ff */
[----:B------:R-:W-:Y:S01]  /*09b0*/  IADD3 R31, PT, PT, R6, R18, RZ ;  /* 0x00000012061f7210 */ /* 0x000fe20007ffe0ff */
[----:B------:R0:W2:Y:S01]  /*09c0*/  LDG.E R28, desc[UR10][R20.64] ;  /* 0x0000000a141c7981 */ /* 0x0000a2000c1e1900 */
[----:B------:R-:W-:Y:S01]  /*09d0*/  IMAD.WIDE R18, R19, 0x4, R16 ;  /* 0x0000000413127825 */ /* 0x000fe200078e0210 */
[----:B------:R-:W-:-:S03]  /*09e0*/  IADD3 R25, PT, PT, R7, R25, RZ ;  /* 0x0000001907197210 */ /* 0x000fc60007ffe0ff */
[--C-:B------:R-:W-:Y:S02]  /*09f0*/  IMAD.WIDE R30, R31, 0x4, R16.reuse ;  /* 0x000000041f1e7825 */ /* 0x100fe400078e0210 */
[----:B------:R1:W3:Y:S02]  /*0a00*/  LDG.E R18, desc[UR10][R18.64] ;  /* 0x0000000a12127981 */ /* 0x0002e4000c1e1900 */
[--C-:B0-----:R-:W-:Y:S01]  /*0a10*/  IMAD.WIDE R20, R24, 0x4, R16.reuse ;  /* 0x0000000418147825 */ /* 0x101fe200078e0210 */
[----:B------:R-:W-:Y:S01]  /*0a20*/  VIMNMX R24, PT, PT, R35, R10, PT ;  /* 0x0000000a23187248 */ /* 0x000fe20003fe0100 */
[----:B------:R-:W4:Y:S02]  /*0a30*/  LDG.E R31, desc[UR10][R30.64] ;  /* 0x0000000a1e1f7981 */ /* 0x000f24000c1e1900 */
[----:B------:R-:W-:Y:S01]  /*0a40*/  IMAD.WIDE R36, R37, 0x4, R16 ;  /* 0x0000000425247825 */ /* 0x000fe200078e0210 */
[----:B------:R-:W-:Y:S01]  /*0a50*/  IADD3 R35, PT, PT, R6, R24, RZ ;  /* 0x0000001806237210 */ /* 0x000fe20007ffe0ff */
[----:B------:R-:W5:Y:S02]  /*0a60*/  LDG.E R20, desc[UR10][R20.64] ;  /* 0x0000000a14147981 */ /* 0x000f64000c1e1900 */
[----:B-1----:R-:W-:-:S02]  /*0a70*/  IMAD.IADD R19, R7, 0x1, R24 ;  /* 0x0000000107137824 */ /* 0x002fc400078e0218 */
[--C-:B------:R-:W-:Y:S01]  /*0a80*/  IMAD.WIDE R24, R25, 0x4, R16.reuse ;  /* 0x0000000419187825 */ /* 0x100fe200078e0210 */
[----:B------:R0:W3:Y:S05]  /*0a90*/  LDG.E R30, desc[UR10][R36.64] ;  /* 0x0000000a241e7981 */ /* 0x0000ea000c1e1900 */
[----:B------:R-:W5:Y:S01]  /*0aa0*/  LDG.E R24, desc[UR10][R24.64] ;  /* 0x0000000a18187981 */ /* 0x000f62000c1e1900 */
[----:B0-----:R-:W-:-:S04]  /*0ab0*/  IMAD.WIDE R36, R35, 0x4, R16 ;  /* 0x0000000423247825 */ /* 0x001fc800078e0210 */
[----:B------:R-:W-:Y:S01]  /*0ac0*/  IMAD.WIDE R16, R19, 0x4, R16 ;  /* 0x0000000413107825 */ /* 0x000fe200078e0210 */
[----:B------:R0:W5:Y:S05]  /*0ad0*/  LDG.E R35, desc[UR10][R36.64] ;  /* 0x0000000a24237981 */ /* 0x00016a000c1e1900 */
[----:B------:R1:W5:Y:S01]  /*0ae0*/  LDG.E R16, desc[UR10][R16.64] ;  /* 0x0000000a10107981 */ /* 0x000362000c1e1900 */
[----:B------:R-:W-:Y:S01]  /*0af0*/  SHF.R.U32.HI R19, RZ, 0x1, R26 ;  /* 0x00000001ff137819 */ /* 0x000fe2000001161a */
[----:B------:R-:W1:Y:S04]  /*0b00*/  S2UR UR6, SR_CgaCtaId ;  /* 0x00000000000679c3 */ /* 0x000e680000008800 */
[----:B------:R-:W-:Y:S01]  /*0b10*/  IMAD R34, R19, UR9, R34 ;  /* 0x0000000913227c24 */ /* 0x000fe2000f8e0222 */
[----:B------:R-:W-:-:S04]  /*0b20*/  LEA.HI R19, R29, R29, RZ, 0x1 ;  /* 0x0000001d1d137211 */ /* 0x000fc800078f08ff */
[----:B------:R-:W-:-:S04]  /*0b30*/  LOP3.LUT R26, R19, 0xfffffffe, RZ, 0xc0, !PT ;  /* 0xfffffffe131a7812 */ /* 0x000fc800078ec0ff */
[----:B------:R-:W-:Y:S02]  /*0b40*/  IADD3 R26, PT, PT, R29, -R26, RZ ;  /* 0x8000001a1d1a7210 */ /* 0x000fe40007ffe0ff */
[----:B0-----:R-:W-:-:S03]  /*0b50*/  SHF.R.U32.HI R36, RZ, 0x1, R29 ;  /* 0x00000001ff247819 */ /* 0x001fc6000001161d */
[----:B------:R-:W-:Y:S01]  /*0b60*/  IMAD R26, R26, UR5, RZ ;  /* 0x000000051a1a7c24 */ /* 0x000fe2000f8e02ff */
[----:B------:R-:W-:Y:S01]  /*0b70*/  UMOV UR4, 0x400 ;  /* 0x0000040000047882 */ /* 0x000fe20000000000 */
[----:B------:R-:W-:Y:S01]  /*0b80*/  IMAD R21, R36, UR9, R33 ;  /* 0x0000000924157c24 */ /* 0x000fe2000f8e0221 */
[----:B------:R-:W-:Y:S02]  /*0b90*/  SHF.R.U32.HI R32, RZ, 0x1, R32 ;  /* 0x00000001ff207819 */ /* 0x000fe40000011620 */
[----:B------:R-:W-:Y:S01]  /*0ba0*/  IADD3 R33, PT, PT, R33, R26, RZ ;  /* 0x0000001a21217210 */ /* 0x000fe20007ffe0ff */
[----:B-1----:R-:W-:Y:S01]  /*0bb0*/  ULEA UR4, UR6, UR4, 0x18 ;  /* 0x0000000406047291 */ /* 0x002fe2000f8ec0ff */
[----:B------:R-:W-:-:S03]  /*0bc0*/  IADD3 R34, PT, PT, R5, R34, RZ ;  /* 0x0000002205227210 */ /* 0x000fc60007ffe0ff */
[----:B------:R-:W-:Y:S01]  /*0bd0*/  IMAD R32, R32, UR9, R33 ;  /* 0x0000000920207c24 */ /* 0x000fe2000f8e0221 */
[----:B------:R-:W-:Y:S02]  /*0be0*/  IADD3 R21, PT, PT, R5, R21, R26 ;  /* 0x0000001505157210 */ /* 0x000fe40007ffe01a */
[----:B------:R-:W-:Y:S02]  /*0bf0*/  LEA R27, R27, UR4, 0x2 ;  /* 0x000000041b1b7c11 */ /* 0x000fe4000f8e10ff */
[----:B------:R-:W-:Y:S02]  /*0c00*/  LEA R34, R34, UR4, 0x2 ;  /* 0x0000000422227c11 */ /* 0x000fe4000f8e10ff */
[----:B------:R-:W-:Y:S01]  /*0c10*/  IADD3 R32, PT, PT, R5, R32, RZ ;  /* 0x0000002005207210 */ /* 0x000fe20007ffe0ff */
[C---:B------:R-:W-:Y:S01]  /*0c20*/  IMAD R17, R4.reuse, 0x4, R27 ;  /* 0x0000000404117824 */ /* 0x040fe200078e021b */
[----:B------:R-:W-:Y:S02]  /*0c30*/  LEA R21, R21, UR4, 0x2 ;  /* 0x0000000415157c11 */ /* 0x000fe4000f8e10ff */
[----:B------:R-:W-:-:S02]  /*0c40*/  LEA R19, R4, R34, 0x2 ;  /* 0x0000002204137211 */ /* 0x000fc400078e10ff */
[----:B------:R-:W-:Y:S02]  /*0c50*/  LEA R32, R32, UR4, 0x2 ;  /* 0x0000000420207c11 */ /* 0x000fe4000f8e10ff */
[C---:B------:R-:W-:Y:S02]  /*0c60*/  LEA R25, R4.reuse, R21, 0x2 ;  /* 0x0000001504197211 */ /* 0x040fe400078e10ff */
[----:B------:R-:W-:Y:S01]  /*0c70*/  LEA R29, R4, R32, 0x2 ;  /* 0x00000020041d7211 */ /* 0x000fe200078e10ff */
[----:B------:R-:W-:-:S04]  /*0c80*/  UIADD3 UR8, UPT, UPT, UR8, 0x2, URZ ;  /* 0x0000000208087890 */ /* 0x000fc8000fffe0ff */
[----:B------:R-:W-:Y:S02]  /*0c90*/  UISETP.NE.AND UP0, UPT, UR8, URZ, UPT ;  /* 0x000000ff0800728c */ /* 0x000fe4000bf05270 */
[----:B------:R-:W-:-:S06]  /*0ca0*/  USHF.L.U32 UR4, UR14, 0x1, URZ ;  /* 0x000000010e047899 */ /* 0x000fcc00080006ff */
[----:B------:R-:W-:Y:S01]  /*0cb0*/  IADD3 R23, PT, PT, R23, UR4, RZ ;  /* 0x0000000417177c10 */ /* 0x000fe2000fffe0ff */
[----:B------:R-:W-:Y:S01]  /*0cc0*/  VIADD R14, R14, UR4 ;  /* 0x000000040e0e7c36 */ /* 0x000fe20008000000 */
[----:B------:R-:W-:Y:S01]  /*0cd0*/  IADD3 R11, PT, PT, R11, UR4, RZ ;  /* 0x000000040b0b7c10 */ /* 0x000fe2000fffe0ff */
[----:B------:R-:W-:Y:S01]  /*0ce0*/  VIADD R22, R22, UR4 ;  /* 0x0000000416167c36 */ /* 0x000fe20008000000 */
[----:B------:R-:W-:Y:S02]  /*0cf0*/  IADD3 R12, PT, PT, R12, UR4, RZ ;  /* 0x000000040c0c7c10 */ /* 0x000fe4000fffe0ff */
[----:B------:R-:W-:Y:S02]  /*0d00*/  IADD3 R15, PT, PT, R15, UR4, RZ ;  /* 0x000000040f0f7c10 */ /* 0x000fe4000fffe0ff */
[----:B------:R-:W-:Y:S02]  /*0d10*/  IADD3 R13, PT, PT, R13, UR4, RZ ;  /* 0x000000040d0d7c10 */ /* 0x000fe4000fffe0ff */
[----:B------:R-:W-:Y:S01]  /*0d20*/  IADD3 R10, PT, PT, R10, UR4, RZ ;  /* 0x000000040a0a7c10 */ /* 0x000fe2000fffe0ff */
[----:B--2---:R0:W-:Y:S04]  /*0d30*/  STS [R27], R28 ;  /* 0x0000001c1b007388 */ /* 0x0041e80000000800 */
[----:B----4-:R0:W-:Y:S04]  /*0d40*/  STS [R34], R31 ;  /* 0x0000001f22007388 */ /* 0x0101e80000000800 */
[----:B---3--:R0:W-:Y:S04]  /*0d50*/  STS [R17], R30 ;  /* 0x0000001e11007388 */ /* 0x0081e80000000800 */
[----:B------:R0:W-:Y:S04]  /*0d60*/  STS [R19], R18 ;  /* 0x0000001213007388 */ /* 0x0001e80000000800 */
[----:B-----5:R0:W-:Y:S04]  /*0d70*/  STS [R21], R20 ;  /* 0x0000001415007388 */ /* 0x0201e80000000800 */
[----:B------:R0:W-:Y:S04]  /*0d80*/  STS [R32], R35 ;  /* 0x0000002320007388 */ /* 0x0001e80000000800 */
[----:B------:R0:W-:Y:S04]  /*0d90*/  STS [R25], R24 ;  /* 0x0000001819007388 */ /* 0x0001e80000000800 */
[----:B------:R0:W-:Y:S01]  /*0da0*/  STS [R29], R16 ;  /* 0x000000101d007388 */ /* 0x0001e20000000800 */
[----:B------:R-:W-:Y:S05]  /*0db0*/  BRA.U UP0, `(.L_x_40) ;  /* 0xfffffff500947547 */ /* 0x000fea000b83ffff */
[----:B------:R-:W-:-:S04]  /*0dc0*/  UISETP.LT.AND UP0, UPT, UR13, 0x1, UPT ;  /* 0x000000010d00788c */ /* 0x000fc8000bf01270 */
[----:B------:R-:W-:-:S04]  /*0dd0*/  USEL UR4, UR13, 0x1, !UP0 ;  /* 0x000000010d047887 */ /* 0x000fc8000c000000 */
[----:B------:R-:W-:-:S06]  /*0de0*/  ULOP3.LUT UR4, UR4, 0x7ffffffe, URZ, 0xc0, !UPT ;  /* 0x7ffffffe04047892 */ /* 0x000fcc000f8ec0ff */
[----:B------:R-:W-:-:S07]  /*0df0*/  MOV R11, UR4 ;  /* 0x00000004000b7c02 */ /* 0x000fce0008000f00 */
.L_x_39:
[----:B------:R-:W-:-:S04]  /*0e00*/  UISETP.LT.AND UP0, UPT, UR13, 0x1, UPT ;  /* 0x000000010d00788c */ /* 0x000fc8000bf01270 */
[----:B------:R-:W-:-:S04]  /*0e10*/  USEL UR4, UR13, 0x1, !UP0 ;  /* 0x000000010d047887 */ /* 0x000fc8000c000000 */
[----:B------:R-:W-:-:S04]  /*0e20*/  ULOP3.LUT UR4, UR4, 0x1, URZ, 0xc0, !UPT ;  /* 0x0000000104047892 */ /* 0x000fc8000f8ec0ff */
[----:B------:R-:W-:-:S09]  /*0e30*/  UISETP.NE.U32.AND UP0, UPT, UR4, 0x1, UPT ;  /* 0x000000010400788c */ /* 0x000fd2000bf05070 */
[----:B------:R-:W-:Y:S05]  /*0e40*/  BRA.U UP0, `(.L_x_38) ;  /* 0x0000000500507547 */ /* 0x000fea000b800000 */
[----:B------:R-:W-:Y:S01]  /*0e50*/  MOV R8, UR9 ;  /* 0x0000000900087c02 */ /* 0x000fe20008000f00 */
[----:B------:R-:W-:Y:S01]  /*0e60*/  IMAD R14, R11, UR14, R2 ;  /* 0x0000000e0b0e7c24 */ /* 0x000fe2000f8e0202 */
[----:B------:R-:W-:Y:S01]  /*0e70*/  ISETP.NE.AND P3, PT, RZ, UR9, PT ;  /* 0x00000009ff007c0c */ /* 0x000fe2000bf65270 */
[----:B------:R-:W-:Y:S01]  /*0e80*/  UIMAD UR4, UR5, UR15, URZ ;  /* 0x0000000f050472a4 */ /* 0x000fe2000f8e02ff */
[----:B------:R-:W-:Y:S01]  /*0e90*/  IABS R10, R8 ;  /* 0x00000008000a7213 */ /* 0x000fe20000000000 */
[----:B------:R-:W-:Y:S01]  /*0ea0*/  HFMA2 R8, -RZ, RZ, 0, 0 ;  /* 0x00000000ff087431 */ /* 0x000fe200000001ff */
[----:B------:R-:W-:Y:S02]  /*0eb0*/  IABS R11, R14 ;  /* 0x0000000e000b7213 */ /* 0x000fe40000000000 */
[----:B------:R-:W1:Y:S01]  /*0ec0*/  I2F.RP R12, R10 ;  /* 0x0000000a000c7306 */ /* 0x000e620000209400 */
[----:B0-----:R-:W-:-:S04]  /*0ed0*/  MOV R17, UR4 ;  /* 0x0000000400117c02 */ /* 0x001fc80008000f00 */
[----:B------:R-:W-:-:S03]  /*0ee0*/  LEA R17, R17, R14, 0x1 ;  /* 0x0000000e11117211 */ /* 0x000fc600078e08ff */
[----:B-1----:R-:W0:Y:S02]  /*0ef0*/  MUFU.RCP R12, R12 ;  /* 0x0000000c000c7308 */ /* 0x002e240000001000 */
[----:B0-----:R-:W-:Y:S02]  /*0f00*/  IADD3 R13, PT, PT, R12, 0xffffffe, RZ ;  /* 0x0ffffffe0c0d7810 */ /* 0x001fe40007ffe0ff */
[----:B------:R-:W-:-:S04]  /*0f10*/  LOP3.LUT R12, RZ, UR9, RZ, 0x33, !PT ;  /* 0x00000009ff0c7c12 */ /* 0x000fc8000f8e33ff */
[----:B------:R-:W0:Y:S02]  /*0f20*/  F2I.FTZ.U32.TRUNC.NTZ R9, R13 ;  /* 0x0000000d00097305 */ /* 0x000e24000021f000 */
[----:B0-----:R-:W-:-:S05]  /*0f30*/  IADD3 R15, PT, PT, RZ, -R9, RZ ;  /* 0x80000009ff0f7210 */ /* 0x001fca0007ffe0ff */
[----:B------:R-:W-:-:S04]  /*0f40*/  IMAD R15, R15, R10, RZ ;  /* 0x0000000a0f0f7224 */ /* 0x000fc800078e02ff */
[----:B------:R-:W-:-:S04]  /*0f50*/  IMAD.HI.U32 R15, R9, R15, R8 ;  /* 0x0000000f090f7227 */ /* 0x000fc800078e0008 */
[----:B------:R-:W-:-:S04]  /*0f60*/  IMAD.MOV.U32 R9, RZ, RZ, R11 ;  /* 0x000000ffff097224 */ /* 0x000fc800078e000b */
[----:B------:R-:W-:-:S05]  /*0f70*/  IMAD.HI.U32 R8, R15, R9, RZ ;  /* 0x000000090f087227 */ /* 0x000fca00078e00ff */
[----:B------:R-:W-:-:S05]  /*0f80*/  IADD3 R11, PT, PT, -R8, RZ, RZ ;  /* 0x000000ff080b7210 */ /* 0x000fca0007ffe1ff */
[----:B------:R-:W-:-:S05]  /*0f90*/  IMAD R9, R10, R11, R9 ;  /* 0x0000000b0a097224 */ /* 0x000fca00078e0209 */
[----:B------:R-:W-:-:S13]  /*0fa0*/  ISETP.GT.U32.AND P1, PT, R10, R9, PT ;  /* 0x000000090a00720c */ /* 0x000fda0003f24070 */
[-C--:B------:R-:W-:Y:S02]  /*0fb0*/  @!P1 IADD3 R9, PT, PT, R9, -R10.reuse, RZ ;  /* 0x8000000a09099210 */ /* 0x080fe40007ffe0ff */
[----:B------:R-:W-:Y:S02]  /*0fc0*/  @!P1 IADD3 R8, PT, PT, R8, 0x1, RZ ;  /* 0x0000000108089810 */ /* 0x000fe40007ffe0ff */
[----:B------:R-:W-:Y:S02]  /*0fd0*/  ISETP.GE.U32.AND P0, PT, R9, R10, PT ;  /* 0x0000000a0900720c */ /* 0x000fe40003f06070 */
[----:B------:R-:W-:-:S04]  /*0fe0*/  LOP3.LUT R9, R14, UR9, RZ, 0x3c, !PT ;  /* 0x000000090e097c12 */ /* 0x000fc8000f8e3cff */
[----:B------:R-:W-:-:S07]  /*0ff0*/  ISETP.GE.AND P2, PT, R9, RZ, PT ;  /* 0x000000ff0900720c */ /* 0x000fce0003f46270 */
[----:B------:R-:W-:-:S06]  /*1000*/  @P0 IADD3 R8, PT, PT, R8, 0x1, RZ ;  /* 0x0000000108080810 */ /* 0x000fcc0007ffe0ff */
[----:B------:R-:W-:-:S04]  /*1010*/  @!P2 IADD3 R8, PT, PT, -R8, RZ, RZ ;  /* 0x000000ff0808a210 */ /* 0x000fc80007ffe1ff */
[----:B------:R-:W-:Y:S02]  /*1020*/  SEL R13, R12, R8, !P3 ;  /* 0x000000080c0d7207 */ /* 0x000fe40005800000 */
[----:B------:R-:W0:Y:S03]  /*1030*/  LDC.64 R8, c[0x0][0x388] ;  /* 0x0000e200ff087b82 */ /* 0x000e260000000a00 */
[----:B------:R-:W-:-:S04]  /*1040*/  IMAD.MOV R11, RZ, RZ, -R13 ;  /* 0x000000ffff0b7224 */ /* 0x000fc800078e0a0d */
[----:B------:R-:W-:-:S05]  /*1050*/  IMAD R11, R11, UR9, R14 ;  /* 0x000000090b0b7c24 */ /* 0x000fca000f8e020e */
[----:B------:R-:W-:-:S04]  /*1060*/  IADD3 R16, PT, PT, R11, UR16, RZ ;  /* 0x000000100b107c10 */ /* 0x000fc8000fffe0ff */
[----:B------:R-:W-:Y:S02]  /*1070*/  VIMNMX R21, PT, PT, R16, R17, PT ;  /* 0x0000001110157248 */ /* 0x000fe40003fe0100 */
[----:B------:R-:W-:Y:S02]  /*1080*/  VIADDMNMX R16, R17, UR5, R16, PT ;  /* 0x0000000511107c46 */ /* 0x000fe4000b800110 */
[C---:B------:R-:W-:Y:S01]  /*1090*/  IADD3 R17, PT, PT, R6.reuse, R21, RZ ;  /* 0x0000001506117210 */ /* 0x040fe20007ffe0ff */
[C---:B------:R-:W-:Y:S01]  /*10a0*/  IMAD.IADD R21, R7.reuse, 0x1, R21 ;  /* 0x0000000107157824 */ /* 0x040fe200078e0215 */
[-C--:B------:R-:W-:Y:S02]  /*10b0*/  IADD3 R19, PT, PT, R6, R16.reuse, RZ ;  /* 0x0000001006137210 */ /* 0x080fe40007ffe0ff */
[----:B------:R-:W-:Y:S01]  /*10c0*/  IADD3 R23, PT, PT, R7, R16, RZ ;  /* 0x0000001007177210 */ /* 0x000fe20007ffe0ff */
[----:B0-----:R-:W-:-:S04]  /*10d0*/  IMAD.WIDE R6, R17, 0x4, R8 ;  /* 0x0000000411067825 */ /* 0x001fc800078e0208 */
[--C-:B------:R-:W-:Y:S02]  /*10e0*/  IMAD.WIDE R16, R19, 0x4, R8.reuse ;  /* 0x0000000413107825 */ /* 0x100fe400078e0208 */
[----:B------:R0:W2:Y:S02]  /*10f0*/  LDG.E R6, desc[UR10][R6.64] ;  /* 0x0000000a06067981 */ /* 0x0000a4000c1e1900 */
[--C-:B------:R-:W-:Y:S02]  /*1100*/  IMAD.WIDE R18, R21, 0x4, R8.reuse ;  /* 0x0000000415127825 */ /* 0x100fe400078e0208 */
[----:B------:R-:W3:Y:S02]  /*1110*/  LDG.E R16, desc[UR10][R16.64] ;  /* 0x0000000a10107981 */ /* 0x000ee4000c1e1900 */
[----:B------:R-:W-:Y:S02]  /*1120*/  IMAD.WIDE R8, R23, 0x4, R8 ;  /* 0x0000000417087825 */ /* 0x000fe400078e0208 */
[----:B------:R-:W4:Y:S04]  /*1130*/  LDG.E R18, desc[UR10][R18.64] ;  /* 0x0000000a12127981 */ /* 0x000f28000c1e1900 */
[----:B------:R1:W5:Y:S01]  /*1140*/  LDG.E R8, desc[UR10][R8.64] ;  /* 0x0000000a08087981 */ /* 0x000362000c1e1900 */
[----:B------:R-:W-:-:S04]  /*1150*/  IADD3 R14, PT, PT, R14, UR5, RZ ;  /* 0x000000050e0e7c10 */ /* 0x000fc8000fffe0ff */
[----:B------:R-:W-:-:S05]  /*1160*/  IABS R21, R14 ;  /* 0x0000000e00157213 */ /* 0x000fca0000000000 */
[----:B------:R-:W-:-:S05]  /*1170*/  IMAD.HI.U32 R15, R15, R21, RZ ;  /* 0x000000150f0f7227 */ /* 0x000fca00078e00ff */
[----:B------:R-:W-:-:S05]  /*1180*/  IADD3 R20, PT, PT, -R15, RZ, RZ ;  /* 0x000000ff0f147210 */ /* 0x000fca0007ffe1ff */
[----:B------:R-:W-:-:S05]  /*1190*/  IMAD R21, R10, R20, R21 ;  /* 0x000000140a157224 */ /* 0x000fca00078e0215 */
[----:B------:R-:W-:Y:S02]  /*11a0*/  ISETP.GT.U32.AND P1, PT, R10, R21, PT ;  /* 0x000000150a00720c */ /* 0x000fe40003f24070 */
[----:B------:R-:W-:-:S11]  /*11b0*/  LOP3.LUT R14, R14, UR9, RZ, 0x3c, !PT ;  /* 0x000000090e0e7c12 */ /* 0x000fd6000f8e3cff */
[----:B------:R-:W-:-:S04]  /*11c0*/  @!P1 IADD3 R21, PT, PT, R21, -R10, RZ ;  /* 0x8000000a15159210 */ /* 0x000fc80007ffe0ff */
[----:B------:R-:W-:Y:S02]  /*11d0*/  ISETP.GE.U32.AND P0, PT, R21, R10, PT ;  /* 0x0000000a1500720c */ /* 0x000fe40003f06070 */
[----:B------:R-:W-:Y:S02]  /*11e0*/  ISETP.GE.AND P2, PT, R14, RZ, PT ;  /* 0x000000ff0e00720c */ /* 0x000fe40003f46270 */
[----:B------:R-:W-:Y:S02]  /*11f0*/  @!P1 IADD3 R15, PT, PT, R15, 0x1, RZ ;  /* 0x000000010f0f9810 */ /* 0x000fe40007ffe0ff */
[----:B0-----:R-:W-:Y:S01]  /*1200*/  LEA.HI R7, R13, R13, RZ, 0x1 ;  /* 0x0000000d0d077211 */ /* 0x001fe200078f08ff */
[----:B------:R-:W0:Y:S03]  /*1210*/  S2UR UR6, SR_CgaCtaId ;  /* 0x00000000000679c3 */ /* 0x000e260000008800 */
[----:B------:R-:W-:-:S03]  /*1220*/  LOP3.LUT R10, R7, 0xfffffffe, RZ, 0xc0, !PT ;  /* 0xfffffffe070a7812 */ /* 0x000fc600078ec0ff */
[----:B------:R-:W-:Y:S01]  /*1230*/  @P0 VIADD R15, R15, 0x1 ;  /* 0x000000010f0f0836 */ /* 0x000fe20000000000 */
[----:B------:R-:W-:-:S04]  /*1240*/  IADD3 R10, PT, PT, R13, -R10, RZ ;  /* 0x8000000a0d0a7210 */ /* 0x000fc80007ffe0ff */
[----:B------:R-:W-:Y:S01]  /*1250*/  @!P2 IADD3 R15, PT, PT, -R15, RZ, RZ ;  /* 0x000000ff0f0fa210 */ /* 0x000fe20007ffe1ff */
[----:B------:R-:W-:-:S03]  /*1260*/  IMAD R14, R10, UR5, RZ ;  /* 0x000000050a0e7c24 */ /* 0x000fc6000f8e02ff */
[----:B------:R-:W-:Y:S02]  /*1270*/  SEL R12, R12, R15, !P3 ;  /* 0x0000000f0c0c7207 */ /* 0x000fe40005800000 */
[----:B------:R-:W-:Y:S02]  /*1280*/  SHF.R.U32.HI R10, RZ, 0x1, R13 ;  /* 0x00000001ff0a7819 */ /* 0x000fe4000001160d */
[----:B------:R-:W-:Y:S02]  /*1290*/  SHF.R.U32.HI R12, RZ, 0x1, R12 ;  /* 0x00000001ff0c7819 */ /* 0x000fe4000001160c */
[----:B------:R-:W-:Y:S01]  /*12a0*/  IADD3 R7, PT, PT, R11, R14, RZ ;  /* 0x0000000e0b077210 */ /* 0x000fe20007ffe0ff */
[----:B------:R-:W-:Y:S01]  /*12b0*/  IMAD R10, R10, UR9, R11 ;  /* 0x000000090a0a7c24 */ /* 0x000fe2000f8e020b */
[----:B------:R-:W-:-:S03]  /*12c0*/  UMOV UR4, 0x400 ;  /* 0x0000040000047882 */ /* 0x000fc60000000000 */
[----:B------:R-:W-:Y:S01]  /*12d0*/  IMAD R12, R12, UR9, R7 ;  /* 0x000000090c0c7c24 */ /* 0x000fe2000f8e0207 */
[----:B0-----:R-:W-:Y:S01]  /*12e0*/  ULEA UR4, UR6, UR4, 0x18 ;  /* 0x0000000406047291 */ /* 0x001fe2000f8ec0ff */
[----:B------:R-:W-:-:S03]  /*12f0*/  IADD3 R7, PT, PT, R5, R10, R14 ;  /* 0x0000000a05077210 */ /* 0x000fc60007ffe00e */
[----:B------:R-:W-:Y:S02]  /*1300*/  IADD3 R12, PT, PT, R5, R12, RZ ;  /* 0x0000000c050c7210 */ /* 0x000fe40007ffe0ff */
[----:B------:R-:W-:Y:S02]  /*1310*/  LEA R7, R7, UR4, 0x2 ;  /* 0x0000000407077c11 */ /* 0x000fe4000f8e10ff */
[----:B------:R-:W-:Y:S02]  /*1320*/  LEA R5, R12, UR4, 0x2 ;  /* 0x000000040c057c11 */ /* 0x000fe4000f8e10ff */
[----:B-1----:R-:W-:-:S03]  /*1330*/  LEA R9, R4, R7, 0x2 ;  /* 0x0000000704097211 */ /* 0x002fc600078e10ff */
[----:B------:R-:W-:Y:S01]  /*1340*/  IMAD R11, R4, 0x4, R5 ;  /* 0x00000004040b7824 */ /* 0x000fe200078e0205 */
[----:B--2---:R1:W-:Y:S04]  /*1350*/  STS [R7], R6 ;  /* 0x0000000607007388 */ /* 0x0043e80000000800 */
[----:B---3--:R1:W-:Y:S04]  /*1360*/  STS [R5], R16 ;  /* 0x0000001005007388 */ /* 0x0083e80000000800 */
[----:B----4-:R1:W-:Y:S04]  /*1370*/  STS [R9], R18 ;  /* 0x0000001209007388 */ /* 0x0103e80000000800 */
[----:B-----5:R1:W-:Y:S02]  /*1380*/  STS [R11], R8 ;  /* 0x000000080b007388 */ /* 0x0203e40000000800 */
.L_x_38:
[----:B------:R-:W-:Y:S01]  /*1390*/  BAR.SYNC.DEFER_BLOCKING 0x0 ;  /* 0x0000000000007b1d */ /* 0x000fe20000010000 */
[----:B------:R-:W-:-:S06]  /*13a0*/  UISETP.GE.AND UP0, UPT, UR9, 0x1, UPT ;  /* 0x000000010900788c */ /* 0x000fcc000bf06270 */
[----:B------:R-:W-:-:S13]  /*13b0*/  PLOP3.LUT P0, PT, PT, PT, UP0, 0x80, 0x8 ;  /* 0x000000000008781c */ /* 0x000fda0003f0f008 */
[----:B------:R-:W-:Y:S05]  /*13c0*/  @!P0 EXIT ;  /* 0x000000000000894d */ /* 0x000fea0003800000 */
[----:B------:R-:W-:Y:S01]  /*13d0*/  UISETP.LT.AND UP0, UPT, UR13, 0x1, UPT ;  /* 0x000000010d00788c */ /* 0x000fe2000bf01270 */
[----:B------:R-:W2:Y:S03]  /*13e0*/  LDCU UR19, c[0x0][0x390] ;  /* 0x00007200ff1377ac */ /* 0x000ea60008000800 */
[----:B------:R-:W-:Y:S02]  /*13f0*/  USEL UR6, UR13, 0x1, !UP0 ;  /* 0x000000010d067887 */ /* 0x000fe4000c000000 */
[----:B------:R-:W-:Y:S02]  /*1400*/  UISETP.GE.AND UP0, UPT, UR13, 0x4, UPT ;  /* 0x000000040d00788c */ /* 0x000fe4000bf06270 */
[----:B------:R-:W-:Y:S01]  /*1410*/  ULOP3.LUT UR17, UR6, 0x3, URZ, 0xc0, !UPT ;  /* 0x0000000306117892 */ /* 0x000fe2000f8ec0ff */
[----:B------:R-:W-:Y:S01]  /*1420*/  UMOV UR4, URZ ;  /* 0x000000ff00047c82 */ /* 0x000fe20008000000 */
[----:B--2---:R-:W-:-:S05]  /*1430*/  UIMAD UR16, UR9, UR19, URZ ;  /* 0x00000013091072a4 */ /* 0x004fca000f8e02ff */
[----:B------:R-:W-:Y:S07]  /*1440*/  BRA.U !UP0, `(.L_x_41) ;  /* 0x0000002908407547 */ /* 0x000fee000b800000 */
[----:B-1----:R-:W1:Y:S01]  /*1450*/  LDC R5, c[0x0][0x360] ;  /* 0x0000d800ff057b82 */ /* 0x002e620000000800 */
[C---:B------:R-:W-:Y:S01]  /*1460*/  SHF.L.U32 R4, R0.reuse, 0x5, RZ ;  /* 0x0000000500047819 */ /* 0x040fe200000006ff */
[----:B------:R-:W-:Y:S01]  /*1470*/  IMAD R10, R0, UR9, RZ ;  /* 0x00000009000a7c24 */ /* 0x000fe2000f8e02ff */
[----:B------:R-:W-:Y:S01]  /*1480*/  MOV R26, UR9 ;  /* 0x00000009001a7c02 */ /* 0x000fe20008000f00 */
[----:B------:R-:W-:Y:S01]  /*1490*/  ULOP3.LUT UR4, UR6, 0x7ffffffc, URZ, 0xc0, !UPT ;  /* 0x7ffffffc06047892 */ /* 0x000fe2000f8ec0ff */
[----:B------:R-:W-:Y:S01]  /*14a0*/  IADD3 R6, PT, PT, R4, 0x8, RZ ;  /* 0x0000000804067810 */ /* 0x000fe20007ffe0ff */
[----:B------:R-:W-:Y:S01]  /*14b0*/  IMAD.SHL.U32 R10, R10, 0x8, RZ ;  /* 0x000000080a0a7824 */ /* 0x000fe200078e00ff */
[C---:B------:R-:W-:Y:S01]  /*14c0*/  IADD3 R7, PT, PT, R4.reuse, 0x10, RZ ;  /* 0x0000001004077810 */ /* 0x040fe20007ffe0ff */
[----:B------:R-:W2:Y:S01]  /*14d0*/  S2UR UR12, SR_CgaCtaId ;  /* 0x00000000000c79c3 */ /* 0x000ea20000008800 */
[----:B------:R-:W-:Y:S01]  /*14e0*/  IADD3 R9, PT, PT, R4, 0x18, RZ ;  /* 0x0000001804097810 */ /* 0x000fe20007ffe0ff */
[-C--:B0-----:R-:W-:Y:S01]  /*14f0*/  IMAD R16, R6, R26.reuse, 0x8 ;  /* 0x0000000806107424 */ /* 0x081fe200078e021a */
[----:B------:R-:W-:Y:S01]  /*1500*/  SHF.L.U32 R17, R2, 0x2, RZ ;  /* 0x0000000202117819 */ /* 0x000fe200000006ff */
[----:B------:R-:W-:Y:S01]  /*1510*/  UIMAD UR6, UR14, UR15, URZ ;  /* 0x0000000f0e0672a4 */ /* 0x000fe2000f8e02ff */
[C---:B------:R-:W-:Y:S01]  /*1520*/  IADD3 R13, PT, PT, R10.reuse, 0x2, RZ ;  /* 0x000000020a0d7810 */ /* 0x040fe20007ffe0ff */
[CC--:B------:R-:W-:Y:S01]  /*1530*/  IMAD R18, R7.reuse, R26.reuse, 0x8 ;  /* 0x0000000807127424 */ /* 0x0c0fe200078e021a */
[----:B------:R-:W-:Y:S01]  /*1540*/  IADD3 R15, PT, PT, R10, 0x3, RZ ;  /* 0x000000030a0f7810 */ /* 0x000fe20007ffe0ff */
[CC--:B------:R-:W-:Y:S01]  /*1550*/  IMAD R4, R6.reuse, R26.reuse, 0x4 ;  /* 0x0000000406047424 */ /* 0x0c0fe200078e021a */
[----:B------:R-:W-:Y:S01]  /*1560*/  UIMAD UR7, UR15, UR9, URZ ;  /* 0x000000090f0772a4 */ /* 0x000fe2000f8e02ff */
[-C--:B------:R-:W-:Y:S01]  /*1570*/  IMAD R22, R6, R26.reuse, 0xc ;  /* 0x0000000c06167424 */ /* 0x080fe200078e021a */
[----:B------:R-:W-:Y:S01]  /*1580*/  USHF.L.U32 UR6, UR6, 0x1, URZ ;  /* 0x0000000106067899 */ /* 0x000fe200080006ff */
[CC--:B------:R-:W-:Y:S01]  /*1590*/  IMAD R8, R7.reuse, R26.reuse, 0x4 ;  /* 0x0000000407087424 */ /* 0x0c0fe200078e021a */
[----:B------:R-:W-:Y:S01]  /*15a0*/  UIADD3 UR18, UPT, UPT, -UR4, URZ, URZ ;  /* 0x000000ff04127290 */ /* 0x000fe2000fffe1ff */
[-C--:B------:R-:W-:Y:S01]  /*15b0*/  IMAD R24, R7, R26.reuse, 0xc ;  /* 0x0000000c07187424 */ /* 0x080fe200078e021a */
[----:B------:R-:W-:Y:S01]  /*15c0*/  UIMAD UR13, UR5, UR15, URZ ;  /* 0x0000000f050d72a4 */ /* 0x000fe2000f8e02ff */
[CC--:B------:R-:W-:Y:S01]  /*15d0*/  IMAD R12, R9.reuse, R26.reuse, 0x4 ;  /* 0x00000004090c7424 */ /* 0x0c0fe200078e021a */
[----:B------:R-:W-:Y:S01]  /*15e0*/  USHF.L.U32 UR5, UR7, 0x1, URZ ;  /* 0x0000000107057899 */ /* 0x000fe200080006ff */
[CC--:B------:R-:W-:Y:S01]  /*15f0*/  IMAD R20, R9.reuse, R26.reuse, 0x8 ;  /* 0x0000000809147424 */ /* 0x0c0fe200078e021a */
[----:B------:R-:W-:Y:S01]  /*1600*/  UISETP.GE.AND UP0, UPT, UR18, URZ, UPT ;  /* 0x000000ff1200728c */ /* 0x000fe2000bf06270 */
[----:B------:R-:W-:Y:S01]  /*1610*/  IMAD R6, R16, UR14, R17 ;  /* 0x0000000e10067c24 */ /* 0x000fe2000f8e0211 */
[----:B------:R-:W-:Y:S01]  /*1620*/  UMOV UR8, 0x400 ;  /* 0x0000040000087882 */ /* 0x000fe20000000000 */
[----:B------:R-:W-:-:S02]  /*1630*/  IMAD R26, R9, R26, 0xc ;  /* 0x0000000c091a7424 */ /* 0x000fc400078e021a */
[----:B------:R-:W-:Y:S01]  /*1640*/  IMAD R16, R13, UR14, RZ ;  /* 0x0000000e0d107c24 */ /* 0x000fe2000f8e02ff */
[----:B--2---:R-:W-:Y:S01]  /*1650*/  ULEA UR7, UR12, UR8, 0x18 ;  /* 0x000000080c077291 */ /* 0x004fe2000f8ec0ff */
[----:B------:R-:W-:Y:S01]  /*1660*/  IMAD R9, R18, UR14, R17 ;  /* 0x0000000e12097c24 */ /* 0x000fe2000f8e0211 */
[----:B------:R-:W-:Y:S02]  /*1670*/  UIMAD UR8, UR5, UR14, UR14 ;  /* 0x0000000e050872a4 */ /* 0x000fe4000f8e020e */
[----:B------:R-:W-:Y:S01]  /*1680*/  IMAD R18, R15, UR14, RZ ;  /* 0x0000000e0f127c24 */ /* 0x000fe2000f8e02ff */
[-C--:B------:R-:W-:Y:S01]  /*1690*/  LEA R15, R16, R17.reuse, 0x2 ;  /* 0x00000011100f7211 */ /* 0x080fe200078e10ff */
[----:B-1----:R-:W-:Y:S01]  /*16a0*/  IMAD R14, R10, UR14, R5 ;  /* 0x0000000e0a0e7c24 */ /* 0x002fe2000f8e0205 */
[----:B------:R-:W-:Y:S01]  /*16b0*/  UIADD3 UR12, UPT, UPT, UR5, 0x2, URZ ;  /* 0x00000002050c7890 */ /* 0x000fe2000fffe0ff */
[--C-:B------:R-:W-:Y:S01]  /*16c0*/  IMAD R16, R18, 0x4, R17.reuse ;  /* 0x0000000412107824 */ /* 0x100fe200078e0211 */
[----:B------:R-:W-:Y:S01]  /*16d0*/  MOV R18, UR6 ;  /* 0x0000000600127c02 */ /* 0x000fe20008000f00 */
[--C-:B------:R-:W-:Y:S01]  /*16e0*/  IMAD R13, R26, UR14, R17.reuse ;  /* 0x0000000e1a0d7c24 */ /* 0x100fe2000f8e0211 */
[----:B------:R-:W-:Y:S01]  /*16f0*/  UIADD3 UR5, UPT, UPT, UR5, 0x3, URZ ;  /* 0x0000000305057890 */ /* 0x000fe2000fffe0ff */
[--C-:B------:R-:W-:Y:S01]  /*1700*/  IMAD R11, R12, UR14, R17.reuse ;  /* 0x0000000e0c0b7c24 */ /* 0x100fe2000f8e0211 */
[----:B------:R-:W-:Y:S01]  /*1710*/  LEA R14, R14, R17, 0x2 ;  /* 0x000000110e0e7211 */ /* 0x000fe200078e10ff */
[----:B------:R-:W-:Y:S01]  /*1720*/  IMAD R26, R3, UR16, R2 ;  /* 0x00000010031a7c24 */ /* 0x000fe2000f8e0202 */
[----:B------:R-:W-:Y:S01]  /*1730*/  IADD3 R32, PT, PT, R2, UR8, RZ ;  /* 0x0000000802207c10 */ /* 0x000fe2000fffe0ff */
[----:B------:R-:W-:-:S02]  /*1740*/  IMAD R4, R4, UR14, R17 ;  /* 0x0000000e04047c24 */ /* 0x000fc4000f8e0211 */
[--C-:B------:R-:W-:Y:S01]  /*1750*/  IMAD R7, R22, UR14, R17.reuse ;  /* 0x0000000e16077c24 */ /* 0x100fe2000f8e0211 */
[----:B------:R-:W-:Y:S01]  /*1760*/  IADD3 R36, PT, PT, R26, UR8, RZ ;  /* 0x000000081a247c10 */ /* 0x000fe2000fffe0ff */
[--C-:B------:R-:W-:Y:S02]  /*1770*/  IMAD R8, R8, UR14, R17.reuse ;  /* 0x0000000e08087c24 */ /* 0x100fe4000f8e0211 */
[--C-:B------:R-:W-:Y:S02]  /*1780*/  IMAD R10, R24, UR14, R17.reuse ;  /* 0x0000000e180a7c24 */ /* 0x100fe4000f8e0211 */
[----:B------:R-:W-:Y:S01]  /*1790*/  IMAD R12, R20, UR14, R17 ;  /* 0x0000000e140c7c24 */ /* 0x000fe2000f8e0211 */
[----:B------:R-:W-:Y:S01]  /*17a0*/  IADD3 R20, PT, PT, R2, UR13, RZ ;  /* 0x0000000d02147c10 */ /* 0x000fe2000fffe0ff */
[----:B------:R-:W-:Y:S02]  /*17b0*/  IMAD R17, R3, UR19, R18 ;  /* 0x0000001303117c24 */ /* 0x000fe4000f8e0212 */
[----:B------:R-:W-:-:S02]  /*17c0*/  IMAD R28, R5, UR12, R26 ;  /* 0x0000000c051c7c24 */ /* 0x000fc4000f8e021a */
[C---:B------:R-:W-:Y:S02]  /*17d0*/  IMAD R26, R5.reuse, UR5, R26 ;  /* 0x00000005051a7c24 */ /* 0x040fe4000f8e021a */
[C-C-:B------:R-:W-:Y:S02]  /*17e0*/  IMAD R34, R5.reuse, UR12, R2.reuse ;  /* 0x0000000c05227c24 */ /* 0x140fe4000f8e0202 */
[--C-:B------:R-:W-:Y:S02]  /*17f0*/  IMAD R30, R5, UR5, R2.reuse ;  /* 0x00000005051e7c24 */ /* 0x100fe4000f8e0202 */
[----:B------:R-:W-:Y:S01]  /*1800*/  IMAD R22, R17, UR9, R2 ;  /* 0x0000000911167c24 */ /* 0x000fe2000f8e0202 */
[----:B------:R-:W-:Y:S06]  /*1810*/  BRA.U UP0, `(.L_x_42) ;  /* 0x0000001d00f47547 */ /* 0x000fec000b800000 */
[----:B------:R-:W-:Y:S02]  /*1820*/  UIADD3 UR5, UPT, UPT, -UR18, URZ, URZ ;  /* 0x000000ff12057290 */ /* 0x000fe4000fffe1ff */
[----:B------:R-:W-:Y:S02]  /*1830*/  UPLOP3.LUT UP0, UPT, UPT, UPT, UPT, 0x80, 0x8 ;  /* 0x000000000008789c */ /* 0x000fe40003f0f070 */
[----:B------:R-:W-:-:S09]  /*1840*/  UISETP.GT.AND UP1, UPT, UR5, 0xc, UPT ;  /* 0x0000000c0500788c */ /* 0x000fd2000bf24270 */
[----:B------:R-:W-:Y:S05]  /*1850*/  BRA.U !UP1, `(.L_x_43) ;  /* 0x00000015092c7547 */ /* 0x000fea000b800000 */
[----:B------:R-:W0:Y:S01]  /*1860*/  LDCU UR5, c[0x0][0x394] ;  /* 0x00007280ff0577ac */ /* 0x000e220008000800 */
[----:B------:R-:W1:Y:S01]  /*1870*/  LDCU UR8, c[0x0][0x3a0] ;  /* 0x00007400ff0877ac */ /* 0x000e620008000800 */
[----:B------:R-:W2:Y:S01]  /*1880*/  LDCU UR6, c[0x0][0x394] ;  /* 0x00007280ff0677ac */ /* 0x000ea20008000800 */
[----:B------:R-:W-:Y:S01]  /*1890*/  UPLOP3.LUT UP0, UPT, UPT, UPT, UPT, 0x40, 0x4 ;  /* 0x000000000004789c */ /* 0x000fe20003f0e870 */
[----:B0-----:R-:W-:-:S13]  /*18a0*/  ISETP.GE.AND P0, PT, R3, UR5, PT ;  /* 0x0000000503007c0c */ /* 0x001fda000bf06270 */
.L_x_76:
[----:B------:R-:W-:Y:S01]  /*18b0*/  ISETP.GE.OR P2, PT, R20, UR16, P0 ;  /* 0x0000001014007c0c */ /* 0x000fe20008746670 */
[----:B------:R-:W-:Y:S01]  /*18c0*/  BSSY.RECONVERGENT B0, `(.L_x_44) ;  /* 0x0000022000007945 */ /* 0x000fe20003800200 */
[----:B------:R-:W-:Y:S01]  /*18d0*/  ISETP.GE.OR P3, PT, R32, UR16, P0 ;  /* 0x0000001020007c0c */ /* 0x000fe20008766670 */
[C---:B------:R-:W-:Y:S01]  /*18e0*/  IMAD R32, R5.reuse, 0x4, R32 ;  /* 0x0000000405207824 */ /* 0x040fe200078e0220 */
[----:B------:R-:W-:Y:S02]  /*18f0*/  ISETP.GE.OR P4, PT, R34, UR16, P0 ;  /* 0x0000001022007c0c */ /* 0x000fe40008786670 */
[----:B------:R-:W-:Y:S02]  /*1900*/  ISETP.GE.OR P1, PT, R30, UR16, P0 ;  /* 0x000000101e007c0c */ /* 0x000fe40008726670 */
[----:B------:R-:W-:Y:S02]  /*1910*/  LEA R24, R5, R20, 0x2 ;  /* 0x0000001405187211 */ /* 0x000fe400078e10ff */
[----:B--2---:R-:W-:-:S02]  /*1920*/  ISETP.GE.AND P0, PT, R3, UR6, PT ;  /* 0x0000000603007c0c */ /* 0x004fc4000bf06270 */
[C---:B------:R-:W-:Y:S02]  /*1930*/  LEA R34, R5.reuse, R34, 0x2 ;  /* 0x0000002205227211 */ /* 0x040fe400078e10ff */
[----:B------:R-:W-:Y:S02]  /*1940*/  ISETP.GE.OR P5, PT, R24, UR16, P0 ;  /* 0x0000001018007c0c */ /* 0x000fe400087a6670 */
[----:B------:R-:W-:Y:S02]  /*1950*/  ISETP.GE.OR P6, PT, R32, UR16, P0 ;  /* 0x0000001020007c0c */ /* 0x000fe400087c6670 */
[----:B------:R-:W-:Y:S01]  /*1960*/  LEA R30, R5, R30, 0x2 ;  /* 0x0000001e051e7211 */ /* 0x000fe200078e10ff */
[----:B01-34-:R-:W-:Y:S10]  /*1970*/  @P2 BRA `(.L_x_45) ;  /* 0x0000000000582947 */ /* 0x01bff40003800000 */
[----:B-1----:R-:W-:Y:S01]  /*1980*/  UIMAD UR5, UR14, UR8, URZ ;  /* 0x000000080e0572a4 */ /* 0x002fe2000f8e02ff */
[----:B------:R-:W-:Y:S02]  /*1990*/  SHF.L.U32 R19, R0, 0x5, RZ ;  /* 0x0000000500137819 */ /* 0x000fe400000006ff */
[----:B------:R-:W-:Y:S02]  /*19a0*/  SHF.L.U32 R18, R2, 0x2, RZ ;  /* 0x0000000202127819 */ /* 0x000fe400000006ff */
[C---:B------:R-:W-:Y:S01]  /*19b0*/  IADD3 R21, PT, PT, R19.reuse, 0x8, RZ ;  /* 0x0000000813157810 */ /* 0x040fe20007ffe0ff */
[----:B------:R-:W-:Y:S01]  /*19c0*/  IMAD R17, R0, UR5, RZ ;  /* 0x0000000500117c24 */ /* 0x000fe2000f8e02ff */
[C---:B------:R-:W-:Y:S01]  /*19d0*/  IADD3 R25, PT, PT, R19.reuse, 0x18, RZ ;  /* 0x0000001813197810 */ /* 0x040fe20007ffe0ff */
[----:B------:R-:W-:Y:S02]  /*19e0*/  VIADD R23, R19, 0x10 ;  /* 0x0000001013177836 */ /* 0x000fe40000000000 */
[--C-:B------:R-:W-:Y:S01]  /*19f0*/  IMAD R20, R21, UR5, R18.reuse ;  /* 0x0000000515147c24 */ /* 0x100fe2000f8e0212 */
[----:B------:R-:W-:Y:S01]  /*1a00*/  LEA R17, R17, R18, 0x5 ;  /* 0x0000001211117211 */ /* 0x000fe200078e28ff */
[----:B------:R-:W-:-:S02]  /*1a10*/  IMAD R23, R23, UR5, R18 ;  /* 0x0000000517177c24 */ /* 0x000fc4000f8e0212 */
[----:B------:R-:W-:Y:S02]  /*1a20*/  IMAD R25, R25, UR5, R18 ;  /* 0x0000000519197c24 */ /* 0x000fe4000f8e0212 */
[----:B------:R-:W-:Y:S01]  /*1a30*/  LDS R20, [R20+UR7] ;  /* 0x0000000714147984 */ /* 0x000fe20008000800 */
[----:B------:R-:W0:Y:S03]  /*1a40*/  LDC.64 R18, c[0x0][0x380] ;  /* 0x0000e000ff127b82 */ /* 0x000e260000000a00 */
[----:B------:R-:W1:Y:S04]  /*1a50*/  LDS R17, [R17+UR7] ;  /* 0x0000000711117984 */ /* 0x000e680008000800 */
[----:B------:R-:W2:Y:S04]  /*1a60*/  LDS R23, [R23+UR7] ;  /* 0x0000000717177984 */ /* 0x000ea80008000800 */
[----:B------:R-:W3:Y:S01]  /*1a70*/  LDS R25, [R25+UR7] ;  /* 0x0000000719197984 */ /* 0x000ee20008000800 */
[----:B0-----:R-:W-:-:S04]  /*1a80*/  IMAD.WIDE R18, R22, 0x4, R18 ;  /* 0x0000000416127825 */ /* 0x001fc800078e0212 */
[----:B-1----:R-:W-:-:S04]  /*1a90*/  FADD R21, R17, R20 ;  /* 0x0000001411157221 */ /* 0x002fc80000000000 */
[----:B--2---:R-:W-:-:S04]  /*1aa0*/  FADD R21, R21, R23 ;  /* 0x0000001715157221 */ /* 0x004fc80000000000 */
[----:B---3--:R-:W-:-:S04]  /*1ab0*/  FADD R21, R21, R25 ;  /* 0x0000001915157221 */ /* 0x008fc80000000000 */
[----:B------:R-:W-:-:S05]  /*1ac0*/  FMUL R21, R21, 0.25 ;  /* 0x3e80000015157820 */ /* 0x000fca0000400000 */
[----:B------:R0:W-:Y:S02]  /*1ad0*/  STG.E desc[UR10][R18.64], R21 ;  /* 0x0000001512007986 */ /* 0x0001e4000c10190a */
.L_x_45:
[----:B-1----:R-:W-:Y:S05]  /*1ae0*/  BSYNC.RECONVERGENT B0 ;  /* 0x0000000000007941 */ /* 0x002fea0003800200 */
.L_x_44:
[----:B------:R-:W-:Y:S01]  /*1af0*/  BSSY.RECONVERGENT B0, `(.L_x_46) ;  /* 0x000000f000007945 */ /* 0x000fe20003800200 */
[C---:B0-----:R-:W-:Y:S02]  /*1b00*/  LEA R19, R5.reuse, R36, 0x2 ;  /* 0x0000002405137211 */ /* 0x041fe400078e10ff */
[----:B------:R-:W-:Y:S01]  /*1b10*/  LEA R18, R5, R28, 0x2 ;  /* 0x0000001c05127211 */ /* 0x000fe200078e10ff */
[----:B------:R-:W-:Y:S06]  /*1b20*/  @P3 BRA `(.L_x_47) ;  /* 0x00000000002c3947 */ /* 0x000fec0003800000 */
        /* <DEDUP_REMOVED lines=11> */
.L_x_47:
[----:B------:R-:W-:Y:S05]  /*1be0*/  BSYNC.RECONVERGENT B0 ;  /* 0x0000000000007941 */ /* 0x000fea0003800200 */
.L_x_46:
[----:B------:R-:W-:Y:S04]  /*1bf0*/  BSSY.RECONVERGENT B0, `(.L_x_48) ;  /* 0x000000d000007945 */ /* 0x000fe80003800200 */
[----:B------:R-:W-:Y:S05]  /*1c00*/  @P4 BRA `(.L_x_49) ;  /* 0x00000000002c4947 */ /* 0x000fea0003800000 */
[----:B0-----:R-:W-:Y:S01]  /*1c10*/  LDS R17, [R15+UR7] ;  /* 0x000000070f117984 */ /* 0x001fe20008000800 */
        /* <DEDUP_REMOVED lines=10> */
.L_x_49:
[----:B------:R-:W-:Y:S05]  /*1cc0*/  BSYNC.RECONVERGENT B0 ;  /* 0x0000000000007941 */ /* 0x000fea0003800200 */
.L_x_48:
[----:B------:R-:W-:Y:S04]  /*1cd0*/  BSSY.RECONVERGENT B0, `(.L_x_50) ;  /* 0x000000d000007945 */ /* 0x000fe80003800200 */
[----:B------:R-:W-:Y:S05]  /*1ce0*/  @P1 BRA `(.L_x_51) ;  /* 0x00000000002c1947 */ /* 0x000fea0003800000 */
[----:B01----:R-:W-:Y:S01]  /*1cf0*/  LDS R17, [R16+UR7] ;  /* 0x0000000710117984 */ /* 0x003fe20008000800 */
        /* <DEDUP_REMOVED lines=10> */
.L_x_51:
[----:B------:R-:W-:Y:S05]  /*1da0*/  BSYNC.RECONVERGENT B0 ;  /* 0x0000000000007941 */ /* 0x000fea0003800200 */
.L_x_50:
[----:B------:R-:W-:Y:S01]  /*1db0*/  ULEA UR7, UR14, UR7, 0x4 ;  /* 0x000000070e077291 */ /* 0x000fe2000f8e20ff */
[----:B------:R-:W-:Y:S01]  /*1dc0*/  BSSY.RECONVERGENT B0, `(.L_x_52) ;  /* 0x000001b000007945 */ /* 0x000fe20003800200 */
[C---:B012---:R-:W-:Y:S01]  /*1dd0*/  LEA R17, R5.reuse, R26, 0x2 ;  /* 0x0000001a05117211 */ /* 0x047fe200078e10ff */
[C---:B------:R-:W-:Y:S01]  /*1de0*/  IMAD R22, R5.reuse, 0x4, R22 ;  /* 0x0000000405167824 */ /* 0x040fe200078e0216 */
[----:B------:R-:W-:Y:S01]  /*1df0*/  LEA R26, R5, R32, 0x2 ;  /* 0x00000020051a7211 */ /* 0x000fe200078e10ff */
[----:B------:R-:W-:Y:S07]  /*1e00*/  @P5 BRA `(.L_x_53) ;  /* 0x0000000000585947 */ /* 0x000fee0003800000 */
[----:B------:R-:W-:Y:S01]  /*1e10*/  UIMAD UR5, UR14, UR8, URZ ;  /* 0x000000080e0572a4 */ /* 0x000fe2000f8e02ff */
[----:B------:R-:W-:Y:S02]  /*1e20*/  SHF.L.U32 R23, R0, 0x5, RZ ;  /* 0x0000000500177819 */ /* 0x000fe400000006ff */
[----:B------:R-:W-:Y:S02]  /*1e30*/  SHF.L.U32 R21, R2, 0x2, RZ ;  /* 0x0000000202157819 */ /* 0x000fe400000006ff */
[C---:B------:R-:W-:Y:S01]  /*1e40*/  IADD3 R28, PT, PT, R23.reuse, 0x8, RZ ;  /* 0x00000008171c7810 */ /* 0x040fe20007ffe0ff */
[----:B------:R-:W-:Y:S01]  /*1e50*/  IMAD R20, R0, UR5, RZ ;  /* 0x0000000500147c24 */ /* 0x000fe2000f8e02ff */
[----:B------:R-:W-:-:S03]  /*1e60*/  IADD3 R32, PT, PT, R23, 0x10, RZ ;  /* 0x0000001017207810 */ /* 0x000fc60007ffe0ff */
[--C-:B------:R-:W-:Y:S02]  /*1e70*/  IMAD R28, R28, UR5, R21.reuse ;  /* 0x000000051c1c7c24 */ /* 0x100fe4000f8e0215 */
[--C-:B------:R-:W-:Y:S01]  /*1e80*/  IMAD R25, R20, 0x20, R21.reuse ;  /* 0x0000002014197824 */ /* 0x100fe200078e0215 */
[----:B------:R-:W-:Y:S01]  /*1e90*/  IADD3 R20, PT, PT, R23, 0x18, RZ ;  /* 0x0000001817147810 */ /* 0x000fe20007ffe0ff */
[--C-:B------:R-:W-:Y:S02]  /*1ea0*/  IMAD R32, R32, UR5, R21.reuse ;  /* 0x0000000520207c24 */ /* 0x100fe4000f8e0215 */
[----:B------:R-:W-:Y:S02]  /*1eb0*/  LDS R28, [R28+UR7] ;  /* 0x000000071c1c7984 */ /* 0x000fe40008000800 */
[----:B------:R-:W-:Y:S02]  /*1ec0*/  IMAD R36, R20, UR5, R21 ;  /* 0x0000000514247c24 */ /* 0x000fe4000f8e0215 */
[----:B------:R-:W0:Y:S01]  /*1ed0*/  LDS R23, [R25+UR7] ;  /* 0x0000000719177984 */ /* 0x000e220008000800 */
[----:B------:R-:W1:Y:S03]  /*1ee0*/  LDC.64 R20, c[0x0][0x380] ;  /* 0x0000e000ff147b82 */ /* 0x000e660000000a00 */
[----:B------:R-:W2:Y:S04]  /*1ef0*/  LDS R32, [R32+UR7] ;  /* 0x0000000720207984 */ /* 0x000ea80008000800 */
[----:B------:R-:W3:Y:S01]  /*1f00*/  LDS R36, [R36+UR7] ;  /* 0x0000000724247984 */ /* 0x000ee20008000800 */
[----:B-1----:R-:W-:-:S04]  /*1f10*/  IMAD.WIDE R20, R22, 0x4, R20 ;  /* 0x0000000416147825 */ /* 0x002fc800078e0214 */
[----:B0-----:R-:W-:-:S04]  /*1f20*/  FADD R23, R23, R28 ;  /* 0x0000001c17177221 */ /* 0x001fc80000000000 */
[----:B--2---:R-:W-:-:S04]  /*1f30*/  FADD R23, R23, R32 ;  /* 0x0000002017177221 */ /* 0x004fc80000000000 */
[----:B---3--:R-:W-:-:S04]  /*1f40*/  FADD R23, R23, R36 ;  /* 0x0000002417177221 */ /* 0x008fc80000000000 */
[----:B------:R-:W-:-:S05]  /*1f50*/  FMUL R23, R23, 0.25 ;  /* 0x3e80000017177820 */ /* 0x000fca0000400000 */
[----:B------:R0:W-:Y:S02]  /*1f60*/  STG.E desc[UR10][R20.64], R23 ;  /* 0x0000001714007986 */ /* 0x0001e4000c10190a */
.L_x_53:
[----:B------:R-:W-:Y:S05]  /*1f70*/  BSYNC.RECONVERGENT B0 ;  /* 0x0000000000007941 */ /* 0x000fea0003800200 */
.L_x_52:
        /* <DEDUP_REMOVED lines=13> */
.L_x_55:
[----:B------:R-:W-:Y:S05]  /*2050*/  BSYNC.RECONVERGENT B0 ;  /* 0x0000000000007941 */ /* 0x000fea0003800200 */
.L_x_54:
[----:B------:R-:W-:Y:S01]  /*2060*/  ISETP.GE.OR P5, PT, R34, UR16, P0 ;  /* 0x0000001022007c0c */ /* 0x000fe200087a6670 */
[----:B------:R-:W-:Y:S01]  /*2070*/  BSSY.RECONVERGENT B0, `(.L_x_56) ;  /* 0x000001d000007945 */ /* 0x000fe20003800200 */
[C---:B------:R-:W-:Y:S01]  /*2080*/  LEA R28, R5.reuse, R34, 0x2 ;  /* 0x00000022051c7211 */ /* 0x040fe200078e10ff */
[C---:B------:R-:W-:Y:S01]  /*2090*/  IMAD R22, R5.reuse, 0x4, R22 ;  /* 0x0000000405167824 */ /* 0x040fe200078e0216 */
[C---:B------:R-:W-:Y:S02]  /*20a0*/  LEA R24, R5.reuse, R24, 0x2 ;  /* 0x0000001805187211 */ /* 0x040fe400078e10ff */
[----:B------:R-:W-:Y:S02]  /*20b0*/  ISETP.GE.OR P6, PT, R30, UR16, P0 ;  /* 0x000000101e007c0c */ /* 0x000fe400087c6670 */
[----:B------:R-:W-:Y:S02]  /*20c0*/  LEA R30, R5, R30, 0x2 ;  /* 0x0000001e051e7211 */ /* 0x000fe400078e10ff */
[----:B------:R-:W-:-:S02]  /*20d0*/  ISETP.GE.OR P1, PT, R24, UR16, P0 ;  /* 0x0000001018007c0c */ /* 0x000fc40008726670 */
[----:B------:R-:W-:Y:S02]  /*20e0*/  ISETP.GE.OR P4, PT, R28, UR16, P0 ;  /* 0x000000101c007c0c */ /* 0x000fe40008786670 */
[C---:B------:R-:W-:Y:S02]  /*20f0*/  LEA R24, R5.reuse, R24, 0x2 ;  /* 0x0000001805187211 */ /* 0x040fe400078e10ff */
[----:B------:R-:W-:Y:S02]  /*2100*/  ISETP.GE.OR P2, PT, R26, UR16, P0 ;  /* 0x000000101a007c0c */ /* 0x000fe40008746670 */
[----:B------:R-:W-:Y:S02]  /*2110*/  ISETP.GE.OR P3, PT, R30, UR16, P0 ;  /* 0x000000101e007c0c */ /* 0x000fe40008766670 */
[----:B01----:R-:W-:Y:S02]  /*2120*/  P2R R23, PR, RZ, 0x10 ;  /* 0x00000010ff177803 */ /* 0x003fe40000000000 */
[----:B------:R-:W-:-:S02]  /*2130*/  LEA R19, R5, R19, 0x2 ;  /* 0x0000001305137211 */ /* 0x000fc400078e10ff */
[C---:B------:R-:W-:Y:S02]  /*2140*/  LEA R26, R5.reuse, R26, 0x2 ;  /* 0x0000001a051a7211 */ /* 0x040fe400078e10ff */
[C---:B------:R-:W-:Y:S02]  /*2150*/  LEA R28, R5.reuse, R28, 0x2 ;  /* 0x0000001c051c7211 */ /* 0x040fe400078e10ff */
[----:B------:R-:W-:Y:S02]  /*2160*/  LEA R30, R5, R30, 0x2 ;  /* 0x0000001e051e7211 */ /* 0x000fe400078e10ff */
[----:B------:R-:W-:Y:S01]  /*2170*/  ISETP.GE.OR P4, PT, R24, UR16, P0 ;  /* 0x0000001018007c0c */ /* 0x000fe20008786670 */
[----:B------:R-:W-:-:S12]  /*2180*/  @P5 BRA `(.L_x_57) ;  /* 0x00000000002c5947 */ /* 0x000fd80003800000 */
        /* <DEDUP_REMOVED lines=11> */
.L_x_57:
[----:B------:R-:W-:Y:S05]  /*2240*/  BSYNC.RECONVERGENT B0 ;  /* 0x0000000000007941 */ /* 0x000fea0003800200 */
.L_x_56:
[----:B------:R-:W-:Y:S01]  /*2250*/  BSSY.RECONVERGENT B0, `(.L_x_58) ;  /* 0x000000e000007945 */ /* 0x000fe20003800200 */
[----:B------:R-:W-:-:S03]  /*2260*/  ISETP.GE.OR P5, PT, R26, UR16, P0 ;  /* 0x000000101a007c0c */ /* 0x000fc600087a6670 */
[----:B------:R-:W-:Y:S10]  /*2270*/  @P6 BRA `(.L_x_59) ;  /* 0x00000000002c6947 */ /* 0x000ff40003800000 */
        /* <DEDUP_REMOVED lines=11> */
.L_x_59:
[----:B------:R-:W-:Y:S05]  /*2330*/  BSYNC.RECONVERGENT B0 ;  /* 0x0000000000007941 */ /* 0x000fea0003800200 */
.L_x_58:
[----:B------:R-:W-:Y:S01]  /*2340*/  ULEA UR7, UR14, UR7, 0x4 ;  /* 0x000000070e077291 */ /* 0x000fe2000f8e20ff */
[----:B------:R-:W-:Y:S01]  /*2350*/  BSSY.RECONVERGENT B0, `(.L_x_60) ;  /* 0x0000019000007945 */ /* 0x000fe20003800200 */
[----:B------:R-:W-:-:S03]  /*2360*/  ISETP.GE.OR P6, PT, R28, UR16, P0 ;  /* 0x000000101c007c0c */ /* 0x000fc600087c6670 */
[----:B------:R-:W-:Y:S10]  /*2370*/  @P1 BRA `(.L_x_61) ;  /* 0x0000000000581947 */ /* 0x000ff40003800000 */
[----:B------:R-:W-:Y:S01]  /*2380*/  UIMAD UR5, UR14, UR8, URZ ;  /* 0x000000080e0572a4 */ /* 0x000fe2000f8e02ff */
[----:B01----:R-:W-:Y:S01]  /*2390*/  SHF.L.U32 R25, R0, 0x5, RZ ;  /* 0x0000000500197819 */ /* 0x003fe200000006ff */
[----:B------:R-:W-:-:S03]  /*23a0*/  IMAD.SHL.U32 R21, R2, 0x4, RZ ;  /* 0x0000000402157824 */ /* 0x000fc600078e00ff */
[C---:B------:R-:W-:Y:S01]  /*23b0*/  IADD3 R32, PT, PT, R25.reuse, 0x8, RZ ;  /* 0x0000000819207810 */ /* 0x040fe20007ffe0ff */
[----:B------:R-:W-:Y:S01]  /*23c0*/  IMAD R20, R0, UR5, RZ ;  /* 0x0000000500147c24 */ /* 0x000fe2000f8e02ff */
[----:B------:R-:W-:-:S03]  /*23d0*/  IADD3 R34, PT, PT, R25, 0x10, RZ ;  /* 0x0000001019227810 */ /* 0x000fc60007ffe0ff */
[--C-:B------:R-:W-:Y:S01]  /*23e0*/  IMAD R32, R32, UR5, R21.reuse ;  /* 0x0000000520207c24 */ /* 0x100fe2000f8e0215 */
[----:B------:R-:W-:Y:S01]  /*23f0*/  LEA R27, R20, R21, 0x5 ;  /* 0x00000015141b7211 */ /* 0x000fe200078e28ff */
[----:B------:R-:W-:Y:S01]  /*2400*/  IMAD R34, R34, UR5, R21 ;  /* 0x0000000522227c24 */ /* 0x000fe2000f8e0215 */
[----:B------:R-:W-:-:S03]  /*2410*/  IADD3 R20, PT, PT, R25, 0x18, RZ ;  /* 0x0000001819147810 */ /* 0x000fc60007ffe0ff */
        /* <DEDUP_REMOVED lines=12> */
.L_x_61:
[----:B------:R-:W-:Y:S05]  /*24e0*/  BSYNC.RECONVERGENT B0 ;  /* 0x0000000000007941 */ /* 0x000fea0003800200 */
.L_x_60:
[----:B------:R-:W-:Y:S01]  /*24f0*/  BSSY.RECONVERGENT B0, `(.L_x_62) ;  /* 0x000000e000007945 */ /* 0x000fe20003800200 */
[----:B------:R-:W-:-:S03]  /*2500*/  ISETP.GE.OR P1, PT, R30, UR16, P0 ;  /* 0x000000101e007c0c */ /* 0x000fc60008726670 */
[----:B------:R-:W-:Y:S10]  /*2510*/  @P2 BRA `(.L_x_63) ;  /* 0x00000000002c2947 */ /* 0x000ff40003800000 */
[----:B012---:R-:W-:Y:S01]  /*2520*/  LDS R25, [R14+UR7] ;  /* 0x000000070e197984 */ /* 0x007fe20008000800 */
        /* <DEDUP_REMOVED lines=10> */
.L_x_63:
[----:B------:R-:W-:Y:S05]  /*25d0*/  BSYNC.RECONVERGENT B0 ;  /* 0x0000000000007941 */ /* 0x000fea0003800200 */
.L_x_62:
[----:B------:R-:W-:Y:S01]  /*25e0*/  ISETP.NE.AND P2, PT, R23, RZ, PT ;  /* 0x000000ff1700720c */ /* 0x000fe20003f45270 */
[----:B------:R-:W-:Y:S01]  /*25f0*/  BSSY.RECONVERGENT B0, `(.L_x_64) ;  /* 0x000000f000007945 */ /* 0x000fe20003800200 */
[C---:B------:R-:W-:Y:S01]  /*2600*/  LEA R36, R5.reuse, R19, 0x2 ;  /* 0x0000001305247211 */ /* 0x040fe200078e10ff */
[----:B------:R-:W-:-:S10]  /*2610*/  IMAD R27, R5, 0x4, R18 ;  /* 0x00000004051b7824 */ /* 0x000fd400078e0212 */
[----:B------:R-:W-:Y:S05]  /*2620*/  @P2 BRA `(.L_x_65) ;  /* 0x00000000002c2947 */ /* 0x000fea0003800000 */
[----:B0123--:R-:W-:Y:S01]  /*2630*/  LDS R20, [R15+UR7] ;  /* 0x000000070f147984 */ /* 0x00ffe20008000800 */
        /* <DEDUP_REMOVED lines=10> */
.L_x_65:
[----:B------:R-:W-:Y:S05]  /*26e0*/  BSYNC.RECONVERGENT B0 ;  /* 0x0000000000007941 */ /* 0x000fea0003800200 */
.L_x_64:
[----:B------:R-:W-:Y:S01]  /*26f0*/  BSSY.RECONVERGENT B0, `(.L_x_66) ;  /* 0x0000010000007945 */ /* 0x000fe20003800200 */
[C---:B0123--:R-:W-:Y:S02]  /*2700*/  LEA R20, R5.reuse, R27, 0x2 ;  /* 0x0000001b05147211 */ /* 0x04ffe400078e10ff */
[C---:B------:R-:W-:Y:S02]  /*2710*/  LEA R22, R5.reuse, R22, 0x2 ;  /* 0x0000001605167211 */ /* 0x040fe400078e10ff */
[----:B------:R-:W-:Y:S01]  /*2720*/  LEA R17, R5, R17, 0x2 ;  /* 0x0000001105117211 */ /* 0x000fe200078e10ff */
[----:B------:R-:W-:Y:S06]  /*2730*/  @P3 BRA `(.L_x_67) ;  /* 0x00000000002c3947 */ /* 0x000fec0003800000 */
[----:B----4-:R-:W-:Y:S01]  /*2740*/  LDS R21, [R16+UR7] ;  /* 0x0000000710157984 */ /* 0x010fe20008000800 */
        /* <DEDUP_REMOVED lines=10> */
.L_x_67:
[----:B------:R-:W-:Y:S05]  /*27f0*/  BSYNC.RECONVERGENT B0 ;  /* 0x0000000000007941 */ /* 0x000fea0003800200 */
.L_x_66:
[----:B------:R-:W-:Y:S01]  /*2800*/  ULEA UR7, UR14, UR7, 0x4 ;  /* 0x000000070e077291 */ /* 0x000fe2000f8e20ff */
[----:B------:R-:W-:Y:S04]  /*2810*/  BSSY.RECONVERGENT B0, `(.L_x_68) ;  /* 0x0000018000007945 */ /* 0x000fe80003800200 */
[----:B------:R-:W-:Y:S07]  /*2820*/  @P4 BRA `(.L_x_69) ;  /* 0x0000000000584947 */ /* 0x000fee0003800000 */
[----:B------:R-:W-:Y:S01]  /*2830*/  UIMAD UR5, UR14, UR8, URZ ;  /* 0x000000080e0572a4 */ /* 0x000fe2000f8e02ff */
[----:B0---4-:R-:W-:Y:S02]  /*2840*/  SHF.L.U32 R21, R0, 0x5, RZ ;  /* 0x0000000500157819 */ /* 0x011fe400000006ff */
[----:B------:R-:W-:Y:S02]  /*2850*/  SHF.L.U32 R19, R2, 0x2, RZ ;  /* 0x0000000202137819 */ /* 0x000fe400000006ff */
[C---:B------:R-:W-:Y:S01]  /*2860*/  IADD3 R34, PT, PT, R21.reuse, 0x10, RZ ;  /* 0x0000001015227810 */ /* 0x040fe20007ffe0ff */
[----:B------:R-:W-:Y:S02]  /*2870*/  IMAD R18, R0, UR5, RZ ;  /* 0x0000000500127c24 */ /* 0x000fe4000f8e02ff */
[C---:B------:R-:W-:Y:S02]  /*2880*/  VIADD R32, R21.reuse, 0x8 ;  /* 0x0000000815207836 */ /* 0x040fe40000000000 */
        /* <DEDUP_REMOVED lines=16> */
.L_x_69:
[----:B------:R-:W-:Y:S05]  /*2990*/  BSYNC.RECONVERGENT B0 ;  /* 0x0000000000007941 */ /* 0x000fea0003800200 */
.L_x_68:
[----:B------:R-:W-:Y:S04]  /*29a0*/  BSSY.RECONVERGENT B0, `(.L_x_70) ;  /* 0x000000d000007945 */ /* 0x000fe80003800200 */
[----:B------:R-:W-:Y:S05]  /*29b0*/  @P5 BRA `(.L_x_71) ;  /* 0x00000000002c5947 */ /* 0x000fea0003800000 */
[----:B01--4-:R-:W-:Y:S01]  /*29c0*/  LDS R21, [R14+UR7] ;  /* 0x000000070e157984 */ /* 0x013fe20008000800 */
        /* <DEDUP_REMOVED lines=10> */
.L_x_71:
[----:B------:R-:W-:Y:S05]  /*2a70*/  BSYNC.RECONVERGENT B0 ;  /* 0x0000000000007941 */ /* 0x000fea0003800200 */
.L_x_70:
[----:B------:R-:W-:Y:S04]  /*2a80*/  BSSY.RECONVERGENT B0, `(.L_x_72) ;  /* 0x000000d000007945 */ /* 0x000fe80003800200 */
[----:B------:R-:W-:Y:S05]  /*2a90*/  @P6 BRA `(.L_x_73) ;  /* 0x00000000002c6947 */ /* 0x000fea0003800000 */
[----:B012-4-:R-:W-:Y:S01]  /*2aa0*/  LDS R21, [R15+UR7] ;  /* 0x000000070f157984 */ /* 0x017fe20008000800 */
        /* <DEDUP_REMOVED lines=10> */
.L_x_73:
[----:B------:R-:W-:Y:S05]  /*2b50*/  BSYNC.RECONVERGENT B0 ;  /* 0x0000000000007941 */ /* 0x000fea0003800200 */
.L_x_72:
[----:B------:R-:W-:Y:S01]  /*2b60*/  BSSY.RECONVERGENT B0, `(.L_x_74) ;  /* 0x000000e000007945 */ /* 0x000fe20003800200 */
[----:B------:R-:W-:-:S03]  /*2b70*/  LEA R17, R5, R17, 0x2 ;  /* 0x0000001105117211 */ /* 0x000fc600078e10ff */
[----:B------:R-:W-:Y:S05]  /*2b80*/  @P1 BRA `(.L_x_75) ;  /* 0x00000000002c1947 */ /* 0x000fea0003800000 */
[----:B01234-:R-:W-:Y:S01]  /*2b90*/  LDS R21, [R16+UR7] ;  /* 0x0000000710157984 */ /* 0x01ffe20008000800 */
        /* <DEDUP_REMOVED lines=10> */
.L_x_75:
[----:B------:R-:W-:Y:S05]  /*2c40*/  BSYNC.RECONVERGENT B0 ;  /* 0x0000000000007941 */ /* 0x000fea0003800200 */
.L_x_74:
[----:B------:R-:W-:Y:S01]  /*2c50*/  UIADD3 UR18, UPT, UPT, UR18, 0x10, URZ ;  /* 0x0000001012127890 */ /* 0x000fe2000fffe0ff */
[C---:B------:R-:W-:Y:S01]  /*2c60*/  LEA R34, R5.reuse, R28, 0x2 ;  /* 0x0000001c05227211 */ /* 0x040fe200078e10ff */
[C---:B------:R-:W-:Y:S01]  /*2c70*/  IMAD R36, R5.reuse, 0x4, R36 ;  /* 0x0000000405247824 */ /* 0x040fe200078e0224 */
[C---:B------:R-:W-:Y:S01]  /*2c80*/  LEA R32, R5.reuse, R26, 0x2 ;  /* 0x0000001a05207211 */ /* 0x040fe200078e10ff */
[----:B------:R-:W-:Y:S01]  /*2c90*/  UISETP.GE.AND UP1, UPT, UR18, -0xc, UPT ;  /* 0xfffffff41200788c */ /* 0x000fe2000bf26270 */
[C---:B------:R-:W-:Y:S01]  /*2ca0*/  LEA R28, R5.reuse, R20, 0x2 ;  /* 0x00000014051c7211 */ /* 0x040fe200078e10ff */
[C---:B------:R-:W-:Y:S01]  /*2cb0*/  IMAD R20, R5.reuse, 0x4, R24 ;  /* 0x0000000405147824 */ /* 0x040fe200078e0218 */
[C---:B------:R-:W-:Y:S01]  /*2cc0*/  LEA R30, R5.reuse, R30, 0x2 ;  /* 0x0000001e051e7211 */ /* 0x040fe200078e10ff */
[----:B------:R-:W-:Y:S01]  /*2cd0*/  ULEA UR7, UR14, UR7, 0x4 ;  /* 0x000000070e077291 */ /* 0x000fe2000f8e20ff */
[C---:B------:R-:W-:Y:S02]  /*2ce0*/  LEA R26, R5.reuse, R17, 0x2 ;  /* 0x00000011051a7211 */ /* 0x040fe400078e10ff */
[----:B------:R-:W-:-:S02]  /*2cf0*/  LEA R22, R5, R22, 0x2 ;  /* 0x0000001605167211 */ /* 0x000fc400078e10ff */
[----:B------:R-:W-:Y:S07]  /*2d00*/  BRA.U !UP1, `(.L_x_76) ;  /* 0xffffffe909e87547 */ /* 0x000fee000b83ffff */
.L_x_43:
[----:B------:R-:W-:-:S04]  /*2d10*/  UIADD3 UR5, UPT, UPT, -UR18, URZ, URZ ;  /* 0x000000ff12057290 */ /* 0x000fc8000fffe1ff */
[----:B------:R-:W-:-:S09]  /*2d20*/  UISETP.GT.AND UP1, UPT, UR5, 0x4, UPT ;  /* 0x000000040500788c */ /* 0x000fd2000bf24270 */
[----:B------:R-:W-:Y:S05]  /*2d30*/  BRA.U !UP1, `(.L_x_77) ;  /* 0x0000000909a47547 */ /* 0x000fea000b800000 */
[----:B------:R-:W5:Y:S01]  /*2d40*/  LDCU UR5, c[0x0][0x394] ;  /* 0x00007280ff0577ac */ /* 0x000f620008000800 */
[C---:B------:R-:W-:Y:S01]  /*2d50*/  LEA R24, R5.reuse, R32, 0x2 ;  /* 0x0000002005187211 */ /* 0x040fe200078e10ff */
[----:B------:R-:W-:Y:S01]  /*2d60*/  BSSY.RECONVERGENT B0, `(.L_x_78) ;  /* 0x0000028000007945 */ /* 0x000fe20003800200 */
[----:B01234-:R-:W-:Y:S01]  /*2d70*/  LEA R18, R5, R20, 0x2 ;  /* 0x0000001405127211 */ /* 0x01ffe200078e10ff */
[----:B------:R-:W-:Y:S02]  /*2d80*/  UIADD3 UR6, UPT, UPT, UR18, 0x4, URZ ;  /* 0x0000000412067890 */ /* 0x000fe4000fffe0ff */
[----:B------:R-:W-:Y:S01]  /*2d90*/  UPLOP3.LUT UP0, UPT, UPT, UPT, UPT, 0x40, 0x4 ;  /* 0x000000000004789c */ /* 0x000fe20003f0e870 */
[----:B-----5:R-:W-:-:S04]  /*2da0*/  ISETP.GE.AND P0, PT, R3, UR5, PT ;  /* 0x0000000503007c0c */ /* 0x020fc8000bf06270 */
[----:B------:R-:W-:Y:S02]  /*2db0*/  ISETP.GE.OR P6, PT, R20, UR16, P0 ;  /* 0x0000001014007c0c */ /* 0x000fe400087c6670 */
[----:B------:R-:W-:Y:S02]  /*2dc0*/  ISETP.GE.OR P1, PT, R32, UR16, P0 ;  /* 0x0000001020007c0c */ /* 0x000fe40008726670 */
[----:B------:R-:W-:Y:S02]  /*2dd0*/  ISETP.GE.OR P5, PT, R34, UR16, P0 ;  /* 0x0000001022007c0c */ /* 0x000fe400087a6670 */
[C---:B------:R-:W-:Y:S02]  /*2de0*/  LEA R34, R5.reuse, R34, 0x2 ;  /* 0x0000002205227211 */ /* 0x040fe400078e10ff */
[----:B------:R-:W-:Y:S02]  /*2df0*/  ISETP.GE.OR P4, PT, R30, UR16, P0 ;  /* 0x000000101e007c0c */ /* 0x000fe40008786670 */
[----:B------:R-:W-:-:S02]  /*2e00*/  LEA R30, R5, R30, 0x2 ;  /* 0x0000001e051e7211 */ /* 0x000fc400078e10ff */
[----:B------:R-:W-:Y:S02]  /*2e10*/  P2R R25, PR, RZ, 0x2 ;  /* 0x00000002ff197803 */ /* 0x000fe40000000000 */
[----:B------:R-:W-:Y:S02]  /*2e20*/  ISETP.GE.OR P3, PT, R18, UR16, P0 ;  /* 0x0000001012007c0c */ /* 0x000fe40008766670 */
[----:B------:R-:W-:Y:S02]  /*2e30*/  ISETP.GE.OR P2, PT, R24, UR16, P0 ;  /* 0x0000001018007c0c */ /* 0x000fe40008746670 */
[----:B------:R-:W-:Y:S02]  /*2e40*/  ISETP.GE.OR P1, PT, R34, UR16, P0 ;  /* 0x0000001022007c0c */ /* 0x000fe40008726670 */
[----:B------:R-:W-:Y:S01]  /*2e50*/  ISETP.GE.OR P0, PT, R30, UR16, P0 ;  /* 0x000000101e007c0c */ /* 0x000fe20008706670 */
[----:B------:R-:W-:-:S12]  /*2e60*/  @P6 BRA `(.L_x_79) ;  /* 0x00000000005c6947 */ /* 0x000fd80003800000 */
[----:B------:R-:W0:Y:S01]  /*2e70*/  LDCU UR5, c[0x0][0x3a0] ;  /* 0x00007400ff0577ac */ /* 0x000e220008000800 */
[----:B------:R-:W-:Y:S01]  /*2e80*/  SHF.L.U32 R19, R0, 0x5, RZ ;  /* 0x0000000500137819 */ /* 0x000fe200000006ff */
[----:B------:R-:W-:-:S03]  /*2e90*/  IMAD.SHL.U32 R20, R2, 0x4, RZ ;  /* 0x0000000402147824 */ /* 0x000fc600078e00ff */
[C---:B------:R-:W-:Y:S02]  /*2ea0*/  IADD3 R21, PT, PT, R19.reuse, 0x8, RZ ;  /* 0x0000000813157810 */ /* 0x040fe40007ffe0ff */
[----:B------:R-:W-:Y:S01]  /*2eb0*/  IADD3 R23, PT, PT, R19, 0x10, RZ ;  /* 0x0000001013177810 */ /* 0x000fe20007ffe0ff */
[----:B0-----:R-:W-:-:S06]  /*2ec0*/  UIMAD UR5, UR14, UR5, URZ ;  /* 0x000000050e0572a4 */ /* 0x001fcc000f8e02ff */
[----:B------:R-:W-:Y:S02]  /*2ed0*/  IMAD R17, R0, UR5, RZ ;  /* 0x0000000500117c24 */ /* 0x000fe4000f8e02ff */
[--C-:B------:R-:W-:Y:S01]  /*2ee0*/  IMAD R32, R21, UR5, R20.reuse ;  /* 0x0000000515207c24 */ /* 0x100fe2000f8e0214 */
[----:B------:R-:W-:Y:S01]  /*2ef0*/  IADD3 R21, PT, PT, R19, 0x18, RZ ;  /* 0x0000001813157810 */ /* 0x000fe20007ffe0ff */
[----:B------:R-:W-:Y:S01]  /*2f00*/  IMAD R19, R23, UR5, R20 ;  /* 0x0000000517137c24 */ /* 0x000fe2000f8e0214 */
[----:B------:R-:W-:-:S03]  /*2f10*/  LEA R27, R17, R20, 0x5 ;  /* 0x00000014111b7211 */ /* 0x000fc600078e28ff */
[----:B------:R-:W-:Y:S01]  /*2f20*/  LDS R32, [R32+UR7] ;  /* 0x0000000720207984 */ /* 0x000fe20008000800 */
[----:B------:R-:W-:Y:S02]  /*2f30*/  IMAD R23, R21, UR5, R20 ;  /* 0x0000000515177c24 */ /* 0x000fe4000f8e0214 */
[----:B------:R-:W0:Y:S01]  /*2f40*/  LDC.64 R20, c[0x0][0x380] ;  /* 0x0000e000ff147b82 */ /* 0x000e220000000a00 */
        /* <DEDUP_REMOVED lines=9> */
.L_x_79:
[----:B------:R-:W-:Y:S05]  /*2fe0*/  BSYNC.RECONVERGENT B0 ;  /* 0x0000000000007941 */ /* 0x000fea0003800200 */
.L_x_78:
[----:B------:R-:W-:Y:S01]  /*2ff0*/  ISETP.NE.AND P6, PT, R25, RZ, PT ;  /* 0x000000ff1900720c */ /* 0x000fe20003fc5270 */
[----:B------:R-:W-:Y:S01]  /*3000*/  BSSY.RECONVERGENT B0, `(.L_x_80) ;  /* 0x000000f000007945 */ /* 0x000fe20003800200 */
[C---:B0-----:R-:W-:Y:S01]  /*3010*/  LEA R17, R5.reuse, R36, 0x2 ;  /* 0x0000002405117211 */ /* 0x041fe200078e10ff */
[----:B------:R-:W-:-:S10]  /*3020*/  IMAD R19, R5, 0x4, R28 ;  /* 0x0000000405137824 */ /* 0x000fd400078e021c */
[----:B------:R-:W-:Y:S05]  /*3030*/  @P6 BRA `(.L_x_81) ;  /* 0x00000000002c6947 */ /* 0x000fea0003800000 */
        /* <DEDUP_REMOVED lines=11> */
.L_x_81:
[----:B------:R-:W-:Y:S05]  /*30f0*/  BSYNC.RECONVERGENT B0 ;  /* 0x0000000000007941 */ /* 0x000fea0003800200 */
.L_x_80:
        /* <DEDUP_REMOVED lines=13> */
.L_x_83:
[----:B------:R-:W-:Y:S05]  /*31d0*/  BSYNC.RECONVERGENT B0 ;  /* 0x0000000000007941 */ /* 0x000fea0003800200 */
.L_x_82:
        /* <DEDUP_REMOVED lines=13> */
.L_x_85:
[----:B------:R-:W-:Y:S05]  /*32b0*/  BSYNC.RECONVERGENT B0 ;  /* 0x0000000000007941 */ /* 0x000fea0003800200 */
.L_x_84:
[----:B------:R-:W-:Y:S01]  /*32c0*/  UIADD3 UR18, UPT, UPT, UR6, 0x4, URZ ;  /* 0x0000000406127890 */ /* 0x000fe2000fffe0ff */
[----:B------:R-:W-:Y:S01]  /*32d0*/  BSSY.RECONVERGENT B0, `(.L_x_86) ;  /* 0x000001f000007945 */ /* 0x000fe20003800200 */
[----:B------:R-:W-:Y:S01]  /*32e0*/  ULEA UR7, UR14, UR7, 0x4 ;  /* 0x000000070e077291 */ /* 0x000fe2000f8e20ff */
[C---:B------:R-:W-:Y:S02]  /*32f0*/  LEA R26, R5.reuse, R26, 0x2 ;  /* 0x0000001a051a7211 */ /* 0x040fe400078e10ff */
[C---:B------:R-:W-:Y:S02]  /*3300*/  LEA R22, R5.reuse, R22, 0x2 ;  /* 0x0000001605167211 */ /* 0x040fe400078e10ff */
[C---:B------:R-:W-:Y:S02]  /*3310*/  LEA R32, R5.reuse, R24, 0x2 ;  /* 0x0000001805207211 */ /* 0x040fe400078e10ff */
[C---:B------:R-:W-:Y:S02]  /*3320*/  LEA R34, R5.reuse, R34, 0x2 ;  /* 0x0000002205227211 */ /* 0x040fe400078e10ff */
[----:B------:R-:W-:Y:S01]  /*3330*/  LEA R30, R5, R30, 0x2 ;  /* 0x0000001e051e7211 */ /* 0x000fe200078e10ff */
[----:B------:R-:W-:Y:S06]  /*3340*/  @P3 BRA `(.L_x_87) ;  /* 0x00000000005c3947 */ /* 0x000fec0003800000 */
[----:B------:R-:W3:Y:S01]  /*3350*/  LDCU UR5, c[0x0][0x3a0] ;  /* 0x00007400ff0577ac */ /* 0x000ee20008000800 */
[----:B012---:R-:W-:Y:S01]  /*3360*/  IMAD.SHL.U32 R23, R0, 0x20, RZ ;  /* 0x0000002000177824 */ /* 0x007fe200078e00ff */
[----:B------:R-:W-:-:S04]  /*3370*/  SHF.L.U32 R21, R2, 0x2, RZ ;  /* 0x0000000202157819 */ /* 0x000fc800000006ff */
[C---:B------:R-:W-:Y:S02]  /*3380*/  IADD3 R24, PT, PT, R23.reuse, 0x8, RZ ;  /* 0x0000000817187810 */ /* 0x040fe40007ffe0ff */
[----:B------:R-:W-:Y:S01]  /*3390*/  IADD3 R28, PT, PT, R23, 0x10, RZ ;  /* 0x00000010171c7810 */ /* 0x000fe20007ffe0ff */
[----:B---3--:R-:W-:-:S06]  /*33a0*/  UIMAD UR5, UR14, UR5, URZ ;  /* 0x000000050e0572a4 */ /* 0x008fcc000f8e02ff */
[----:B------:R-:W-:Y:S02]  /*33b0*/  IMAD R20, R0, UR5, RZ ;  /* 0x0000000500147c24 */ /* 0x000fe4000f8e02ff */
[--C-:B------:R-:W-:Y:S02]  /*33c0*/  IMAD R24, R24, UR5, R21.reuse ;  /* 0x0000000518187c24 */ /* 0x100fe4000f8e0215 */
[--C-:B------:R-:W-:Y:S01]  /*33d0*/  IMAD R28, R28, UR5, R21.reuse ;  /* 0x000000051c1c7c24 */ /* 0x100fe2000f8e0215 */
[----:B------:R-:W-:Y:S02]  /*33e0*/  LEA R25, R20, R21, 0x5 ;  /* 0x0000001514197211 */ /* 0x000fe400078e28ff */
[----:B------:R-:W-:Y:S01]  /*33f0*/  IADD3 R20, PT, PT, R23, 0x18, RZ ;  /* 0x0000001817147810 */ /* 0x000fe20007ffe0ff */
[----:B------:R-:W-:Y:S04]  /*3400*/  LDS R24, [R24+UR7] ;  /* 0x0000000718187984 */ /* 0x000fe80008000800 */
[----:B------:R-:W0:Y:S01]  /*3410*/  LDS R23, [R25+UR7] ;  /* 0x0000000719177984 */ /* 0x000e220008000800 */
[----:B------:R-:W-:-:S02]  /*3420*/  IMAD R36, R20, UR5, R21 ;  /* 0x0000000514247c24 */ /* 0x000fc4000f8e0215 */
[----:B------:R-:W1:Y:S01]  /*3430*/  LDC.64 R20, c[0x0][0x380] ;  /* 0x0000e000ff147b82 */ /* 0x000e620000000a00 */
        /* <DEDUP_REMOVED lines=8> */
.L_x_87:
[----:B------:R-:W-:Y:S05]  /*34c0*/  BSYNC.RECONVERGENT B0 ;  /* 0x0000000000007941 */ /* 0x000fea0003800200 */
.L_x_86:
[----:B------:R-:W-:Y:S04]  /*34d0*/  BSSY.RECONVERGENT B0, `(.L_x_88) ;  /* 0x000000d000007945 */ /* 0x000fe80003800200 */
        /* <DEDUP_REMOVED lines=12> */
.L_x_89:
[----:B------:R-:W-:Y:S05]  /*35a0*/  BSYNC.RECONVERGENT B0 ;  /* 0x0000000000007941 */ /* 0x000fea0003800200 */
.L_x_88:
[----:B------:R-:W-:Y:S04]  /*35b0*/  BSSY.RECONVERGENT B0, `(.L_x_90) ;  /* 0x000000d000007945 */ /* 0x000fe80003800200 */
        /* <DEDUP_REMOVED lines=12> */
.L_x_91:
[----:B------:R-:W-:Y:S05]  /*3680*/  BSYNC.RECONVERGENT B0 ;  /* 0x0000000000007941 */ /* 0x000fea0003800200 */
.L_x_90:
        /* <DEDUP_REMOVED lines=13> */
.L_x_93:
[----:B------:R-:W-:Y:S05]  /*3760*/  BSYNC.RECONVERGENT B0 ;  /* 0x0000000000007941 */ /* 0x000fea0003800200 */
.L_x_92:
[C---:B01234-:R-:W-:Y:S01]  /*3770*/  IMAD R20, R5.reuse, 0x4, R18 ;  /* 0x0000000405147824 */ /* 0x05ffe200078e0212 */
[C---:B------:R-:W-:Y:S01]  /*3780*/  LEA R22, R5.reuse, R22, 0x2 ;  /* 0x0000001605167211 */ /* 0x040fe200078e10ff */
[----:B------:R-:W-:Y:S01]  /*3790*/  ULEA UR7, UR14, UR7, 0x4 ;  /* 0x000000070e077291 */ /* 0x000fe2000f8e20ff */
[C---:B------:R-:W-:Y:S02]  /*37a0*/  LEA R36, R5.reuse, R17, 0x2 ;  /* 0x0000001105247211 */ /* 0x040fe400078e10ff */
[C---:B------:R-:W-:Y:S02]  /*37b0*/  LEA R28, R5.reuse, R19, 0x2 ;  /* 0x00000013051c7211 */ /* 0x040fe400078e10ff */
[----:B------:R-:W-:-:S07]  /*37c0*/  LEA R26, R5, R26, 0x2 ;  /* 0x0000001a051a7211 */ /* 0x000fce00078e10ff */
.L_x_77:
[----:B------:R-:W-:-:S09]  /*37d0*/  UISETP.NE.OR UP0, UPT, UR18, URZ, UP0 ;  /* 0x000000ff1200728c */ /* 0x000fd20008705670 */
[----:B------:R-:W-:Y:S05]  /*37e0*/  BRA.U !UP0, `(.L_x_41) ;  /* 0x0000000508587547 */ /* 0x000fea000b800000 */
.L_x_42:
[----:B------:R-:W5:Y:S01]  /*37f0*/  LDCU UR5, c[0x0][0x394] ;  /* 0x00007280ff0577ac */ /* 0x000f620008000800 */
[----:B------:R-:W0:Y:S01]  /*3800*/  LDCU UR6, c[0x0][0x3a0] ;  /* 0x00007400ff0677ac */ /* 0x000e220008000800 */
[----:B-----5:R-:W-:-:S13]  /*3810*/  ISETP.GE.AND P4, PT, R3, UR5, PT ;  /* 0x0000000503007c0c */ /* 0x020fda000bf86270 */
.L_x_102:
[----:B------:R-:W-:Y:S01]  /*3820*/  ISETP.GE.OR P0, PT, R20, UR16, P4 ;  /* 0x0000001014007c0c */ /* 0x000fe2000a706670 */
[----:B------:R-:W-:Y:S01]  /*3830*/  BSSY.RECONVERGENT B0, `(.L_x_94) ;  /* 0x000001b000007945 */ /* 0x000fe20003800200 */
[----:B------:R-:W-:Y:S02]  /*3840*/  ISETP.GE.OR P1, PT, R32, UR16, P4 ;  /* 0x0000001020007c0c */ /* 0x000fe4000a726670 */
[----:B------:R-:W-:Y:S02]  /*3850*/  ISETP.GE.OR P2, PT, R34, UR16, P4 ;  /* 0x0000001022007c0c */ /* 0x000fe4000a746670 */
[----:B------:R-:W-:-:S07]  /*3860*/  ISETP.GE.OR P3, PT, R30, UR16, P4 ;  /* 0x000000101e007c0c */ /* 0x000fce000a766670 */
[----:B0-----:R-:W-:Y:S06]  /*3870*/  @P0 BRA `(.L_x_95) ;  /* 0x0000000000580947 */ /* 0x001fec0003800000 */
[----:B0-----:R-:W-:Y:S01]  /*3880*/  UIMAD UR5, UR14, UR6, URZ ;  /* 0x000000060e0572a4 */ /* 0x001fe2000f8e02ff */
[----:B-1234-:R-:W-:Y:S01]  /*3890*/  SHF.L.U32 R19, R0, 0x5, RZ ;  /* 0x0000000500137819 */ /* 0x01efe200000006ff */
[----:B------:R-:W-:-:S03]  /*38a0*/  IMAD.SHL.U32 R18, R2, 0x4, RZ ;  /* 0x0000000402127824 */ /* 0x000fc600078e00ff */
[C---:B------:R-:W-:Y:S01]  /*38b0*/  IADD3 R21, PT, PT, R19.reuse, 0x8, RZ ;  /* 0x0000000813157810 */ /* 0x040fe20007ffe0ff */
[----:B------:R-:W-:Y:S01]  /*38c0*/  IMAD R17, R0, UR5, RZ ;  /* 0x0000000500117c24 */ /* 0x000fe2000f8e02ff */
[C---:B------:R-:W-:Y:S02]  /*38d0*/  IADD3 R23, PT, PT, R19.reuse, 0x10, RZ ;  /* 0x0000001013177810 */ /* 0x040fe40007ffe0ff */
[----:B------:R-:W-:Y:S01]  /*38e0*/  IADD3 R19, PT, PT, R19, 0x18, RZ ;  /* 0x0000001813137810 */ /* 0x000fe20007ffe0ff */
[--C-:B------:R-:W-:Y:S01]  /*38f0*/  IMAD R24, R21, UR5, R18.reuse ;  /* 0x0000000515187c24 */ /* 0x100fe2000f8e0212 */
[----:B------:R-:W-:Y:S01]  /*3900*/  LEA R25, R17, R18, 0x5 ;  /* 0x0000001211197211 */ /* 0x000fe200078e28ff */
[--C-:B------:R-:W-:Y:S02]  /*3910*/  IMAD R21, R23, UR5, R18.reuse ;  /* 0x0000000517157c24 */ /* 0x100fe4000f8e0212 */
        /* <DEDUP_REMOVED lines=12> */
.L_x_95:
[----:B0-----:R-:W-:Y:S05]  /*39e0*/  BSYNC.RECONVERGENT B0 ;  /* 0x0000000000007941 */ /* 0x001fea0003800200 */
.L_x_94:
[----:B------:R-:W-:Y:S04]  /*39f0*/  BSSY.RECONVERGENT B0, `(.L_x_96) ;  /* 0x000000d000007945 */ /* 0x000fe80003800200 */
[----:B------:R-:W-:Y:S05]  /*3a00*/  @P1 BRA `(.L_x_97) ;  /* 0x00000000002c1947 */ /* 0x000fea0003800000 */
[----:B------:R-:W-:Y:S01]  /*3a10*/  LDS R17, [R14+UR7] ;  /* 0x000000070e117984 */ /* 0x000fe20008000800 */
[----:B-1234-:R-:W0:Y:S03]  /*3a20*/  LDC.64 R18, c[0x0][0x380] ;  /* 0x0000e000ff127b82 */ /* 0x01ee260000000a00 */
        /* <DEDUP_REMOVED lines=9> */
.L_x_97:
[----:B------:R-:W-:Y:S05]  /*3ac0*/  BSYNC.RECONVERGENT B0 ;  /* 0x0000000000007941 */ /* 0x000fea0003800200 */
.L_x_96:
[----:B------:R-:W-:Y:S04]  /*3ad0*/  BSSY.RECONVERGENT B0, `(.L_x_98) ;  /* 0x000000d000007945 */ /* 0x000fe80003800200 */
[----:B------:R-:W-:Y:S05]  /*3ae0*/  @P2 BRA `(.L_x_99) ;  /* 0x00000000002c2947 */ /* 0x000fea0003800000 */
[----:B0-----:R-:W-:Y:S01]  /*3af0*/  LDS R17, [R15+UR7] ;  /* 0x000000070f117984 */ /* 0x001fe20008000800 */
        /* <DEDUP_REMOVED lines=10> */
.L_x_99:
[----:B------:R-:W-:Y:S05]  /*3ba0*/  BSYNC.RECONVERGENT B0 ;  /* 0x0000000000007941 */ /* 0x000fea0003800200 */
.L_x_98:
        /* <DEDUP_REMOVED lines=13> */
.L_x_101:
[----:B------:R-:W-:Y:S05]  /*3c80*/  BSYNC.RECONVERGENT B0 ;  /* 0x0000000000007941 */ /* 0x000fea0003800200 */
.L_x_100:
[----:B------:R-:W-:Y:S01]  /*3c90*/  UIADD3 UR18, UPT, UPT, UR18, 0x4, URZ ;  /* 0x0000000412127890 */ /* 0x000fe2000fffe0ff */
[C---:B------:R-:W-:Y:S01]  /*3ca0*/  LEA R32, R5.reuse, R32, 0x2 ;  /* 0x0000002005207211 */ /* 0x040fe200078e10ff */
[C---:B------:R-:W-:Y:S01]  /*3cb0*/  IMAD R36, R5.reuse, 0x4, R36 ;  /* 0x0000000405247824 */ /* 0x040fe200078e0224 */
[C---:B------:R-:W-:Y:S01]  /*3cc0*/  LEA R34, R5.reuse, R34, 0x2 ;  /* 0x0000002205227211 */ /* 0x040fe200078e10ff */
[----:B------:R-:W-:Y:S01]  /*3cd0*/  UISETP.NE.AND UP0, UPT, UR18, URZ, UPT ;  /* 0x000000ff1200728c */ /* 0x000fe2000bf05270 */
[C---:B------:R-:W-:Y:S01]  /*3ce0*/  LEA R28, R5.reuse, R28, 0x2 ;  /* 0x0000001c051c7211 */ /* 0x040fe200078e10ff */
[C---:B------:R-:W-:Y:S01]  /*3cf0*/  IMAD R20, R5.reuse, 0x4, R20 ;  /* 0x0000000405147824 */ /* 0x040fe200078e0214 */
[C---:B------:R-:W-:Y:S01]  /*3d00*/  LEA R30, R5.reuse, R30, 0x2 ;  /* 0x0000001e051e7211 */ /* 0x040fe200078e10ff */
[----:B------:R-:W-:Y:S01]  /*3d10*/  ULEA UR7, UR14, UR7, 0x4 ;  /* 0x000000070e077291 */ /* 0x000fe2000f8e20ff */
[C---:B------:R-:W-:Y:S02]  /*3d20*/  LEA R26, R5.reuse, R26, 0x2 ;  /* 0x0000001a051a7211 */ /* 0x040fe400078e10ff */
[----:B------:R-:W-:-:S02]  /*3d30*/  LEA R22, R5, R22, 0x2 ;  /* 0x0000001605167211 */ /* 0x000fc400078e10ff */
[----:B------:R-:W-:Y:S07]  /*3d40*/  BRA.U UP0, `(.L_x_102) ;  /* 0xfffffff900b47547 */ /* 0x000fee000b83ffff */
.L_x_41:
[----:B------:R-:W-:-:S13]  /*3d50*/  ISETP.NE.AND P0, PT, RZ, UR17, PT ;  /* 0x00000011ff007c0c */ /* 0x000fda000bf05270 */
[----:B------:R-:W-:Y:S05]  /*3d60*/  @!P0 EXIT ;  /* 0x000000000000894d */ /* 0x000fea0003800000 */
[----:B-1----:R-:W1:Y:S01]  /*3d70*/  LDC R7, c[0x0][0x3a0] ;  /* 0x0000e800ff077b82 */ /* 0x002e620000000800 */
[----:B------:R-:W-:Y:S01]  /*3d80*/  SHF.L.U32 R6, R0, 0x5, RZ ;  /* 0x0000000500067819 */ /* 0x000fe200000006ff */
[----:B------:R-:W-:Y:S01]  /*3d90*/  USHF.L.U32 UR7, UR4, 0x2, URZ ;  /* 0x0000000204077899 */ /* 0x000fe200080006ff */
[----:B------:R-:W-:Y:S02]  /*3da0*/  UMOV UR5, 0x400 ;  /* 0x0000040000057882 */ /* 0x000fe40000000000 */
[C---:B------:R-:W-:Y:S01]  /*3db0*/  IADD3 R10, PT, PT, R6.reuse, 0x10, RZ ;  /* 0x00000010060a7810 */ /* 0x040fe20007ffe0ff */
[----:B------:R-:W0:Y:S01]  /*3dc0*/  LDCU UR8, c[0x0][0x394] ;  /* 0x00007280ff0877ac */ /* 0x000e220008000800 */
[----:B------:R-:W-:Y:S01]  /*3dd0*/  IADD3 R12, PT, PT, R6, 0x18, RZ ;  /* 0x00000018060c7810 */ /* 0x000fe20007ffe0ff */
[----:B------:R-:W5:Y:S08]  /*3de0*/  S2UR UR6, SR_CgaCtaId ;  /* 0x00000000000679c3 */ /* 0x000f700000008800 */
[----:B------:R-:W0:Y:S01]  /*3df0*/  LDC.64 R4, c[0x0][0x380] ;  /* 0x0000e000ff047b82 */ /* 0x000e220000000a00 */
[----:B-1----:R-:W-:-:S02]  /*3e00*/  IMAD R9, R7, UR15, RZ ;  /* 0x0000000f07097c24 */ /* 0x002fc4000f8e02ff */
[-C--:B------:R-:W-:Y:S01]  /*3e10*/  IMAD R8, R0, R7.reuse, RZ ;  /* 0x0000000700087224 */ /* 0x080fe200078e02ff */
[----:B------:R-:W-:Y:S01]  /*3e20*/  IADD3 R0, PT, PT, R6, 0x8, RZ ;  /* 0x0000000806007810 */ /* 0x000fe20007ffe0ff */
[-C--:B------:R-:W-:Y:S01]  /*3e30*/  IMAD R6, R10, R7.reuse, UR7 ;  /* 0x000000070a067e24 */ /* 0x080fe2000f8e0207 */
[----:B------:R-:W-:Y:S02]  /*3e40*/  LEA R9, R9, UR4, 0x1 ;  /* 0x0000000409097c11 */ /* 0x000fe4000f8e08ff */
[----:B------:R-:W-:Y:S01]  /*3e50*/  LEA R8, R8, UR4, 0x3 ;  /* 0x0000000408087c11 */ /* 0x000fe2000f8e18ff */
[----:B-----5:R-:W-:Y:S01]  /*3e60*/  ULEA UR5, UR6, UR5, 0x18 ;  /* 0x0000000506057291 */ /* 0x020fe2000f8ec0ff */
[-C--:B------:R-:W-:Y:S01]  /*3e70*/  IMAD R0, R0, R7.reuse, UR7 ;  /* 0x0000000700007e24 */ /* 0x080fe2000f8e0207 */
[----:B------:R-:W-:Y:S01]  /*3e80*/  UIADD3 UR6, UPT, UPT, -UR17, URZ, URZ ;  /* 0x000000ff11067290 */ /* 0x000fe2000fffe1ff */
[----:B------:R-:W-:Y:S02]  /*3e90*/  IMAD R7, R12, R7, UR7 ;  /* 0x000000070c077e24 */ /* 0x000fe4000f8e0207 */
[----:B------:R-:W-:Y:S01]  /*3ea0*/  IMAD R10, R9, UR14, R2 ;  /* 0x0000000e090a7c24 */ /* 0x000fe2000f8e0202 */
[----:B------:R-:W-:Y:S01]  /*3eb0*/  LEA R2, R2, UR5, 0x2 ;  /* 0x0000000502027c11 */ /* 0x000fe2000f8e10ff */
[----:B0-234-:R-:W-:-:S02]  /*3ec0*/  IMAD R21, R8, UR14, RZ ;  /* 0x0000000e08157c24 */ /* 0x01dfc4000f8e02ff */
[----:B------:R-:W-:Y:S02]  /*3ed0*/  IMAD R15, R0, UR14, RZ ;  /* 0x0000000e000f7c24 */ /* 0x000fe4000f8e02ff */
[----:B------:R-:W-:Y:S02]  /*3ee0*/  IMAD R17, R6, UR14, RZ ;  /* 0x0000000e06117c24 */ /* 0x000fe4000f8e02ff */
[----:B------:R-:W-:Y:S02]  /*3ef0*/  IMAD R19, R7, UR14, RZ ;  /* 0x0000000e07137c24 */ /* 0x000fe4000f8e02ff */
[----:B------:R-:W-:-:S07]  /*3f00*/  IMAD R9, R3, UR16, R10 ;  /* 0x0000001003097c24 */ /* 0x000fce000f8e020a */
.L_x_105:
[----:B------:R-:W0:Y:S01]  /*3f10*/  LDC R23, c[0x0][0x360] ;  /* 0x0000d800ff177b82 */ /* 0x000e220000000800 */
[C---:B------:R-:W-:Y:S01]  /*3f20*/  ISETP.GE.AND P0, PT, R10.reuse, UR16, PT ;  /* 0x000000100a007c0c */ /* 0x040fe2000bf06270 */
[----:B------:R-:W-:Y:S01]  /*3f30*/  UIADD3 UR6, UPT, UPT, UR6, 0x1, URZ ;  /* 0x0000000106067890 */ /* 0x000fe2000fffe0ff */
[----:B------:R-:W-:Y:S01]  /*3f40*/  BSSY.RECONVERGENT B0, `(.L_x_103) ;  /* 0x0000013000007945 */ /* 0x000fe20003800200 */
[----:B------:R-:W-:Y:S02]  /*3f50*/  IADD3 R10, PT, PT, R10, UR14, RZ ;  /* 0x0000000e0a0a7c10 */ /* 0x000fe4000fffe0ff */
[----:B------:R-:W-:Y:S01]  /*3f60*/  ISETP.GE.OR P0, PT, R3, UR8, P0 ;  /* 0x0000000803007c0c */ /* 0x000fe20008706670 */
[----:B------:R-:W-:-:S12]  /*3f70*/  UISETP.NE.AND UP0, UPT, UR6, URZ, UPT ;  /* 0x000000ff0600728c */ /* 0x000fd8000bf05270 */
[----:B-1----:R-:W-:Y:S05]  /*3f80*/  @P0 BRA `(.L_x_104) ;  /* 0x0000000000380947 */ /* 0x002fea0003800000 */
[----:B------:R-:W-:Y:S01]  /*3f90*/  IMAD R0, R21, 0x4, R2 ;  /* 0x0000000415007824 */ /* 0x000fe200078e0202 */
[-C--:B------:R-:W-:Y:S02]  /*3fa0*/  IADD3 R8, PT, PT, R15, R2.reuse, RZ ;  /* 0x000000020f087210 */ /* 0x080fe40007ffe0ff */
[-C--:B------:R-:W-:Y:S02]  /*3fb0*/  IADD3 R11, PT, PT, R17, R2.reuse, RZ ;  /* 0x00000002110b7210 */ /* 0x080fe40007ffe0ff */
[----:B------:R-:W-:Y:S01]  /*3fc0*/  IADD3 R12, PT, PT, R19, R2, RZ ;  /* 0x00000002130c7210 */ /* 0x000fe20007ffe0ff */
[----:B------:R-:W-:Y:S04]  /*3fd0*/  LDS R0, [R0] ;  /* 0x0000000000007984 */ /* 0x000fe80000000800 */
[----:B------:R-:W1:Y:S04]  /*3fe0*/  LDS R7, [R8] ;  /* 0x0000000008077984 */ /* 0x000e680000000800 */
[----:B------:R-:W2:Y:S04]  /*3ff0*/  LDS R6, [R11] ;  /* 0x000000000b067984 */ /* 0x000ea80000000800 */
[----:B------:R-:W3:Y:S01]  /*4000*/  LDS R13, [R12] ;  /* 0x000000000c0d7984 */ /* 0x000ee20000000800 */
[----:B-1----:R-:W-:-:S04]  /*4010*/  FADD R7, R0, R7 ;  /* 0x0000000700077221 */ /* 0x002fc80000000000 */
[----:B--2---:R-:W-:-:S04]  /*4020*/  FADD R6, R7, R6 ;  /* 0x0000000607067221 */ /* 0x004fc80000000000 */
[----:B---3--:R-:W-:Y:S01]  /*4030*/  FADD R13, R6, R13 ;  /* 0x0000000d060d7221 */ /* 0x008fe20000000000 */
[----:B------:R-:W-:-:S04]  /*4040*/  IMAD.WIDE R6, R9, 0x4, R4 ;  /* 0x0000000409067825 */ /* 0x000fc800078e0204 */
[----:B------:R-:W-:-:S05]  /*4050*/  FMUL R13, R13, 0.25 ;  /* 0x3e8000000d0d7820 */ /* 0x000fca0000400000 */
[----:B------:R1:W-:Y:S02]  /*4060*/  STG.E desc[UR10][R6.64], R13 ;  /* 0x0000000d06007986 */ /* 0x0003e4000c10190a */
.L_x_104:
[----:B------:R-:W-:Y:S05]  /*4070*/  BSYNC.RECONVERGENT B0 ;  /* 0x0000000000007941 */ /* 0x000fea0003800200 */
.L_x_103:
[----:B0-----:R-:W-:Y:S02]  /*4080*/  LEA R2, R23, R2, 0x2 ;  /* 0x0000000217027211 */ /* 0x001fe400078e10ff */
[----:B------:R-:W-:Y:S01]  /*4090*/  IADD3 R9, PT, PT, R9, UR14, RZ ;  /* 0x0000000e09097c10 */ /* 0x000fe2000fffe0ff */
[----:B------:R-:W-:Y:S06]  /*40a0*/  BRA.U UP0, `(.L_x_105) ;  /* 0xfffffffd00987547 */ /* 0x000fec000b83ffff */
[----:B------:R-:W-:Y:S05]  /*40b0*/  EXIT ;  /* 0x000000000000794d */ /* 0x000fea0003800000 */
.L_x_106:
        /* <DEDUP_REMOVED lines=12> */
.L_x_329:


//--------------------- .text._Z22kernel_halfsizebysharePfS_iiiii --------------------------
	.section	.text._Z22kernel_halfsizebysharePfS_iiiii,"ax",@progbits
	.align	128
        .global         _Z22kernel_halfsizebysharePfS_iiiii
        .type           _Z22kernel_halfsizebysharePfS_iiiii,@function
        .size           _Z22kernel_halfsizebysharePfS_iiiii,(.L_x_330 - _Z22kernel_halfsizebysharePfS_iiiii)
        .other          _Z22kernel_halfsizebysharePfS_iiiii,@"STO_CUDA_ENTRY STV_DEFAULT"
_Z22kernel_halfsizebysharePfS_iiiii:
.text._Z22kernel_halfsizebysharePfS_iiiii:
        /* <DEDUP_REMOVED lines=8> */
[----:B------:R-:W0:Y:S01]  /*0080*/  S2UR UR7, SR_CTAID.X ;  /* 0x00000000000779c3 */ /* 0x000e220000002500 */
[----:B-1----:R-:W-:-:S02]  /*0090*/  USHF.L.U32 UR4, UR18, 0x1, URZ ;  /* 0x0000000112047899 */ /* 0x002fc400080006ff */
[----:B----4-:R-:W-:Y:S02]  /*00a0*/  UISETP.GE.AND UP0, UPT, UR8, 0x1, UPT ;  /* 0x000000010800788c */ /* 0x010fe4000bf06270 */
[----:B------:R-:W-:Y:S02]  /*00b0*/  UIMAD UR14, UR18, UR8, URZ ;  /* 0x00000008120e72a4 */ /* 0x000fe4000f8e02ff */
[----:B------:R-:W-:Y:S01]  /*00c0*/  UIMAD UR4, UR4, UR8, URZ ;  /* 0x00000008040472a4 */ /* 0x000fe2000f8e02ff */
[----:B--2---:R-:W-:-:S05]  /*00d0*/  IMAD R3, R6, UR5, RZ ;  /* 0x0000000506037c24 */ /* 0x004fca000f8e02ff */
[----:B0-----:R-:W-:Y:S01]  /*00e0*/  IADD3 R2, PT, PT, R3, R0, RZ ;  /* 0x0000000003027210 */ /* 0x001fe20007ffe0ff */
[----:B---3--:R-:W-:Y:S06]  /*00f0*/  BRA.U !UP0, `(.L_x_107) ;  /* 0x0000001108887547 */ /* 0x008fec000b800000 */
[----:B------:R-:W0:Y:S01]  /*0100*/  LDCU.64 UR10, c[0x0][0x398] ;  /* 0x00007300ff0a77ac */ /* 0x000e220008000a00 */
[----:B------:R-:W-:Y:S02]  /*0110*/  IMAD.IADD R3, R3, 0x1, R2 ;  /* 0x0000000103037824 */ /* 0x000fe400078e0202 */
[----:B------:R-:W-:Y:S01]  /*0120*/  HFMA2 R12, -RZ, RZ, 0, 0 ;  /* 0x00000000ff0c7431 */ /* 0x000fe200000001ff */
[----:B------:R-:W-:Y:S02]  /*0130*/  UISETP.NE.AND UP0, UPT, UR8, 0x1, UPT ;  /* 0x000000010800788c */ /* 0x000fe4000bf05270 */
[----:B0-----:R-:W-:Y:S02]  /*0140*/  UIADD3 UR6, UPT, UPT, UR11, -0x1, URZ ;  /* 0xffffffff0b067890 */ /* 0x001fe4000fffe0ff */
[----:B------:R-:W-:-:S04]  /*0150*/  UIMAD UR5, UR8, UR10, URZ ;  /* 0x0000000a080572a4 */ /* 0x000fc8000f8e02ff */
[C---:B------:R-:W-:Y:S01]  /*0160*/  VIMNMX.U32 R4, PT, PT, R3.reuse, UR6, PT ;  /* 0x0000000603047c48 */ /* 0x040fe2000bfe0000 */
[----:B------:R-:W-:Y:S01]  /*0170*/  UIADD3 UR11, UPT, UPT, UR5, -UR8, URZ ;  /* 0x80000008050b7290 */ /* 0x000fe2000fffe0ff */
[----:B------:R-:W-:Y:S01]  /*0180*/  VIADDMNMX.U32 R5, R3, R6, UR6, PT ;  /* 0x0000000603057e46 */ /* 0x000fe2000b800006 */
[----:B------:R-:W-:Y:S02]  /*0190*/  IMAD R3, R6, UR4, RZ ;  /* 0x0000000406037c24 */ /* 0x000fe4000f8e02ff */
[----:B------:R-:W-:Y:S02]  /*01a0*/  IMAD R4, R4, UR5, RZ ;  /* 0x0000000504047c24 */ /* 0x000fe4000f8e02ff */
[----:B------:R-:W-:Y:S01]  /*01b0*/  IMAD R5, R5, UR5, RZ ;  /* 0x0000000505057c24 */ /* 0x000fe2000f8e02ff */
[----:B------:R-:W-:Y:S06]  /*01c0*/  BRA.U !UP0, `(.L_x_108) ;  /* 0x0000000908f47547 */ /* 0x000fec000b800000 */
[----:B------:R-:W-:Y:S01]  /*01d0*/  IMAD.U32 R6, RZ, RZ, UR8 ;  /* 0x00000008ff067e24 */ /* 0x000fe2000f8e00ff */
[----:B------:R-:W-:Y:S01]  /*01e0*/  USHF.L.U32 UR5, UR7, 0x1, URZ ;  /* 0x0000000107057899 */ /* 0x000fe200080006ff */
[----:B------:R-:W-:Y:S01]  /*01f0*/  VIADD R12, R14, UR18 ;  /* 0x000000120e0c7c36 */ /* 0x000fe20008000000 */
[----:B------:R-:W-:Y:S02]  /*0200*/  UIMAD UR6, UR7, UR8, URZ ;  /* 0x00000008070672a4 */ /* 0x000fe4000f8e02ff */
[----:B------:R-:W-:Y:S01]  /*0210*/  IABS R6, R6 ;  /* 0x0000000600067213 */ /* 0x000fe20000000000 */
[----:B------:R-:W-:Y:S02]  /*0220*/  UIMAD UR10, UR14, UR7, URZ ;  /* 0x000000070e0a72a4 */ /* 0x000fe4000f8e02ff */
[----:B------:R-:W-:Y:S01]  /*0230*/  UIMAD UR17, UR14, UR5, UR14 ;  /* 0x000000050e1172a4 */ /* 0x000fe2000f8e020e */
[----:B------:R-:W0:Y:S01]  /*0240*/  I2F.RP R7, R6 ;  /* 0x0000000600077306 */ /* 0x000e220000209400 */
[----:B------:R-:W-:-:S02]  /*0250*/  UIMAD UR5, UR5, UR8, UR8 ;  /* 0x00000008050572a4 */ /* 0x000fc4000f8e0208 */
[----:B------:R-:W-:Y:S01]  /*0260*/  UIMAD UR6, UR6, UR18, URZ ;  /* 0x00000012060672a4 */ /* 0x000fe2000f8e02ff */
[----:B------:R-:W-:Y:S01]  /*0270*/  IMAD.U32 R13, RZ, RZ, UR10 ;  /* 0x0000000aff0d7e24 */ /* 0x000fe2000f8e00ff */
[----:B------:R-:W-:Y:S01]  /*0280*/  UIMAD UR16, UR18, UR8, UR18 ;  /* 0x00000008121072a4 */ /* 0x000fe2000f8e0212 */
[C---:B------:R-:W-:Y:S01]  /*0290*/  VIADD R10, R14.reuse, UR17 ;  /* 0x000000110e0a7c36 */ /* 0x040fe20008000000 */
[----:B------:R-:W-:Y:S02]  /*02a0*/  UIMAD UR5, UR5, UR18, UR18 ;  /* 0x00000012050572a4 */ /* 0x000fe4000f8e0212 */
[----:B------:R-:W-:Y:S01]  /*02b0*/  ULEA UR6, UR6, UR18, 0x1 ;  /* 0x0000001206067291 */ /* 0x000fe2000f8e08ff */
[----:B------:R-:W-:Y:S01]  /*02c0*/  LEA R13, R13, R14, 0x1 ;  /* 0x0000000e0d0d7211 */ /* 0x000fe200078e08ff */
[----:B------:R-:W-:Y:S01]  /*02d0*/  ULOP3.LUT UR15, UR8, 0x7ffffffe, URZ, 0xc0, !UPT ;  /* 0x7ffffffe080f7892 */ /* 0x000fe2000f8ec0ff */
[----:B------:R-:W-:Y:S01]  /*02e0*/  VIADD R15, R14, UR16 ;  /* 0x000000100e0f7c36 */ /* 0x000fe20008000000 */
[----:B------:R-:W1:Y:S01]  /*02f0*/  LDCU UR9, c[0x0][0x3a0] ;  /* 0x00007400ff0977ac */ /* 0x000e620008000800 */
[----:B0-----:R-:W0:Y:S01]  /*0300*/  MUFU.RCP R7, R7 ;  /* 0x0000000700077308 */ /* 0x001e220000001000 */
[----:B------:R-:W-:Y:S01]  /*0310*/  UIADD3 UR10, UPT, UPT, -UR15, URZ, URZ ;  /* 0x000000ff0f0a7290 */ /* 0x000fe2000fffe1ff */
[----:B0-----:R-:W-:-:S06]  /*0320*/  IADD3 R8, PT, PT, R7, 0xffffffe, RZ ;  /* 0x0ffffffe07087810 */ /* 0x001fcc0007ffe0ff */
[----:B------:R0:W2:Y:S02]  /*0330*/  F2I.FTZ.U32.TRUNC.NTZ R9, R8 ;  /* 0x0000000800097305 */ /* 0x0000a4000021f000 */
[----:B0-----:R-:W-:Y:S01]  /*0340*/  MOV R8, RZ ;  /* 0x000000ff00087202 */ /* 0x001fe20000000f00 */
[----:B--2---:R-:W-:-:S04]  /*0350*/  IMAD.MOV R11, RZ, RZ, -R9 ;  /* 0x000000ffff0b7224 */ /* 0x004fc800078e0a09 */
[----:B------:R-:W-:Y:S01]  /*0360*/  IMAD R7, R11, R6, RZ ;  /* 0x000000060b077224 */ /* 0x000fe200078e02ff */
[----:B------:R-:W-:-:S03]  /*0370*/  IADD3 R11, PT, PT, R14, UR14, RZ ;  /* 0x0000000e0e0b7c10 */ /* 0x000fc6000fffe0ff */
[----:B------:R-:W-:Y:S01]  /*0380*/  IMAD.HI.U32 R7, R9, R7, R8 ;  /* 0x0000000709077227 */ /* 0x000fe200078e0008 */
[----:B------:R-:W-:Y:S02]  /*0390*/  MOV R9, R14 ;  /* 0x0000000e00097202 */ /* 0x000fe40000000f00 */
[C---:B------:R-:W-:Y:S01]  /*03a0*/  IADD3 R8, PT, PT, R14.reuse, UR5, RZ ;  /* 0x000000050e087c10 */ /* 0x040fe2000fffe0ff */
[----:B-1----:R-:W-:-:S07]  /*03b0*/  VIADD R14, R14, UR6 ;  /* 0x000000060e0e7c36 */ /* 0x002fce0008000000 */
.L_x_109:
[----:B------:R-:W-:Y:S01]  /*03c0*/  UMOV UR8, UR9 ;  /* 0x0000000900087c82 */ /* 0x000fe20008000000 */
[----:B0-----:R-:W-:Y:S01]  /*03d0*/  IABS R23, R12 ;  /* 0x0000000c00177213 */ /* 0x001fe20000000000 */
[----:B------:R-:W-:Y:S01]  /*03e0*/  IMAD R31, R0, UR4, RZ ;  /* 0x00000004001f7c24 */ /* 0x000fe2000f8e02ff */
[----:B------:R-:W-:Y:S02]  /*03f0*/  MOV R16, UR8 ;  /* 0x0000000800107c02 */ /* 0x000fe40008000f00 */
[----:B------:R-:W-:Y:S02]  /*0400*/  IABS R24, R15 ;  /* 0x0000000f00187213 */ /* 0x000fe40000000000 */
[----:B------:R-:W-:Y:S02]  /*0410*/  IABS R19, R16 ;  /* 0x0000001000137213 */ /* 0x000fe40000000000 */
[----:B------:R-:W-:Y:S02]  /*0420*/  IABS R16, R9 ;  /* 0x0000000900107213 */ /* 0x000fe40000000000 */
[----:B------:R-:W0:Y:S01]  /*0430*/  I2F.RP R18, R19 ;  /* 0x0000001300127306 */ /* 0x000e220000209400 */
[----:B------:R-:W-:-:S02]  /*0440*/  LOP3.LUT R34, RZ, UR8, RZ, 0x33, !PT ;  /* 0x00000008ff227c12 */ /* 0x000fc4000f8e33ff */
[----:B------:R-:W-:Y:S01]  /*0450*/  IMAD.HI.U32 R20, R7, R16, RZ ;  /* 0x0000001007147227 */ /* 0x000fe200078e00ff */
[----:B------:R-:W-:-:S04]  /*0460*/  LOP3.LUT R28, R15, UR8, RZ, 0x3c, !PT ;  /* 0x000000080f1c7c12 */ /* 0x000fc8000f8e3cff */
[----:B------:R-:W-:Y:S02]  /*0470*/  IADD3 R21, PT, PT, -R20, RZ, RZ ;  /* 0x000000ff14157210 */ /* 0x000fe40007ffe1ff */
[----:B------:R-:W-:-:S03]  /*0480*/  ISETP.GE.AND P6, PT, R28, RZ, PT ;  /* 0x000000ff1c00720c */ /* 0x000fc60003fc6270 */
[----:B------:R-:W-:Y:S02]  /*0490*/  IMAD R21, R19, R21, R16 ;  /* 0x0000001513157224 */ /* 0x000fe400078e0210 */
[----:B------:R-:W-:Y:S01]  /*04a0*/  HFMA2 R16, -RZ, RZ, 0, 0 ;  /* 0x00000000ff107431 */ /* 0x000fe200000001ff */
[----:B0-----:R-:W0:Y:S02]  /*04b0*/  MUFU.RCP R18, R18 ;  /* 0x0000001200127308 */ /* 0x001e240000001000 */
[----:B------:R-:W-:-:S13]  /*04c0*/  ISETP.GT.U32.AND P1, PT, R6, R21, PT ;  /* 0x000000150600720c */ /* 0x000fda0003f24070 */
[-C--:B------:R-:W-:Y:S01]  /*04d0*/  @!P1 IADD3 R21, PT, PT, R21, -R19.reuse, RZ ;  /* 0x8000001315159210 */ /* 0x080fe20007ffe0ff */
[----:B0-----:R-:W-:Y:S02]  /*04e0*/  VIADD R17, R18, 0xffffffe ;  /* 0x0ffffffe12117836 */ /* 0x001fe40000000000 */
[----:B------:R-:W-:Y:S01]  /*04f0*/  @!P1 VIADD R20, R20, 0x1 ;  /* 0x0000000114149836 */ /* 0x000fe20000000000 */
[----:B------:R-:W-:Y:S02]  /*0500*/  ISETP.GE.U32.AND P0, PT, R21, R6, PT ;  /* 0x000000061500720c */ /* 0x000fe40003f06070 */
[----:B------:R-:W-:Y:S01]  /*0510*/  MOV R6, R19 ;  /* 0x0000001300067202 */ /* 0x000fe20000000f00 */
[----:B------:R-:W0:Y:S10]  /*0520*/  F2I.FTZ.U32.TRUNC.NTZ R17, R17 ;  /* 0x0000001100117305 */ /* 0x000e34000021f000 */
[----:B------:R-:W-:Y:S01]  /*0530*/  @P0 VIADD R20, R20, 0x1 ;  /* 0x0000000114140836 */ /* 0x000fe20000000000 */
[----:B------:R-:W-:Y:S01]  /*0540*/  ISETP.NE.AND P0, PT, RZ, UR8, PT ;  /* 0x00000008ff007c0c */ /* 0x000fe2000bf05270 */
[----:B0-----:R-:W-:-:S04]  /*0550*/  IMAD.MOV R22, RZ, RZ, -R17 ;  /* 0x000000ffff167224 */ /* 0x001fc800078e0a11 */
[----:B------:R-:W-:-:S04]  /*0560*/  IMAD R7, R22, R19, RZ ;  /* 0x0000001316077224 */ /* 0x000fc800078e02ff */
[----:B------:R-:W-:-:S04]  /*0570*/  IMAD.HI.U32 R7, R17, R7, R16 ;  /* 0x0000000711077227 */ /* 0x000fc800078e0010 */
[----:B------:R-:W-:Y:S01]  /*0580*/  IMAD.MOV.U32 R16, RZ, RZ, R23 ;  /* 0x000000ffff107224 */ /* 0x000fe200078e0017 */
[----:B------:R-:W-:Y:S01]  /*0590*/  LOP3.LUT R23, R12, UR8, RZ, 0x3c, !PT ;  /* 0x000000080c177c12 */ /* 0x000fe2000f8e3cff */
[----:B------:R-:W-:-:S04]  /*05a0*/  IMAD.HI.U32 R26, R7, R24, RZ ;  /* 0x00000018071a7227 */ /* 0x000fc800078e00ff */
[----:B------:R-:W-:Y:S01]  /*05b0*/  IMAD.HI.U32 R18, R7, R16, RZ ;  /* 0x0000001007127227 */ /* 0x000fe200078e00ff */
[----:B------:R-:W-:-:S03]  /*05c0*/  IADD3 R25, PT, PT, -R26, RZ, RZ ;  /* 0x000000ff1a197210 */ /* 0x000fc60007ffe1ff */
[----:B------:R-:W-:Y:S02]  /*05d0*/  IMAD.MOV R17, RZ, RZ, -R18 ;  /* 0x000000ffff117224 */ /* 0x000fe400078e0a12 */
[C---:B------:R-:W-:Y:S02]  /*05e0*/  IMAD R25, R19.reuse, R25, R24 ;  /* 0x0000001913197224 */ /* 0x040fe400078e0218 */
[----:B------:R-:W-:Y:S01]  /*05f0*/  IMAD R17, R19, R17, R16 ;  /* 0x0000001113117224 */ /* 0x000fe200078e0210 */
[----:B------:R-:W-:-:S04]  /*0600*/  LOP3.LUT R16, R9, UR8, RZ, 0x3c, !PT ;  /* 0x0000000809107c12 */ /* 0x000fc8000f8e3cff */
[----:B------:R-:W-:Y:S02]  /*0610*/  ISETP.GT.U32.AND P2, PT, R6, R17, PT ;  /* 0x000000110600720c */ /* 0x000fe40003f44070 */
[----:B------:R-:W-:Y:S02]  /*0620*/  ISETP.GE.AND P4, PT, R16, RZ, PT ;  /* 0x000000ff1000720c */ /* 0x000fe40003f86270 */
[----:B------:R-:W-:-:S05]  /*0630*/  IABS R16, R11 ;  /* 0x0000000b00107213 */ /* 0x000fca0000000000 */
[----:B------:R-:W-:-:S04]  /*0640*/  IMAD.HI.U32 R22, R7, R16, RZ ;  /* 0x0000001007167227 */ /* 0x000fc800078e00ff */
[----:B------:R-:W-:Y:S01]  /*0650*/  @!P2 IADD3 R17, PT, PT, R17, -R19, RZ ;  /* 0x800000131111a210 */ /* 0x000fe20007ffe0ff */
[----:B------:R-:W-:Y:S01]  /*0660*/  @!P2 VIADD R18, R18, 0x1 ;  /* 0x000000011212a836 */ /* 0x000fe20000000000 */
[----:B------:R-:W-:Y:S01]  /*0670*/  @!P4 IADD3 R20, PT, PT, -R20, RZ, RZ ;  /* 0x000000ff1414c210 */ /* 0x000fe20007ffe1ff */
[----:B------:R-:W-:Y:S01]  /*0680*/  IMAD.MOV R21, RZ, RZ, -R22 ;  /* 0x000000ffff157224 */ /* 0x000fe200078e0a16 */
[----:B------:R-:W-:Y:S02]  /*0690*/  ISETP.GE.U32.AND P3, PT, R17, R6, PT ;  /* 0x000000061100720c */ /* 0x000fe40003f66070 */
[----:B------:R-:W-:Y:S01]  /*06a0*/  SEL R20, R34, R20, !P0 ;  /* 0x0000001422147207 */ /* 0x000fe20004000000 */
[----:B------:R-:W-:Y:S01]  /*06b0*/  IMAD R21, R19, R21, R16 ;  /* 0x0000001513157224 */ /* 0x000fe200078e0210 */
[----:B------:R-:W-:Y:S02]  /*06c0*/  ISETP.GE.AND P4, PT, R23, RZ, PT ;  /* 0x000000ff1700720c */ /* 0x000fe40003f86270 */
[----:B------:R-:W-:-:S02]  /*06d0*/  LEA.HI R23, R20, R20, RZ, 0x1 ;  /* 0x0000001414177211 */ /* 0x000fc400078f08ff */
[----:B------:R-:W-:Y:S02]  /*06e0*/  LOP3.LUT R17, R11, UR8, RZ, 0x3c, !PT ;  /* 0x000000080b117c12 */ /* 0x000fe4000f8e3cff */
[----:B------:R-:W-:Y:S02]  /*06f0*/  LOP3.LUT R23, R23, 0xfffffffe, RZ, 0xc0, !PT ;  /* 0xfffffffe17177812 */ /* 0x000fe400078ec0ff */
[----:B------:R-:W-:Y:S02]  /*0700*/  IADD3 R24, PT, PT, -R20, RZ, RZ ;  /* 0x000000ff14187210 */ /* 0x000fe40007ffe1ff */
[----:B------:R-:W-:Y:S01]  /*0710*/  @P3 IADD3 R18, PT, PT, R18, 0x1, RZ ;  /* 0x0000000112123810 */ /* 0x000fe20007ffe0ff */
[----:B------:R-:W-:Y:S01]  /*0720*/  IMAD.IADD R23, R20, 0x1, -R23 ;  /* 0x0000000114177824 */ /* 0x000fe200078e0a17 */
[----:B------:R-:W-:Y:S01]  /*0730*/  ISETP.GE.AND P1, PT, R17, RZ, PT ;  /* 0x000000ff1100720c */ /* 0x000fe20003f26270 */
[----:B------:R-:W-:Y:S01]  /*0740*/  IMAD R27, R24, UR8, R9 ;  /* 0x00000008181b7c24 */ /* 0x000fe2000f8e0209 */
[----:B------:R-:W0:Y:S01]  /*0750*/  LDC.64 R16, c[0x0][0x388] ;  /* 0x0000e200ff107b82 */ /* 0x000e220000000a00 */
[----:B------:R-:W-:Y:S01]  /*0760*/  IMAD.MOV.U32 R33, RZ, RZ, R18 ;  /* 0x000000ffff217224 */ /* 0x000fe200078e0012 */
[----:B------:R-:W-:Y:S01]  /*0770*/  SHF.R.U32.HI R20, RZ, 0x1, R20 ;  /* 0x00000001ff147819 */ /* 0x000fe20000011614 */
[----:B------:R-:W-:Y:S01]  /*0780*/  IMAD R24, R23, UR14, RZ ;  /* 0x0000000e17187c24 */ /* 0x000fe2000f8e02ff */
[----:B------:R-:W-:Y:S01]  /*0790*/  ISETP.GT.U32.AND P3, PT, R6, R25, PT ;  /* 0x000000190600720c */ /* 0x000fe20003f64070 */
[----:B------:R-:W-:Y:S01]  /*07a0*/  VIADD R18, R27, UR11 ;  /* 0x0000000b1b127c36 */ /* 0x000fe20008000000 */
[----:B------:R-:W-:Y:S01]  /*07b0*/  @!P4 IADD3 R33, PT, PT, -R33, RZ, RZ ;  /* 0x000000ff2121c210 */ /* 0x000fe20007ffe1ff */
[----:B------:R-:W-:Y:S01]  /*07c0*/  IMAD R20, R20, UR8, R27 ;  /* 0x0000000814147c24 */ /* 0x000fe2000f8e021b */
[----:B------:R-:W-:-:S02]  /*07d0*/  ISETP.GT.U32.AND P2, PT, R6, R21, PT ;  /* 0x000000150600720c */ /* 0x000fc40003f44070 */
[----:B------:R-:W-:Y:S02]  /*07e0*/  SEL R33, R34, R33, !P0 ;  /* 0x0000002122217207 */ /* 0x000fe40004000000 */
[----:B------:R-:W-:Y:S02]  /*07f0*/  IADD3 R30, PT, PT, R27, R24, RZ ;  /* 0x000000181b1e7210 */ /* 0x000fe40007ffe0ff */
[----:B------:R-:W-:Y:S01]  /*0800*/  IADD3 R23, PT, PT, R31, R20, R24 ;  /* 0x000000141f177210 */ /* 0x000fe20007ffe018 */
[----:B------:R-:W-:Y:S01]  /*0810*/  IMAD.MOV R27, RZ, RZ, -R33 ;  /* 0x000000ffff1b7224 */ /* 0x000fe200078e0a21 */
[C---:B------:R-:W-:Y:S01]  /*0820*/  VIMNMX R24, PT, PT, R18.reuse, R13, PT ;  /* 0x0000000d12187248 */ /* 0x040fe20003fe0100 */
[----:B------:R-:W-:Y:S01]  /*0830*/  @!P3 IMAD.IADD R25, R25, 0x1, -R19 ;  /* 0x000000011919b824 */ /* 0x000fe200078e0a13 */
[----:B------:R-:W-:Y:S01]  /*0840*/  VIMNMX R18, PT, PT, R18, R10, PT ;  /* 0x0000000a12127248 */ /* 0x000fe20003fe0100 */
[----:B------:R-:W-:Y:S02]  /*0850*/  IMAD R32, R27, UR8, R12 ;  /* 0x000000081b207c24 */ /* 0x000fe4000f8e020c */
[----:B------:R-:W-:Y:S01]  /*0860*/  @!P2 IADD3 R21, PT, PT, R21, -R19, RZ ;  /* 0x800000131515a210 */ /* 0x000fe20007ffe0ff */
[----:B------:R-:W-:Y:S01]  /*0870*/  IMAD.IADD R37, R5, 0x1, R24 ;  /* 0x0000000105257824 */ /* 0x000fe200078e0218 */
[C---:B------:R-:W-:Y:S01]  /*0880*/  IADD3 R19, PT, PT, R4.reuse, R24, RZ ;  /* 0x0000001804137210 */ /* 0x040fe20007ffe0ff */
[----:B------:R-:W-:Y:S01]  /*0890*/  IMAD.IADD R29, R4, 0x1, R18 ;  /* 0x00000001041d7824 */ /* 0x000fe200078e0212 */
[----:B------:R-:W-:-:S02]  /*08a0*/  IADD3 R35, PT, PT, R32, UR11, RZ ;  /* 0x0000000b20237c10 */ /* 0x000fc4000fffe0ff */
[----:B------:R-:W-:Y:S01]  /*08b0*/  ISETP.GE.U32.AND P5, PT, R25, R6, PT ;  /* 0x000000061900720c */ /* 0x000fe20003fa6070 */
[--C-:B0-----:R-:W-:Y:S01]  /*08c0*/  IMAD.WIDE R28, R29, 0x4, R16.reuse ;  /* 0x000000041d1c7825 */ /* 0x101fe200078e0210 */
[----:B------:R-:W-:Y:S02]  /*08d0*/  VIMNMX R25, PT, PT, R35, R14, PT ;  /* 0x0000000e23197248 */ /* 0x000fe40003fe0100 */
[----:B------:R-:W-:Y:S01]  /*08e0*/  ISETP.GE.U32.AND P4, PT, R21, R6, PT ;  /* 0x000000061500720c */ /* 0x000fe20003f86070 */
[----:B------:R-:W-:Y:S01]  /*08f0*/  IMAD.WIDE R20, R19, 0x4, R16 ;  /* 0x0000000413147825 */ /* 0x000fe200078e0210 */
[----:B------:R-:W-:Y:S01]  /*0900*/  IADD3 R19, PT, PT, R5, R18, RZ ;  /* 0x0000001205137210 */ /* 0x000fe20007ffe0ff */
[----:B------:R-:W2:Y:S02]  /*0910*/  LDG.E R29, desc[UR12][R28.64] ;  /* 0x0000000c1c1d7981 */ /* 0x000ea4000c1e1900 */
[----:B------:R-:W-:Y:S02]  /*0920*/  IMAD.IADD R24, R4, 0x1, R25 ;  /* 0x0000000104187824 */ /* 0x000fe400078e0219 */
[----:B------:R0:W3:Y:S01]  /*0930*/  LDG.E R27, desc[UR12][R20.64] ;  /* 0x0000000c141b7981 */ /* 0x0000e2000c1e1900 */
[----:B------:R-:W-:-:S04]  /*0940*/  IMAD.WIDE R18, R19, 0x4, R16 ;  /* 0x0000000413127825 */ /* 0x000fc800078e0210 */
[--C-:B------:R-:W-:Y:S02]  /*0950*/  IMAD.WIDE R36, R37, 0x4, R16.reuse ;  /* 0x0000000425247825 */ /* 0x100fe400078e0210 */
[----:B------:R1:W4:Y:S02]  /*0960*/  LDG.E R18, desc[UR12][R18.64] ;  /* 0x0000000c12127981 */ /* 0x000324000c1e1900 */
[----:B0-----:R-:W-:Y:S01]  /*0970*/  IMAD.WIDE R20, R24, 0x4, R16 ;  /* 0x0000000418147825 */ /* 0x001fe200078e0210 */
[----:B------:R-:W-:Y:S01]  /*0980*/  VIMNMX R24, PT, PT, R35, R8, PT ;  /* 0x0000000823187248 */ /* 0x000fe20003fe0100 */
[----:B------:R0:W5:Y:S02]  /*0990*/  LDG.E R28, desc[UR12][R36.64] ;  /* 0x0000000c241c7981 */ /* 0x000164000c1e1900 */
[C---:B------:R-:W-:Y:S01]  /*09a0*/  IMAD.IADD R25, R5.reuse, 0x1, R25 ;  /* 0x0000000105197824 */ /* 0x040fe200078e0219 */
[-C--:B------:R-:W-:Y:S01]  /*09b0*/  IADD3 R35, PT, PT, R4, R24.reuse, RZ ;  /* 0x0000001804237210 */ /* 0x080fe20007ffe0ff */
[----:B------:R-:W4:Y:S01]  /*09c0*/  LDG.E R20, desc[UR12][R20.64] ;  /* 0x0000000c14147981 */ /* 0x000f22000c1e1900 */
[----:B-1----:R-:W-:Y:S01]  /*09d0*/  IADD3 R19, PT, PT, R5, R24, RZ ;  /* 0x0000001805137210 */ /* 0x002fe20007ffe0ff */
[----:B------:R-:W-:-:S04]  /*09e0*/  IMAD.WIDE R24, R25, 0x4, R16 ;  /* 0x0000000419187825 */ /* 0x000fc800078e0210 */
[--C-:B0-----:R-:W-:Y:S02]  /*09f0*/  IMAD.WIDE R36, R35, 0x4, R16.reuse ;  /* 0x0000000423247825 */ /* 0x101fe400078e0210 */
[----:B------:R-:W4:Y:S02]  /*0a00*/  LDG.E R24, desc[UR12][R24.64] ;  /* 0x0000000c18187981 */ /* 0x000f24000c1e1900 */
[----:B------:R-:W-:Y:S02]  /*0a10*/  IMAD.WIDE R16, R19, 0x4, R16 ;  /* 0x0000000413107825 */ /* 0x000fe400078e0210 */
[----:B------:R-:W4:Y:S04]  /*0a20*/  LDG.E R35, desc[UR12][R36.64] ;  /* 0x0000000c24237981 */ /* 0x000f28000c1e1900 */
[----:B------:R0:W4:Y:S01]  /*0a30*/  LDG.E R16, desc[UR12][R16.64] ;  /* 0x0000000c10107981 */ /* 0x000122000c1e1900 */
[----:B------:R-:W-:Y:S01]  /*0a40*/  @!P2 VIADD R22, R22, 0x1 ;  /* 0x000000011616a836 */ /* 0x000fe20000000000 */
[----:B------:R-:W-:Y:S01]  /*0a50*/  @!P3 IADD3 R26, PT, PT, R26, 0x1, RZ ;  /* 0x000000011a1ab810 */ /* 0x000fe20007ffe0ff */
[----:B------:R-:W1:Y:S02]  /*0a60*/  S2UR UR6, SR_CgaCtaId ;  /* 0x00000000000679c3 */ /* 0x000e640000008800 */
[----:B------:R-:W-:Y:S01]  /*0a70*/  @P4 VIADD R22, R22, 0x1 ;  /* 0x0000000116164836 */ /* 0x000fe20000000000 */
[----:B------:R-:W-:-:S03]  /*0a80*/  @P5 IADD3 R26, PT, PT, R26, 0x1, RZ ;  /* 0x000000011a1a5810 */ /* 0x000fc60007ffe0ff */
[----:B------:R-:W-:Y:S01]  /*0a90*/  @!P1 IMAD.MOV R22, RZ, RZ, -R22 ;  /* 0x000000ffff169224 */ /* 0x000fe200078e0a16 */
[----:B------:R-:W-:Y:S02]  /*0aa0*/  @!P6 IADD3 R26, PT, PT, -R26, RZ, RZ ;  /* 0x000000ff1a1ae210 */ /* 0x000fe40007ffe1ff */
[----:B0-----:R-:W-:Y:S02]  /*0ab0*/  LEA.HI R17, R33, R33, RZ, 0x1 ;  /* 0x0000002121117211 */ /* 0x001fe400078f08ff */
[C---:B------:R-:W-:Y:S02]  /*0ac0*/  SEL R22, R34.reuse, R22, !P0 ;  /* 0x0000001622167207 */ /* 0x040fe40004000000 */
[----:B------:R-:W-:Y:S02]  /*0ad0*/  SEL R34, R34, R26, !P0 ;  /* 0x0000001a22227207 */ /* 0x000fe40004000000 */
[----:B------:R-:W-:-:S04]  /*0ae0*/  LOP3.LUT R26, R17, 0xfffffffe, RZ, 0xc0, !PT ;  /* 0xfffffffe111a7812 */ /* 0x000fc800078ec0ff */
[----:B------:R-:W-:Y:S02]  /*0af0*/  IADD3 R17, PT, PT, R33, -R26, RZ ;  /* 0x8000001a21117210 */ /* 0x000fe40007ffe0ff */
[----:B------:R-:W-:-:S03]  /*0b00*/  SHF.R.U32.HI R19, RZ, 0x1, R22 ;  /* 0x00000001ff137819 */ /* 0x000fc60000011616 */
[----:B------:R-:W-:Y:S01]  /*0b10*/  IMAD R17, R17, UR14, RZ ;  /* 0x0000000e11117c24 */ /* 0x000fe2000f8e02ff */
[----:B------:R-:W-:Y:S01]  /*0b20*/  SHF.R.U32.HI R34, RZ, 0x1, R34 ;  /* 0x00000001ff227819 */ /* 0x000fe20000011622 */
[----:B------:R-:W-:Y:S01]  /*0b30*/  IMAD R30, R19, UR8, R30 ;  /* 0x00000008131e7c24 */ /* 0x000fe2000f8e021e */
[----:B------:R-:W-:Y:S01]  /*0b40*/  SHF.R.U32.HI R33, RZ, 0x1, R33 ;  /* 0x00000001ff217819 */ /* 0x000fe20000011621 */
[----:B------:R-:W-:Y:S01]  /*0b50*/  UMOV UR5, 0x400 ;  /* 0x0000040000057882 */ /* 0x000fe20000000000 */
[----:B------:R-:W-:Y:S01]  /*0b60*/  IMAD.IADD R19, R32, 0x1, R17 ;  /* 0x0000000120137824 */ /* 0x000fe200078e0211 */
[----:B-1----:R-:W-:Y:S02]  /*0b70*/  ULEA UR5, UR6, UR5, 0x18 ;  /* 0x0000000506057291 */ /* 0x002fe4000f8ec0ff */
[----:B------:R-:W-:Y:S02]  /*0b80*/  IMAD R32, R33, UR8, R32 ;  /* 0x0000000821207c24 */ /* 0x000fe4000f8e0220 */
[----:B------:R-:W-:Y:S01]  /*0b90*/  IMAD R34, R34, UR8, R19 ;  /* 0x0000000822227c24 */ /* 0x000fe2000f8e0213 */
[----:B------:R-:W-:-:S02]  /*0ba0*/  IADD3 R30, PT, PT, R30, R31, RZ ;  /* 0x0000001f1e1e7210 */ /* 0x000fc40007ffe0ff */
[----:B------:R-:W-:Y:S02]  /*0bb0*/  LEA R22, R23, UR5, 0x2 ;  /* 0x0000000517167c11 */ /* 0x000fe4000f8e10ff */
[C---:B------:R-:W-:Y:S02]  /*0bc0*/  IADD3 R21, PT, PT, R31.reuse, R32, R17 ;  /* 0x000000201f157210 */ /* 0x040fe40007ffe011 */
[----:B------:R-:W-:Y:S02]  /*0bd0*/  IADD3 R34, PT, PT, R31, R34, RZ ;  /* 0x000000221f227210 */ /* 0x000fe40007ffe0ff */
[----:B------:R-:W-:Y:S01]  /*0be0*/  LEA R30, R30, UR5, 0x2 ;  /* 0x000000051e1e7c11 */ /* 0x000fe2000f8e10ff */
[----:B------:R-:W-:Y:S01]  /*0bf0*/  IMAD R17, R3, 0x4, R22 ;  /* 0x0000000403117824 */ /* 0x000fe200078e0216 */
[----:B------:R-:W-:Y:S02]  /*0c00*/  LEA R21, R21, UR5, 0x2 ;  /* 0x0000000515157c11 */ /* 0x000fe4000f8e10ff */
[----:B------:R-:W-:-:S02]  /*0c10*/  LEA R34, R34, UR5, 0x2 ;  /* 0x0000000522227c11 */ /* 0x000fc4000f8e10ff */
[C---:B------:R-:W-:Y:S02]  /*0c20*/  LEA R19, R3.reuse, R30, 0x2 ;  /* 0x0000001e03137211 */ /* 0x040fe400078e10ff */
[C---:B------:R-:W-:Y:S01]  /*0c30*/  LEA R23, R3.reuse, R21, 0x2 ;  /* 0x0000001503177211 */ /* 0x040fe200078e10ff */
[----:B------:R-:W-:Y:S01]  /*0c40*/  IMAD R25, R3, 0x4, R34 ;  /* 0x0000000403197824 */ /* 0x000fe200078e0222 */
        /* <DEDUP_REMOVED lines=11> */
[----:B---3--:R0:W-:Y:S04]  /*0d00*/  STS [R22], R27 ;  /* 0x0000001b16007388 */ /* 0x0081e80000000800 */
[----:B--2---:R0:W-:Y:S04]  /*0d10*/  STS [R30], R29 ;  /* 0x0000001d1e007388 */ /* 0x0041e80000000800 */
[----:B-----5:R0:W-:Y:S04]  /*0d20*/  STS [R17], R28 ;  /* 0x0000001c11007388 */ /* 0x0201e80000000800 */
[----:B----4-:R0:W-:Y:S04]  /*0d30*/  STS [R19], R18 ;  /* 0x0000001213007388 */ /* 0x0101e80000000800 */
[----:B------:R0:W-:Y:S04]  /*0d40*/  STS [R21], R20 ;  /* 0x0000001415007388 */ /* 0x0001e80000000800 */
[----:B------:R0:W-:Y:S04]  /*0d50*/  STS [R34], R35 ;  /* 0x0000002322007388 */ /* 0x0001e80000000800 */
[----:B------:R0:W-:Y:S04]  /*0d60*/  STS [R23], R24 ;  /* 0x0000001817007388 */ /* 0x0001e80000000800 */
[----:B------:R0:W-:Y:S01]  /*0d70*/  STS [R25], R16 ;  /* 0x0000001019007388 */ /* 0x0001e20000000800 */
[----:B------:R-:W-:Y:S05]  /*0d80*/  BRA.U UP0, `(.L_x_109) ;  /* 0xfffffff5008c7547 */ /* 0x000fea000b83ffff */
[----:B------:R-:W-:-:S07]  /*0d90*/  IMAD.U32 R12, RZ, RZ, UR15 ;  /* 0x0000000fff0c7e24 */ /* 0x000fce000f8e00ff */
.L_x_108:
[----:B------:R-:W-:-:S04]  /*0da0*/  ULOP3.LUT UR5, UR8, 0x1, URZ, 0xc0, !UPT ;  /* 0x0000000108057892 */ /* 0x000fc8000f8ec0ff */
[----:B------:R-:W-:-:S09]  /*0db0*/  UISETP.NE.U32.AND UP0, UPT, UR5, 0x1, UPT ;  /* 0x000000010500788c */ /* 0x000fd2000bf05070 */
[----:B------:R-:W-:Y:S05]  /*0dc0*/  BRA.U UP0, `(.L_x_107) ;  /* 0x0000000500547547 */ /* 0x000fea000b800000 */
[----:B------:R-:W-:Y:S01]  /*0dd0*/  MOV R6, UR8 ;  /* 0x0000000800067c02 */ /* 0x000fe20008000f00 */
[----:B------:R-:W1:Y:S01]  /*0de0*/  S2R R13, SR_TID.X ;  /* 0x00000000000d7919 */ /* 0x000e620000002100 */
[----:B------:R-:W-:Y:S01]  /*0df0*/  ISETP.NE.AND P3, PT, RZ, UR8, PT ;  /* 0x00000008ff007c0c */ /* 0x000fe2000bf65270 */
[----:B------:R-:W-:Y:S01]  /*0e00*/  UIMAD UR5, UR14, UR7, URZ ;  /* 0x000000070e0572a4 */ /* 0x000fe2000f8e02ff */
[----:B------:R-:W-:Y:S02]  /*0e10*/  IABS R11, R6 ;  /* 0x00000006000b7213 */ /* 0x000fe40000000000 */
[----:B------:R-:W-:Y:S02]  /*0e20*/  LOP3.LUT R10, RZ, UR8, RZ, 0x33, !PT ;  /* 0x00000008ff0a7c12 */ /* 0x000fe4000f8e33ff */
[----:B------:R-:W2:Y:S01]  /*0e30*/  I2F.RP R8, R11 ;  /* 0x0000000b00087306 */ /* 0x000ea20000209400 */
[----:B0-----:R-:W-:-:S07]  /*0e40*/  MOV R17, UR5 ;  /* 0x0000000500117c02 */ /* 0x001fce0008000f00 */
[----:B--2---:R-:W0:Y:S01]  /*0e50*/  MUFU.RCP R8, R8 ;  /* 0x0000000800087308 */ /* 0x004e220000001000 */
[----:B-1----:R-:W-:Y:S01]  /*0e60*/  IMAD R12, R12, UR18, R13 ;  /* 0x000000120c0c7c24 */ /* 0x002fe2000f8e020d */
[----:B0-----:R-:W-:-:S04]  /*0e70*/  IADD3 R9, PT, PT, R8, 0xffffffe, RZ ;  /* 0x0ffffffe08097810 */ /* 0x001fc80007ffe0ff */
[----:B------:R-:W-:Y:S02]  /*0e80*/  IABS R8, R12 ;  /* 0x0000000c00087213 */ /* 0x000fe40000000000 */
[----:B------:R-:W0:Y:S02]  /*0e90*/  F2I.FTZ.U32.TRUNC.NTZ R7, R9 ;  /* 0x0000000900077305 */ /* 0x000e24000021f000 */
[----:B0-----:R-:W-:-:S04]  /*0ea0*/  IMAD.MOV R6, RZ, RZ, -R7 ;  /* 0x000000ffff067224 */ /* 0x001fc800078e0a07 */
[----:B------:R-:W-:Y:S02]  /*0eb0*/  IMAD R13, R6, R11, RZ ;  /* 0x0000000b060d7224 */ /* 0x000fe400078e02ff */
[----:B------:R-:W-:-:S05]  /*0ec0*/  HFMA2 R6, -RZ, RZ, 0, 0 ;  /* 0x00000000ff067431 */ /* 0x000fca00000001ff */
[----:B------:R-:W-:-:S06]  /*0ed0*/  IMAD.HI.U32 R13, R7, R13, R6 ;  /* 0x0000000d070d7227 */ /* 0x000fcc00078e0006 */
[----:B------:R-:W-:-:S05]  /*0ee0*/  IMAD.HI.U32 R6, R13, R8, RZ ;  /* 0x000000080d067227 */ /* 0x000fca00078e00ff */
[----:B------:R-:W-:-:S05]  /*0ef0*/  IADD3 R7, PT, PT, -R6, RZ, RZ ;  /* 0x000000ff06077210 */ /* 0x000fca0007ffe1ff */
[----:B------:R-:W-:Y:S01]  /*0f00*/  IMAD R8, R11, R7, R8 ;  /* 0x000000070b087224 */ /* 0x000fe200078e0208 */
[----:B------:R-:W-:-:S04]  /*0f10*/  LOP3.LUT R7, R12, UR8, RZ, 0x3c, !PT ;  /* 0x000000080c077c12 */ /* 0x000fc8000f8e3cff */
[----:B------:R-:W-:Y:S02]  /*0f20*/  ISETP.GT.U32.AND P1, PT, R11, R8, PT ;  /* 0x000000080b00720c */ /* 0x000fe40003f24070 */
[----:B------:R-:W-:-:S11]  /*0f30*/  ISETP.GE.AND P2, PT, R7, RZ, PT ;  /* 0x000000ff0700720c */ /* 0x000fd60003f46270 */
[----:B------:R-:W-:Y:S01]  /*0f40*/  @!P1 IMAD.IADD R8, R8, 0x1, -R11 ;  /* 0x0000000108089824 */ /* 0x000fe200078e0a0b */
[----:B------:R-:W-:-:S04]  /*0f50*/  @!P1 IADD3 R6, PT, PT, R6, 0x1, RZ ;  /* 0x0000000106069810 */ /* 0x000fc80007ffe0ff */
[----:B------:R-:W-:Y:S02]  /*0f60*/  ISETP.GE.U32.AND P0, PT, R8, R11, PT ;  /* 0x0000000b0800720c */ /* 0x000fe40003f06070 */
[----:B------:R-:W0:Y:S11]  /*0f70*/  LDC.64 R8, c[0x0][0x388] ;  /* 0x0000e200ff087b82 */ /* 0x000e360000000a00 */
[----:B------:R-:W-:-:S05]  /*0f80*/  @P0 IADD3 R6, PT, PT, R6, 0x1, RZ ;  /* 0x0000000106060810 */ /* 0x000fca0007ffe0ff */
[----:B------:R-:W-:-:S05]  /*0f90*/  @!P2 IMAD.MOV R6, RZ, RZ, -R6 ;  /* 0x000000ffff06a224 */ /* 0x000fca00078e0a06 */
[----:B------:R-:W-:-:S04]  /*0fa0*/  SEL R7, R10, R6, !P3 ;  /* 0x000000060a077207 */ /* 0x000fc80005800000 */
[----:B------:R-:W-:-:S05]  /*0fb0*/  IADD3 R15, PT, PT, -R7, RZ, RZ ;  /* 0x000000ff070f7210 */ /* 0x000fca0007ffe1ff */
[--C-:B------:R-:W-:Y:S02]  /*0fc0*/  IMAD R6, R15, UR8, R12.reuse ;  /* 0x000000080f067c24 */ /* 0x100fe4000f8e020c */
[----:B------:R-:W-:-:S03]  /*0fd0*/  IMAD R15, R17, 0x2, R12 ;  /* 0x00000002110f7824 */ /* 0x000fc600078e020c */
[----:B------:R-:W-:-:S04]  /*0fe0*/  IADD3 R14, PT, PT, R6, UR11, RZ ;  /* 0x0000000b060e7c10 */ /* 0x000fc8000fffe0ff */
[----:B------:R-:W-:Y:S02]  /*0ff0*/  VIMNMX R19, PT, PT, R14, R15, PT ;  /* 0x0000000f0e137248 */ /* 0x000fe40003fe0100 */
[----:B------:R-:W-:Y:S02]  /*1000*/  VIADDMNMX R14, R15, UR14, R14, PT ;  /* 0x0000000e0f0e7c46 */ /* 0x000fe4000b80010e */
[CC--:B------:R-:W-:Y:S02]  /*1010*/  IADD3 R15, PT, PT, R4.reuse, R19.reuse, RZ ;  /* 0x00000013040f7210 */ /* 0x0c0fe40007ffe0ff */
[C---:B------:R-:W-:Y:S01]  /*1020*/  IADD3 R19, PT, PT, R5.reuse, R19, RZ ;  /* 0x0000001305137210 */ /* 0x040fe20007ffe0ff */
[----:B------:R-:W-:Y:S01]  /*1030*/  IMAD.IADD R17, R4, 0x1, R14 ;  /* 0x0000000104117824 */ /* 0x000fe200078e020e */
[----:B------:R-:W-:Y:S01]  /*1040*/  IADD3 R21, PT, PT, R5, R14, RZ ;  /* 0x0000000e05157210 */ /* 0x000fe20007ffe0ff */
[----:B0-----:R-:W-:-:S04]  /*1050*/  IMAD.WIDE R14, R15, 0x4, R8 ;  /* 0x000000040f0e7825 */ /* 0x001fc800078e0208 */
[--C-:B------:R-:W-:Y:S01]  /*1060*/  IMAD.WIDE R16, R17, 0x4, R8.reuse ;  /* 0x0000000411107825 */ /* 0x100fe200078e0208 */
[----:B------:R-:W2:Y:S03]  /*1070*/  LDG.E R4, desc[UR12][R14.64] ;  /* 0x0000000c0e047981 */ /* 0x000ea6000c1e1900 */
[--C-:B------:R-:W-:Y:S01]  /*1080*/  IMAD.WIDE R18, R19, 0x4, R8.reuse ;  /* 0x0000000413127825 */ /* 0x100fe200078e0208 */
[----:B------:R-:W3:Y:S03]  /*1090*/  LDG.E R5, desc[UR12][R16.64] ;  /* 0x0000000c10057981 */ /* 0x000ee6000c1e1900 */
[----:B------:R-:W-:Y:S02]  /*10a0*/  IMAD.WIDE R20, R21, 0x4, R8 ;  /* 0x0000000415147825 */ /* 0x000fe400078e0208 */
[----:B------:R-:W4:Y:S04]  /*10b0*/  LDG.E R8, desc[UR12][R18.64] ;  /* 0x0000000c12087981 */ /* 0x000f28000c1e1900 */
[----:B------:R-:W5:Y:S01]  /*10c0*/  LDG.E R9, desc[UR12][R20.64] ;  /* 0x0000000c14097981 */ /* 0x000f62000c1e1900 */
[----:B------:R-:W-:-:S05]  /*10d0*/  VIADD R12, R12, UR14 ;  /* 0x0000000e0c0c7c36 */ /* 0x000fca0008000000 */
        /* <DEDUP_REMOVED lines=8> */
[----:B------:R-:W-:Y:S01]  /*1160*/  ISETP.GE.AND P2, PT, R12, RZ, PT ;  /* 0x000000ff0c00720c */ /* 0x000fe20003f46270 */
[----:B------:R-:W0:Y:S01]  /*1170*/  S2UR UR6, SR_CgaCtaId ;  /* 0x00000000000679c3 */ /* 0x000e220000008800 */
[----:B------:R-:W-:Y:S01]  /*1180*/  LEA.HI R11, R7, R7, RZ, 0x1 ;  /* 0x00000007070b7211 */ /* 0x000fe200078f08ff */
[----:B------:R-:W-:-:S03]  /*1190*/  @!P1 VIADD R13, R13, 0x1 ;  /* 0x000000010d0d9836 */ /* 0x000fc60000000000 */
[----:B------:R-:W-:-:S05]  /*11a0*/  LOP3.LUT R12, R11, 0xfffffffe, RZ, 0xc0, !PT ;  /* 0xfffffffe0b0c7812 */ /* 0x000fca00078ec0ff */
[----:B------:R-:W-:Y:S01]  /*11b0*/  @P0 IADD3 R13, PT, PT, R13, 0x1, RZ ;  /* 0x000000010d0d0810 */ /* 0x000fe20007ffe0ff */
[----:B------:R-:W-:Y:S01]  /*11c0*/  IMAD.IADD R12, R7, 0x1, -R12 ;  /* 0x00000001070c7824 */ /* 0x000fe200078e0a0c */
[----:B------:R-:W-:Y:S02]  /*11d0*/  SHF.R.U32.HI R7, RZ, 0x1, R7 ;  /* 0x00000001ff077819 */ /* 0x000fe40000011607 */
[----:B------:R-:W-:Y:S01]  /*11e0*/  @!P2 IADD3 R13, PT, PT, -R13, RZ, RZ ;  /* 0x000000ff0d0da210 */ /* 0x000fe20007ffe1ff */
[----:B------:R-:W-:Y:S02]  /*11f0*/  IMAD R12, R12, UR14, RZ ;  /* 0x0000000e0c0c7c24 */ /* 0x000fe4000f8e02ff */
[----:B------:R-:W-:Y:S01]  /*1200*/  IMAD R7, R7, UR8, R6 ;  /* 0x0000000807077c24 */ /* 0x000fe2000f8e0206 */
[----:B------:R-:W-:Y:S02]  /*1210*/  SEL R10, R10, R13, !P3 ;  /* 0x0000000d0a0a7207 */ /* 0x000fe40005800000 */
[----:B------:R-:W-:-:S02]  /*1220*/  IADD3 R11, PT, PT, R6, R12, RZ ;  /* 0x0000000c060b7210 */ /* 0x000fc40007ffe0ff */
[----:B------:R-:W-:Y:S02]  /*1230*/  SHF.R.U32.HI R10, RZ, 0x1, R10 ;  /* 0x00000001ff0a7819 */ /* 0x000fe4000001160a */
[----:B------:R-:W-:Y:S01]  /*1240*/  IADD3 R7, PT, PT, R12, R7, RZ ;  /* 0x000000070c077210 */ /* 0x000fe20007ffe0ff */
[----:B------:R-:W-:Y:S02]  /*1250*/  UMOV UR5, 0x400 ;  /* 0x0000040000057882 */ /* 0x000fe40000000000 */
[----:B------:R-:W-:Y:S01]  /*1260*/  IMAD R11, R10, UR8, R11 ;  /* 0x000000080a0b7c24 */ /* 0x000fe2000f8e020b */
[----:B0-----:R-:W-:Y:S01]  /*1270*/  ULEA UR5, UR6, UR5, 0x18 ;  /* 0x0000000506057291 */ /* 0x001fe2000f8ec0ff */
[C---:B------:R-:W-:Y:S02]  /*1280*/  IMAD R6, R0.reuse, UR4, R7 ;  /* 0x0000000400067c24 */ /* 0x040fe4000f8e0207 */
[----:B------:R-:W-:-:S03]  /*1290*/  IMAD R11, R0, UR4, R11 ;  /* 0x00000004000b7c24 */ /* 0x000fc6000f8e020b */
[----:B------:R-:W-:Y:S02]  /*12a0*/  LEA R6, R6, UR5, 0x2 ;  /* 0x0000000506067c11 */ /* 0x000fe4000f8e10ff */
[----:B------:R-:W-:-:S03]  /*12b0*/  LEA R10, R11, UR5, 0x2 ;  /* 0x000000050b0a7c11 */ /* 0x000fc6000f8e10ff */
[C---:B------:R-:W-:Y:S01]  /*12c0*/  IMAD R7, R3.reuse, 0x4, R6 ;  /* 0x0000000403077824 */ /* 0x040fe200078e0206 */
[----:B------:R-:W-:Y:S01]  /*12d0*/  LEA R12, R3, R10, 0x2 ;  /* 0x0000000a030c7211 */ /* 0x000fe200078e10ff */
[----:B--2---:R1:W-:Y:S04]  /*12e0*/  STS [R6], R4 ;  /* 0x0000000406007388 */ /* 0x0043e80000000800 */
[----:B---3--:R1:W-:Y:S04]  /*12f0*/  STS [R10], R5 ;  /* 0x000000050a007388 */ /* 0x0083e80000000800 */
[----:B----4-:R1:W-:Y:S04]  /*1300*/  STS [R7], R8 ;  /* 0x0000000807007388 */ /* 0x0103e80000000800 */
[----:B-----5:R1:W-:Y:S02]  /*1310*/  STS [R12], R9 ;  /* 0x000000090c007388 */ /* 0x0203e40000000800 */
.L_x_107:
[----:B------:R-:W-:Y:S01]  /*1320*/  BAR.SYNC.DEFER_BLOCKING 0x0 ;  /* 0x0000000000007b1d */ /* 0x000fe20000010000 */
[----:B------:R-:W-:-:S06]  /*1330*/  UISETP.GE.AND UP0, UPT, UR8, 0x1, UPT ;  /* 0x000000010800788c */ /* 0x000fcc000bf06270 */
[----:B------:R-:W-:-:S13]  /*1340*/  PLOP3.LUT P0, PT, PT, PT, UP0, 0x80, 0x8 ;  /* 0x000000000008781c */ /* 0x000fda0003f0f008 */
[----:B------:R-:W-:Y:S05]  /*1350*/  @!P0 EXIT ;  /* 0x000000000000894d */ /* 0x000fea0003800000 */
[----:B------:R-:W2:Y:S01]  /*1360*/  LDCU UR15, c[0x0][0x390] ;  /* 0x00007200ff0f77ac */ /* 0x000ea20008000800 */
[----:B-1----:R-:W1:Y:S01]  /*1370*/  S2R R6, SR_TID.X ;  /* 0x0000000000067919 */ /* 0x002e620000002100 */
[----:B------:R-:W-:Y:S01]  /*1380*/  IMAD R5, R0, UR4, RZ ;  /* 0x0000000400057c24 */ /* 0x000fe2000f8e02ff */
[----:B------:R-:W-:Y:S01]  /*1390*/  MOV R3, RZ ;  /* 0x000000ff00037202 */ /* 0x000fe20000000f00 */
[----:B------:R-:W-:Y:S02]  /*13a0*/  UISETP.GE.U32.AND UP0, UPT, UR8, 0x4, UPT ;  /* 0x000000040800788c */ /* 0x000fe4000bf06070 */
[----:B--2---:R-:W-:-:S06]  /*13b0*/  UIMAD UR9, UR8, UR15, URZ ;  /* 0x0000000f080972a4 */ /* 0x004fcc000f8e02ff */
[----:B------:R-:W-:Y:S01]  /*13c0*/  IMAD R4, R2, UR9, RZ ;  /* 0x0000000902047c24 */ /* 0x000fe2000f8e02ff */
[----:B------:R-:W-:Y:S06]  /*13d0*/  BRA.U !UP0, `(.L_x_110) ;  /* 0x0000000908407547 */ /* 0x000fec000b800000 */
[----:B------:R-:W2:Y:S01]  /*13e0*/  LDC R3, c[0x0][0x360] ;  /* 0x0000d800ff037b82 */ /* 0x000ea20000000800 */
[----:B0-----:R-:W0:Y:S01]  /*13f0*/  S2R R19, SR_CTAID.X ;  /* 0x0000000000137919 */ /* 0x001e220000002500 */
[C---:B------:R-:W-:Y:S01]  /*1400*/  IMAD.SHL.U32 R7, R0.reuse, 0x10, RZ ;  /* 0x0000001000077824 */ /* 0x040fe200078e00ff */
[----:B------:R-:W-:Y:S01]  /*1410*/  MOV R26, UR8 ;  /* 0x00000008001a7c02 */ /* 0x000fe20008000f00 */
[----:B------:R-:W-:Y:S01]  /*1420*/  IMAD R11, R0, UR8, RZ ;  /* 0x00000008000b7c24 */ /* 0x000fe2000f8e02ff */
[----:B------:R-:W3:Y:S01]  /*1430*/  LDCU UR16, c[0x0][0x394] ;  /* 0x00007280ff1077ac */ /* 0x000ee20008000800 */
[C---:B------:R-:W-:Y:S01]  /*1440*/  VIADD R9, R7.reuse, 0x8 ;  /* 0x0000000807097836 */ /* 0x040fe20000000000 */
[C---:B------:R-:W-:Y:S01]  /*1450*/  IADD3 R8, PT, PT, R7.reuse, 0x4, RZ ;  /* 0x0000000407087810 */ /* 0x040fe20007ffe0ff */
[----:B------:R-:W4:Y:S01]  /*1460*/  S2UR UR6, SR_CgaCtaId ;  /* 0x00000000000679c3 */ /* 0x000f220000008800 */
[----:B-1----:R-:W-:Y:S01]  /*1470*/  IMAD.SHL.U32 R17, R6, 0x4, RZ ;  /* 0x0000000406117824 */ /* 0x002fe200078e00ff */
[----:B------:R-:W-:Y:S01]  /*1480*/  IADD3 R7, PT, PT, R7, 0xc, RZ ;  /* 0x0000000c07077810 */ /* 0x000fe20007ffe0ff */
[-C--:B------:R-:W-:Y:S01]  /*1490*/  IMAD R10, R9, R26.reuse, 0x4 ;  /* 0x00000004090a7424 */ /* 0x080fe200078e021a */
[----:B------:R-:W-:Y:S01]  /*14a0*/  UIMAD UR4, UR7, UR8, URZ ;  /* 0x00000008070472a4 */ /* 0x000fe2000f8e02ff */
[CC--:B------:R-:W-:Y:S01]  /*14b0*/  IMAD R0, R8.reuse, R26.reuse, 0x4 ;  /* 0x0000000408007424 */ /* 0x0c0fe200078e021a */
[----:B------:R-:W-:Y:S01]  /*14c0*/  ULOP3.LUT UR10, UR8, 0x7ffffffc, URZ, 0xc0, !UPT ;  /* 0x7ffffffc080a7892 */ /* 0x000fe2000f8ec0ff */
[CC--:B------:R-:W-:Y:S01]  /*14d0*/  IMAD R14, R8.reuse, R26.reuse, 0x8 ;  /* 0x00000008080e7424 */ /* 0x0c0fe200078e021a */
[----:B------:R-:W-:Y:S01]  /*14e0*/  UIMAD UR7, UR4, UR18, UR18 ;  /* 0x00000012040772a4 */ /* 0x000fe2000f8e0212 */
[-C--:B------:R-:W-:Y:S01]  /*14f0*/  IMAD R22, R8, R26.reuse, 0xc ;  /* 0x0000000c08167424 */ /* 0x080fe200078e021a */
[----:B------:R-:W-:Y:S01]  /*1500*/  SHF.L.U32 R8, R11, 0x2, RZ ;  /* 0x000000020b087819 */ /* 0x000fe200000006ff */
[CC--:B------:R-:W-:Y:S01]  /*1510*/  IMAD R18, R9.reuse, R26.reuse, 0x8 ;  /* 0x0000000809127424 */ /* 0x0c0fe200078e021a */
[----:B------:R-:W-:Y:S01]  /*1520*/  UIADD3 UR11, UPT, UPT, UR4, 0x2, URZ ;  /* 0x00000002040b7890 */ /* 0x000fe2000fffe0ff */
[-C--:B------:R-:W-:Y:S01]  /*1530*/  IMAD R24, R9, R26.reuse, 0xc ;  /* 0x0000000c09187424 */ /* 0x080fe200078e021a */
[----:B------:R-:W-:Y:S01]  /*1540*/  IADD3 R13, PT, PT, R8, 0x2, RZ ;  /* 0x00000002080d7810 */ /* 0x000fe20007ffe0ff */
[--C-:B------:R-:W-:Y:S01]  /*1550*/  IMAD R9, R10, UR18, R17.reuse ;  /* 0x000000120a097c24 */ /* 0x100fe2000f8e0211 */
[----:B------:R-:W-:Y:S01]  /*1560*/  IADD3 R15, PT, PT, R8, 0x3, RZ ;  /* 0x00000003080f7810 */ /* 0x000fe20007ffe0ff */
[----:B------:R-:W-:Y:S01]  /*1570*/  IMAD R10, R18, UR18, R17 ;  /* 0x00000012120a7c24 */ /* 0x000fe2000f8e0211 */
[----:B------:R-:W-:Y:S01]  /*1580*/  UIADD3 UR4, UPT, UPT, UR4, 0x3, URZ ;  /* 0x0000000304047890 */ /* 0x000fe2000fffe0ff */
[----:B--2---:R-:W-:Y:S01]  /*1590*/  IMAD R16, R8, UR18, R3 ;  /* 0x0000001208107c24 */ /* 0x004fe2000f8e0203 */
[----:B------:R-:W-:Y:S01]  /*15a0*/  UMOV UR5, 0x400 ;  /* 0x0000040000057882 */ /* 0x000fe20000000000 */
[----:B------:R-:W-:Y:S01]  /*15b0*/  IMAD R18, R13, UR18, RZ ;  /* 0x000000120d127c24 */ /* 0x000fe2000f8e02ff */
[----:B---3--:R-:W-:Y:S01]  /*15c0*/  ISETP.GE.AND P0, PT, R2, UR16, PT ;  /* 0x0000001002007c0c */ /* 0x008fe2000bf06270 */
[--C-:B------:R-:W-:Y:S01]  /*15d0*/  IMAD R8, R22, UR18, R17.reuse ;  /* 0x0000001216087c24 */ /* 0x100fe2000f8e0211 */
[----:B----4-:R-:W-:Y:S01]  /*15e0*/  ULEA UR5, UR6, UR5, 0x18 ;  /* 0x0000000506057291 */ /* 0x010fe2000f8ec0ff */
[----:B------:R-:W-:Y:S01]  /*15f0*/  IMAD R22, R15, UR18, RZ ;  /* 0x000000120f167c24 */ /* 0x000fe2000f8e02ff */
[----:B------:R-:W1:Y:S01]  /*1600*/  LDCU UR17, c[0x0][0x3a0] ;  /* 0x00007400ff1177ac */ /* 0x000e620008000800 */
[----:B------:R-:W-:Y:S01]  /*1610*/  IMAD R15, R16, 0x4, R17 ;  /* 0x00000004100f7824 */ /* 0x000fe200078e0211 */
[----:B------:R-:W-:Y:S01]  /*1620*/  LEA R16, R18, R17, 0x2 ;  /* 0x0000001112107211 */ /* 0x000fe200078e10ff */
[CC--:B------:R-:W-:Y:S01]  /*1630*/  IMAD R12, R7.reuse, R26.reuse, 0x4 ;  /* 0x00000004070c7424 */ /* 0x0c0fe200078e021a */
[----:B------:R-:W-:Y:S01]  /*1640*/  UIADD3 UR6, UPT, UPT, -UR10, URZ, URZ ;  /* 0x000000ff0a067290 */ /* 0x000fe2000fffe1ff */
[----:B------:R-:W-:-:S02]  /*1650*/  IMAD R20, R7, R26, 0x8 ;  /* 0x0000000807147424 */ /* 0x000fc400078e021a */
[----:B------:R-:W-:Y:S02]  /*1660*/  IMAD R18, R2, UR15, RZ ;  /* 0x0000000f02127c24 */ /* 0x000fe4000f8e02ff */
[----:B------:R-:W-:Y:S02]  /*1670*/  IMAD R26, R7, R26, 0xc ;  /* 0x0000000c071a7424 */ /* 0x000fe400078e021a */
[--C-:B------:R-:W-:Y:S02]  /*1680*/  IMAD R11, R24, UR18, R17.reuse ;  /* 0x00000012180b7c24 */ /* 0x100fe4000f8e0211 */
[----:B------:R-:W-:Y:S02]  /*1690*/  IMAD.IADD R24, R4, 0x1, R6 ;  /* 0x0000000104187824 */ /* 0x000fe400078e0206 */
[----:B------:R-:W-:Y:S02]  /*16a0*/  IMAD R7, R14, UR18, R17 ;  /* 0x000000120e077c24 */ /* 0x000fe4000f8e0211 */
[----:B0-----:R-:W-:-:S02]  /*16b0*/  IMAD R21, R19, UR18, R18 ;  /* 0x0000001213157c24 */ /* 0x001fc4000f8e0212 */
[--C-:B------:R-:W-:Y:S02]  /*16c0*/  IMAD R0, R0, UR18, R17.reuse ;  /* 0x0000001200007c24 */ /* 0x100fe4000f8e0211 */
[--C-:B------:R-:W-:Y:S02]  /*16d0*/  IMAD R12, R12, UR18, R17.reuse ;  /* 0x000000120c0c7c24 */ /* 0x100fe4000f8e0211 */
[--C-:B------:R-:W-:Y:S02]  /*16e0*/  IMAD R13, R20, UR18, R17.reuse ;  /* 0x00000012140d7c24 */ /* 0x100fe4000f8e0211 */
[----:B------:R-:W-:Y:S01]  /*16f0*/  IMAD R14, R26, UR18, R17 ;  /* 0x000000121a0e7c24 */ /* 0x000fe2000f8e0211 */
[----:B------:R-:W-:Y:S01]  /*1700*/  LEA R17, R22, R17, 0x2 ;  /* 0x0000001116117211 */ /* 0x000fe200078e10ff */
[----:B------:R-:W-:Y:S01]  /*1710*/  IMAD R23, R3, UR11, R24 ;  /* 0x0000000b03177c24 */ /* 0x000fe2000f8e0218 */
[----:B------:R-:W-:Y:S01]  /*1720*/  IADD3 R22, PT, PT, R24, UR7, RZ ;  /* 0x0000000718167c10 */ /* 0x000fe2000fffe0ff */
[--C-:B------:R-:W-:Y:S01]  /*1730*/  IMAD R20, R19, UR14, R6.reuse ;  /* 0x0000000e13147c24 */ /* 0x100fe2000f8e0206 */
[----:B------:R-:W-:Y:S01]  /*1740*/  IADD3 R26, PT, PT, R6, UR7, RZ ;  /* 0x00000007061a7c10 */ /* 0x000fe2000fffe0ff */
[----:B------:R-:W-:-:S02]  /*1750*/  IMAD R21, R21, UR8, R6 ;  /* 0x0000000815157c24 */ /* 0x000fc4000f8e0206 */
[C---:B------:R-:W-:Y:S02]  /*1760*/  IMAD R24, R3.reuse, UR4, R24 ;  /* 0x0000000403187c24 */ /* 0x040fe4000f8e0218 */
[C-C-:B------:R-:W-:Y:S02]  /*1770*/  IMAD R28, R3.reuse, UR11, R6.reuse ;  /* 0x0000000b031c7c24 */ /* 0x140fe4000f8e0206 */
[----:B-1----:R-:W-:-:S07]  /*1780*/  IMAD R30, R3, UR4, R6 ;  /* 0x00000004031e7c24 */ /* 0x002fce000f8e0206 */
.L_x_119:
[----:B------:R-:W-:Y:S01]  /*1790*/  ISETP.GE.OR P1, PT, R20, UR9, P0 ;  /* 0x0000000914007c0c */ /* 0x000fe20008726670 */
[----:B------:R-:W-:Y:S01]  /*17a0*/  BSSY.RECONVERGENT B0, `(.L_x_111) ;  /* 0x000001c000007945 */ /* 0x000fe20003800200 */
[----:B------:R-:W-:Y:S02]  /*17b0*/  ISETP.GE.OR P2, PT, R26, UR9, P0 ;  /* 0x000000091a007c0c */ /* 0x000fe40008746670 */
[----:B------:R-:W-:Y:S02]  /*17c0*/  ISETP.GE.OR P3, PT, R28, UR9, P0 ;  /* 0x000000091c007c0c */ /* 0x000fe40008766670 */
[----:B------:R-:W-:-:S07]  /*17d0*/  ISETP.GE.OR P4, PT, R30, UR9, P0 ;  /* 0x000000091e007c0c */ /* 0x000fce0008786670 */
[----:B0123--:R-:W-:Y:S06]  /*17e0*/  @P1 BRA `(.L_x_112) ;  /* 0x00000000005c1947 */ /* 0x00ffec0003800000 */
[----:B------:R-:W0:Y:S01]  /*17f0*/  S2R R19, SR_TID.Y ;  /* 0x0000000000137919 */ /* 0x000e220000002200 */
[----:B------:R-:W-:Y:S01]  /*1800*/  SHF.L.U32 R31, R6, 0x2, RZ ;  /* 0x00000002061f7819 */ /* 0x000fe200000006ff */
[C---:B0-----:R-:W-:Y:S02]  /*1810*/  IMAD R18, R19.reuse, UR18, RZ ;  /* 0x0000001213127c24 */ /* 0x041fe4000f8e02ff */
[----:B------:R-:W-:Y:S02]  /*1820*/  IMAD.SHL.U32 R19, R19, 0x10, RZ ;  /* 0x0000001013137824 */ /* 0x000fe400078e00ff */
[----:B------:R-:W-:Y:S02]  /*1830*/  IMAD R18, R18, UR17, RZ ;  /* 0x0000001112127c24 */ /* 0x000fe4000f8e02ff */
[C---:B------:R-:W-:Y:S01]  /*1840*/  VIADD R34, R19.reuse, 0x8 ;  /* 0x0000000813227836 */ /* 0x040fe20000000000 */
[C---:B------:R-:W-:Y:S02]  /*1850*/  IADD3 R32, PT, PT, R19.reuse, 0x4, RZ ;  /* 0x0000000413207810 */ /* 0x040fe40007ffe0ff */
[----:B------:R-:W-:Y:S01]  /*1860*/  LEA R25, R18, R31, 0x4 ;  /* 0x0000001f12197211 */ /* 0x000fe200078e20ff */
[--C-:B------:R-:W-:Y:S01]  /*1870*/  IMAD R29, R34, UR14, R31.reuse ;  /* 0x0000000e221d7c24 */ /* 0x100fe2000f8e021f */
[----:B------:R-:W-:Y:S01]  /*1880*/  IADD3 R18, PT, PT, R19, 0xc, RZ ;  /* 0x0000000c13127810 */ /* 0x000fe20007ffe0ff */
[----:B------:R-:W-:-:S03]  /*1890*/  IMAD R27, R32, UR14, R31 ;  /* 0x0000000e201b7c24 */ /* 0x000fc6000f8e021f */
        /* <DEDUP_REMOVED lines=12> */
.L_x_112:
[----:B------:R-:W-:Y:S05]  /*1960*/  BSYNC.RECONVERGENT B0 ;  /* 0x0000000000007941 */ /* 0x000fea0003800200 */
.L_x_111:
[----:B------:R-:W-:Y:S04]  /*1970*/  BSSY.RECONVERGENT B0, `(.L_x_113) ;  /* 0x000000d000007945 */ /* 0x000fe80003800200 */
[----:B------:R-:W-:Y:S05]  /*1980*/  @P2 BRA `(.L_x_114) ;  /* 0x00000000002c2947 */ /* 0x000fea0003800000 */
[----:B------:R-:W-:Y:S01]  /*1990*/  LDS R25, [R15+UR5] ;  /* 0x000000050f197984 */ /* 0x000fe20008000800 */
[----:B0-----:R-:W0:Y:S03]  /*19a0*/  LDC.64 R18, c[0x0][0x380] ;  /* 0x0000e000ff127b82 */ /* 0x001e260000000a00 */
        /* <DEDUP_REMOVED lines=9> */
.L_x_114:
[----:B------:R-:W-:Y:S05]  /*1a40*/  BSYNC.RECONVERGENT B0 ;  /* 0x0000000000007941 */ /* 0x000fea0003800200 */
.L_x_113:
[----:B------:R-:W-:Y:S04]  /*1a50*/  BSSY.RECONVERGENT B0, `(.L_x_115) ;  /* 0x000000d000007945 */ /* 0x000fe80003800200 */
[----:B------:R-:W-:Y:S05]  /*1a60*/  @P3 BRA `(.L_x_116) ;  /* 0x00000000002c3947 */ /* 0x000fea0003800000 */
[----:B-1----:R-:W-:Y:S01]  /*1a70*/  LDS R25, [R16+UR5] ;  /* 0x0000000510197984 */ /* 0x002fe20008000800 */
        /* <DEDUP_REMOVED lines=10> */
.L_x_116:
[----:B------:R-:W-:Y:S05]  /*1b20*/  BSYNC.RECONVERGENT B0 ;  /* 0x0000000000007941 */ /* 0x000fea0003800200 */
.L_x_115:
[----:B------:R-:W-:Y:S04]  /*1b30*/  BSSY.RECONVERGENT B0, `(.L_x_117) ;  /* 0x000000d000007945 */ /* 0x000fe80003800200 */
[----:B------:R-:W-:Y:S05]  /*1b40*/  @P4 BRA `(.L_x_118) ;  /* 0x00000000002c4947 */ /* 0x000fea0003800000 */
[----:B-12---:R-:W-:Y:S01]  /*1b50*/  LDS R25, [R17+UR5] ;  /* 0x0000000511197984 */ /* 0x006fe20008000800 */
        /* <DEDUP_REMOVED lines=10> */
.L_x_118:
[----:B------:R-:W-:Y:S05]  /*1c00*/  BSYNC.RECONVERGENT B0 ;  /* 0x0000000000007941 */ /* 0x000fea0003800200 */
.L_x_117:
[----:B------:R-:W-:Y:S01]  /*1c10*/  UIADD3 UR6, UPT, UPT, UR6, 0x4, URZ ;  /* 0x0000000406067890 */ /* 0x000fe2000fffe0ff */
[C---:B------:R-:W-:Y:S01]  /*1c20*/  IMAD R26, R3.reuse, 0x4, R26 ;  /* 0x00000004031a7824 */ /* 0x040fe200078e021a */
[C---:B------:R-:W-:Y:S01]  /*1c30*/  LEA R22, R3.reuse, R22, 0x2 ;  /* 0x0000001603167211 */ /* 0x040fe200078e10ff */
[C---:B------:R-:W-:Y:S01]  /*1c40*/  IMAD R23, R3.reuse, 0x4, R23 ;  /* 0x0000000403177824 */ /* 0x040fe200078e0217 */
        /* <DEDUP_REMOVED lines=8> */
[----:B------:R-:W-:-:S07]  /*1cd0*/  MOV R3, UR10 ;  /* 0x0000000a00037c02 */ /* 0x000fce0008000f00 */
.L_x_110:
[----:B------:R-:W4:Y:S02]  /*1ce0*/  LDC R0, c[0x0][0x3a0] ;  /* 0x0000e800ff007b82 */ /* 0x000f240000000800 */
[----:B----4-:R-:W-:-:S13]  /*1cf0*/  LOP3.LUT P0, R8, R0, 0x3, RZ, 0xc0, !PT ;  /* 0x0000000300087812 */ /* 0x010fda000780c0ff */
[----:B------:R-:W-:Y:S05]  /*1d00*/  @!P0 EXIT ;  /* 0x000000000000894d */ /* 0x000fea0003800000 */
[----:B------:R-:W1:Y:S01]  /*1d10*/  S2R R7, SR_CTAID.X ;  /* 0x0000000000077919 */ /* 0x000e620000002500 */
[----:B------:R-:W-:Y:S01]  /*1d20*/  ISETP.NE.AND P0, PT, R8, 0x1, PT ;  /* 0x000000010800780c */ /* 0x000fe20003f05270 */
[----:B-1----:R-:W-:-:S12]  /*1d30*/  IMAD R7, R7, UR14, R6 ;  /* 0x0000000e07077c24 */ /* 0x002fd8000f8e0206 */
[----:B------:R-:W-:Y:S05]  /*1d40*/  @!P0 BRA `(.L_x_120) ;  /* 0x0000000000ec8947 */ /* 0x000fea0003800000 */
[----:B------:R-:W1:Y:S01]  /*1d50*/  LDCU UR6, c[0x0][0x394] ;  /* 0x00007280ff0677ac */ /* 0x000e620008000800 */
[----:B0-----:R-:W-:Y:S01]  /*1d60*/  IMAD R17, R3, UR18, RZ ;  /* 0x0000001203117c24 */ /* 0x001fe2000f8e02ff */
[----:B------:R-:W-:Y:S03]  /*1d70*/  BSSY.RECONVERGENT B0, `(.L_x_121) ;  /* 0x000001e000007945 */ /* 0x000fe60003800200 */
[----:B--23--:R-:W-:-:S05]  /*1d80*/  IMAD.IADD R19, R7, 0x1, R17 ;  /* 0x0000000107137824 */ /* 0x00cfca00078e0211 */
[C---:B------:R-:W-:Y:S02]  /*1d90*/  ISETP.GE.AND P0, PT, R19.reuse, UR9, PT ;  /* 0x0000000913007c0c */ /* 0x040fe4000bf06270 */
[----:B------:R-:W-:-:S04]  /*1da0*/  IADD3 R9, PT, PT, R19, UR18, RZ ;  /* 0x0000001213097c10 */ /* 0x000fc8000fffe0ff */
[----:B------:R-:W-:Y:S02]  /*1db0*/  ISETP.GE.AND P1, PT, R9, UR9, PT ;  /* 0x0000000909007c0c */ /* 0x000fe4000bf26270 */
[C---:B-1----:R-:W-:Y:S02]  /*1dc0*/  ISETP.GE.OR P0, PT, R2.reuse, UR6, P0 ;  /* 0x0000000602007c0c */ /* 0x042fe40008706670 */
[----:B------:R-:W-:-:S11]  /*1dd0*/  ISETP.GE.OR P1, PT, R2, UR6, P1 ;  /* 0x0000000602007c0c */ /* 0x000fd60008f26670 */
[----:B------:R-:W-:Y:S05]  /*1de0*/  @P0 BRA `(.L_x_122) ;  /* 0x0000000000580947 */ /* 0x000fea0003800000 */
[----:B------:R-:W0:Y:S01]  /*1df0*/  S2UR UR5, SR_CgaCtaId ;  /* 0x00000000000579c3 */ /* 0x000e220000008800 */
[----:B------:R-:W-:Y:S01]  /*1e00*/  IADD3 R8, PT, PT, R17, R6, RZ ;  /* 0x0000000611087210 */ /* 0x000fe20007ffe0ff */
[----:B------:R-:W-:Y:S01]  /*1e10*/  UMOV UR4, 0x400 ;  /* 0x0000040000047882 */ /* 0x000fe20000000000 */
[----:B------:R-:W-:-:S03]  /*1e20*/  MOV R11, UR14 ;  /* 0x0000000e000b7c02 */ /* 0x000fc60008000f00 */
[----:B------:R-:W-:Y:S01]  /*1e30*/  IMAD R8, R5, 0x2, R8 ;  /* 0x0000000205087824 */ /* 0x000fe200078e0208 */
[----:B0-----:R-:W-:-:S06]  /*1e40*/  ULEA UR4, UR5, UR4, 0x18 ;  /* 0x0000000405047291 */ /* 0x001fcc000f8ec0ff */
[----:B------:R-:W-:-:S04]  /*1e50*/  LEA R8, R8, UR4, 0x2 ;  /* 0x0000000408087c11 */ /* 0x000fc8000f8e10ff */
[C---:B------:R-:W-:Y:S02]  /*1e60*/  LEA R12, R11.reuse, R8, 0x2 ;  /* 0x000000080b0c7211 */ /* 0x040fe400078e10ff */
[----:B------:R-:W-:Y:S03]  /*1e70*/  LDS R8, [R8] ;  /* 0x0000000008087984 */ /* 0x000fe60000000800 */
[C---:B------:R-:W-:Y:S01]  /*1e80*/  IMAD R14, R11.reuse, 0x4, R12 ;  /* 0x000000040b0e7824 */ /* 0x040fe200078e020c */
[----:B------:R-:W0:Y:S04]  /*1e90*/  LDS R13, [R12] ;  /* 0x000000000c0d7984 */ /* 0x000e280000000800 */
[----:B------:R-:W-:-:S02]  /*1ea0*/  LEA R16, R11, R14, 0x2 ;  /* 0x0000000e0b107211 */ /* 0x000fc400078e10ff */
[----:B------:R-:W1:Y:S01]  /*1eb0*/  LDS R14, [R14] ;  /* 0x000000000e0e7984 */ /* 0x000e620000000800 */
[----:B------:R-:W2:Y:S03]  /*1ec0*/  LDC.64 R10, c[0x0][0x380] ;  /* 0x0000e000ff0a7b82 */ /* 0x000ea60000000a00 */
[----:B------:R-:W3:Y:S01]  /*1ed0*/  LDS R16, [R16] ;  /* 0x0000000010107984 */ /* 0x000ee20000000800 */
[----:B0-----:R-:W-:-:S04]  /*1ee0*/  FADD R13, R8, R13 ;  /* 0x0000000d080d7221 */ /* 0x001fc80000000000 */
[----:B-1----:R-:W-:Y:S01]  /*1ef0*/  FADD R15, R13, R14 ;  /* 0x0000000e0d0f7221 */ /* 0x002fe20000000000 */
[----:B------:R-:W-:-:S03]  /*1f00*/  IADD3 R13, PT, PT, R4, R19, RZ ;  /* 0x00000013040d7210 */ /* 0x000fc60007ffe0ff */
[----:B---3--:R-:W-:Y:S02]  /*1f10*/  FADD R15, R15, R16 ;  /* 0x000000100f0f7221 */ /* 0x008fe40000000000 */
[----:B--2---:R-:W-:-:S04]  /*1f20*/  IMAD.WIDE R10, R13, 0x4, R10 ;  /* 0x000000040d0a7825 */ /* 0x004fc800078e020a */
[----:B------:R-:W-:-:S05]  /*1f30*/  FMUL R15, R15, 0.25 ;  /* 0x3e8000000f0f7820 */ /* 0x000fca0000400000 */
[----:B------:R0:W-:Y:S02]  /*1f40*/  STG.E desc[UR12][R10.64], R15 ;  /* 0x0000000f0a007986 */ /* 0x0001e4000c10190c */
.L_x_122:
[----:B------:R-:W-:Y:S05]  /*1f50*/  BSYNC.RECONVERGENT B0 ;  /* 0x0000000000007941 */ /* 0x000fea0003800200 */
.L_x_121:
[----:B------:R-:W-:Y:S04]  /*1f60*/  BSSY.RECONVERGENT B0, `(.L_x_123) ;  /* 0x0000018000007945 */ /* 0x000fe80003800200 */
[----:B------:R-:W-:Y:S05]  /*1f70*/  @P1 BRA `(.L_x_124) ;  /* 0x0000000000581947 */ /* 0x000fea0003800000 */
[----:B------:R-:W1:Y:S01]  /*1f80*/  S2UR UR5, SR_CgaCtaId ;  /* 0x00000000000579c3 */ /* 0x000e620000008800 */
[----:B------:R-:W-:Y:S01]  /*1f90*/  IADD3 R8, PT, PT, R6, UR18, R17 ;  /* 0x0000001206087c10 */ /* 0x000fe2000fffe011 */
[----:B------:R-:W-:Y:S01]  /*1fa0*/  UMOV UR4, 0x400 ;  /* 0x0000040000047882 */ /* 0x000fe20000000000 */
[----:B0-----:R-:W-:Y:S02]  /*1fb0*/  MOV R15, UR14 ;  /* 0x0000000e000f7c02 */ /* 0x001fe40008000f00 */
[----:B------:R-:W-:Y:S01]  /*1fc0*/  IADD3 R9, PT, PT, R4, R9, RZ ;  /* 0x0000000904097210 */ /* 0x000fe20007ffe0ff */
[----:B------:R-:W-:Y:S02]  /*1fd0*/  IMAD R8, R5, 0x2, R8 ;  /* 0x0000000205087824 */ /* 0x000fe400078e0208 */
[----:B------:R-:W0:Y:S01]  /*1fe0*/  LDC.64 R10, c[0x0][0x380] ;  /* 0x0000e000ff0a7b82 */ /* 0x000e220000000a00 */
[----:B-1----:R-:W-:-:S06]  /*1ff0*/  ULEA UR4, UR5, UR4, 0x18 ;  /* 0x0000000405047291 */ /* 0x002fcc000f8ec0ff */
[----:B------:R-:W-:-:S04]  /*2000*/  LEA R8, R8, UR4, 0x2 ;  /* 0x0000000408087c11 */ /* 0x000fc8000f8e10ff */
[C---:B------:R-:W-:Y:S02]  /*2010*/  LEA R12, R15.reuse, R8, 0x2 ;  /* 0x000000080f0c7211 */ /* 0x040fe400078e10ff */
[----:B------:R-:W-:Y:S03]  /*2020*/  LDS R8, [R8] ;  /* 0x0000000008087984 */ /* 0x000fe60000000800 */
[C---:B------:R-:W-:Y:S01]  /*2030*/  IMAD R14, R15.reuse, 0x4, R12 ;  /* 0x000000040f0e7824 */ /* 0x040fe200078e020c */
[----:B------:R-:W1:Y:S04]  /*2040*/  LDS R13, [R12] ;  /* 0x000000000c0d7984 */ /* 0x000e680000000800 */
[----:B------:R-:W-:-:S02]  /*2050*/  LEA R15, R15, R14, 0x2 ;  /* 0x0000000e0f0f7211 */ /* 0x000fc400078e10ff */
[----:B------:R-:W2:Y:S04]  /*2060*/  LDS R14, [R14] ;  /* 0x000000000e0e7984 */ /* 0x000ea80000000800 */
[----:B------:R-:W3:Y:S01]  /*2070*/  LDS R16, [R15] ;  /* 0x000000000f107984 */ /* 0x000ee20000000800 */
[----:B-1----:R-:W-:Y:S01]  /*2080*/  FADD R13, R8, R13 ;  /* 0x0000000d080d7221 */ /* 0x002fe20000000000 */
[----:B0-----:R-:W-:-:S04]  /*2090*/  IMAD.WIDE R8, R9, 0x4, R10 ;  /* 0x0000000409087825 */ /* 0x001fc800078e020a */
[----:B--2---:R-:W-:-:S04]  /*20a0*/  FADD R13, R13, R14 ;  /* 0x0000000e0d0d7221 */ /* 0x004fc80000000000 */
[----:B---3--:R-:W-:-:S04]  /*20b0*/  FADD R13, R13, R16 ;  /* 0x000000100d0d7221 */ /* 0x008fc80000000000 */
[----:B------:R-:W-:-:S05]  /*20c0*/  FMUL R13, R13, 0.25 ;  /* 0x3e8000000d0d7820 */ /* 0x000fca0000400000 */
[----:B------:R1:W-:Y:S02]  /*20d0*/  STG.E desc[UR12][R8.64], R13 ;  /* 0x0000000d08007986 */ /* 0x0003e4000c10190c */
.L_x_124:
[----:B------:R-:W-:Y:S05]  /*20e0*/  BSYNC.RECONVERGENT B0 ;  /* 0x0000000000007941 */ /* 0x000fea0003800200 */
.L_x_123:
[----:B------:R-:W-:-:S07]  /*20f0*/  VIADD R3, R3, 0x2 ;  /* 0x0000000203037836 */ /* 0x000fce0000000000 */
.L_x_120:
[----:B------:R-:W-:-:S04]  /*2100*/  LOP3.LUT R0, R0, 0x1, RZ, 0xc0, !PT ;  /* 0x0000000100007812 */ /* 0x000fc800078ec0ff */
[----:B------:R-:W-:-:S13]  /*2110*/  ISETP.NE.U32.AND P0, PT, R0, 0x1, PT ;  /* 0x000000010000780c */ /* 0x000fda0003f05070 */
[----:B------:R-:W-:Y:S05]  /*2120*/  @P0 EXIT ;  /* 0x000000000000094d */ /* 0x000fea0003800000 */
[----:B------:R-:W4:Y:S01]  /*2130*/  LDCU UR4, c[0x0][0x394] ;  /* 0x00007280ff0477ac */ /* 0x000f220008000800 */
[----:B------:R-:W-:-:S05]  /*2140*/  IMAD R3, R3, UR18, RZ ;  /* 0x0000001203037c24 */ /* 0x000fca000f8e02ff */
[----:B0-----:R-:W-:-:S04]  /*2150*/  IADD3 R11, PT, PT, R7, R3, RZ ;  /* 0x00000003070b7210 */ /* 0x001fc80007ffe0ff */
[----:B------:R-:W-:-:S04]  /*2160*/  ISETP.GE.AND P0, PT, R11, UR9, PT ;  /* 0x000000090b007c0c */ /* 0x000fc8000bf06270 */
[----:B----4-:R-:W-:-:S13]  /*2170*/  ISETP.GE.OR P0, PT, R2, UR4, P0 ;  /* 0x0000000402007c0c */ /* 0x010fda0008706670 */
[----:B------:R-:W-:Y:S05]  /*2180*/  @P0 EXIT ;  /* 0x000000000000094d */ /* 0x000fea0003800000 */
[----:B------:R-:W0:Y:S01]  /*2190*/  S2UR UR5, SR_CgaCtaId ;  /* 0x00000000000579c3 */ /* 0x000e220000008800 */
[----:B------:R-:W-:Y:S01]  /*21a0*/  IADD3 R6, PT, PT, R3, R6, RZ ;  /* 0x0000000603067210 */ /* 0x000fe20007ffe0ff */
[----:B------:R-:W-:Y:S01]  /*21b0*/  UMOV UR4, 0x400 ;  /* 0x0000040000047882 */ /* 0x000fe20000000000 */
[----:B-1----:R-:W-:-:S03]  /*21c0*/  MOV R9, UR14 ;  /* 0x0000000e00097c02 */ /* 0x002fc60008000f00 */
[----:B------:R-:W-:Y:S02]  /*21d0*/  IMAD R6, R5, 0x2, R6 ;  /* 0x0000000205067824 */ /* 0x000fe400078e0206 */
[----:B------:R-:W1:Y:S01]  /*21e0*/  LDC.64 R2, c[0x0][0x380] ;  /* 0x0000e000ff027b82 */ /* 0x000e620000000a00 */
[----:B0-----:R-:W-:-:S06]  /*21f0*/  ULEA UR4, UR5, UR4, 0x18 ;  /* 0x0000000405047291 */ /* 0x001fcc000f8ec0ff */
[----:B------:R-:W-:-:S04]  /*2200*/  LEA R6, R6, UR4, 0x2 ;  /* 0x0000000406067c11 */ /* 0x000fc8000f8e10ff */
[C---:B------:R-:W-:Y:S02]  /*2210*/  LEA R0, R9.reuse, R6, 0x2 ;  /* 0x0000000609007211 */ /* 0x040fe400078e10ff */
[----:B------:R-:W-:Y:S03]  /*2220*/  LDS R6, [R6] ;  /* 0x0000000006067984 */ /* 0x000fe60000000800 */
[C---:B------:R-:W-:Y:S01]  /*2230*/  IMAD R7, R9.reuse, 0x4, R0 ;  /* 0x0000000409077824 */ /* 0x040fe200078e0200 */
[----:B------:R-:W0:Y:S04]  /*2240*/  LDS R5, [R0] ;  /* 0x0000000000057984 */ /* 0x000e280000000800 */
[----:B------:R-:W-:Y:S01]  /*2250*/  LEA R9, R9, R7, 0x2 ;  /* 0x0000000709097211 */ /* 0x000fe200078e10ff */
[----:B------:R-:W4:Y:S05]  /*2260*/  LDS R8, [R7] ;  /* 0x0000000007087984 */ /* 0x000f2a0000000800 */
[----:B------:R-:W5:Y:S01]  /*2270*/  LDS R9, [R9] ;  /* 0x0000000009097984 */ /* 0x000f620000000800 */
[----:B0-----:R-:W-:-:S04]  /*2280*/  FADD R5, R6, R5 ;  /* 0x0000000506057221 */ /* 0x001fc80000000000 */
[----:B----4-:R-:W-:Y:S01]  /*2290*/  FADD R8, R5, R8 ;  /* 0x0000000805087221 */ /* 0x010fe20000000000 */
[----:B------:R-:W-:-:S03]  /*22a0*/  IADD3 R5, PT, PT, R4, R11, RZ ;  /* 0x0000000b04057210 */ /* 0x000fc60007ffe0ff */
[----:B-----5:R-:W-:Y:S02]  /*22b0*/  FADD R8, R8, R9 ;  /* 0x0000000908087221 */ /* 0x020fe40000000000 */
[----:B-1----:R-:W-:-:S04]  /*22c0*/  IMAD.WIDE R2, R5, 0x4, R2 ;  /* 0x0000000405027825 */ /* 0x002fc800078e0202 */
[----:B------:R-:W-:-:S05]  /*22d0*/  FMUL R5, R8, 0.25 ;  /* 0x3e80000008057820 */ /* 0x000fca0000400000 */
[----:B------:R-:W-:Y:S01]  /*22e0*/  STG.E desc[UR12][R2.64], R5 ;  /* 0x0000000502007986 */ /* 0x000fe2000c10190c */
[----:B------:R-:W-:Y:S05]  /*22f0*/  EXIT ;  /* 0x000000000000794d */ /* 0x000fea0003800000 */
.L_x_125:
        /* <DEDUP_REMOVED lines=16> */
.L_x_330:


//--------------------- .text._Z16kernel_halfsize2PfS_iiiii --------------------------
	.section	.text._Z16kernel_halfsize2PfS_iiiii,"ax",@progbits
	.align	128
        .global         _Z16kernel_halfsize2PfS_iiiii
        .type           _Z16kernel_halfsize2PfS_iiiii,@function
        .size           _Z16kernel_halfsize2PfS_iiiii,(.L_x_331 - _Z16kernel_halfsize2PfS_iiiii)
        .other          _Z16kernel_halfsize2PfS_iiiii,@"STO_CUDA_ENTRY STV_DEFAULT"
_Z16kernel_halfsize2PfS_iiiii:
.text._Z16kernel_halfsize2PfS_iiiii:
[----:B------:R-:W-:Y:S08]  /*0000*/  LDC R1, c[0x0][0x37c] ;  /* 0x0000df00ff017b82 */ /* 0x000ff00000000800 */
[----:B------:R-:W0:Y:S01]  /*0010*/  LDC R13, c[0x0][0x3a0] ;  /* 0x0000e800ff0d7b82 */ /* 0x000e220000000800 */
[----:B------:R-:W1:Y:S07]  /*0020*/  S2R R0, SR_TID.Y ;  /* 0x0000000000007919 */ /* 0x000e6e0000002200 */
[----:B------:R-:W2:Y:S08]  /*0030*/  LDC R3, c[0x0][0x364] ;  /* 0x0000d900ff037b82 */ /* 0x000eb00000000800 */
[----:B------:R-:W3:Y:S01]  /*0040*/  S2UR UR4, SR_CTAID.Y ;  /* 0x00000000000479c3 */ /* 0x000ee20000002600 */
[----:B0-----:R-:W-:-:S13]  /*0050*/  ISETP.GE.AND P0, PT, R13, 0x1, PT ;  /* 0x000000010d00780c */ /* 0x001fda0003f06270 */
[----:B-123--:R-:W-:Y:S05]  /*0060*/  @!P0 EXIT ;  /* 0x000000000000894d */ /* 0x00efea0003800000 */
[----:B------:R-:W0:Y:S01]  /*0070*/  LDCU.64 UR8, c[0x0][0x398] ;  /* 0x00007300ff0877ac */ /* 0x000e220008000a00 */
[----:B------:R-:W-:Y:S02]  /*0080*/  IMAD R4, R13, 0x3, RZ ;  /* 0x000000030d047824 */ /* 0x000fe400078e02ff */
[----:B------:R-:W-:Y:S01]  /*0090*/  IMAD R0, R3, UR4, R0 ;  /* 0x0000000403007c24 */ /* 0x000fe2000f8e0200 */
[----:B------:R-:W1:Y:S01]  /*00a0*/  LDCU UR5, c[0x0][0x390] ;  /* 0x00007200ff0577ac */ /* 0x000e620008000800 */
[----:B------:R-:W-:Y:S01]  /*00b0*/  HFMA2 R3, -RZ, RZ, 0, 0 ;  /* 0x00000000ff037431 */ /* 0x000fe200000001ff */
[----:B------:R-:W-:Y:S02]  /*00c0*/  ISETP.GE.AND P1, PT, R4, 0x4, PT ;  /* 0x000000040400780c */ /* 0x000fe40003f26270 */
[----:B------:R-:W-:Y:S01]  /*00d0*/  SHF.L.U32 R7, R0, 0x1, RZ ;  /* 0x0000000100077819 */ /* 0x000fe200000006ff */
[----:B------:R-:W2:Y:S01]  /*00e0*/  LDCU.64 UR6, c[0x0][0x358] ;  /* 0x00006b00ff0677ac */ /* 0x000ea20008000a00 */
[----:B------:R-:W-:-:S02]  /*00f0*/  VIMNMX R14, PT, PT, R4, 0x1, !PT ;  /* 0x00000001040e7848 */ /* 0x000fc40007fe0100 */
[----:B------:R-:W-:Y:S01]  /*0100*/  IADD3 R2, PT, PT, R7, 0x1, RZ ;  /* 0x0000000107027810 */ /* 0x000fe20007ffe0ff */
[----:B0-----:R-:W-:-:S03]  /*0110*/  IMAD R8, R13, UR8, RZ ;  /* 0x000000080d087c24 */ /* 0x001fc6000f8e02ff */
[----:B------:R-:W-:Y:S01]  /*0120*/  ISETP.GE.AND P0, PT, R2, UR9, PT ;  /* 0x0000000902007c0c */ /* 0x000fe2000bf06270 */
[C---:B------:R-:W-:Y:S02]  /*0130*/  IMAD.SHL.U32 R2, R13.reuse, 0x2, RZ ;  /* 0x000000020d027824 */ /* 0x040fe400078e00ff */
[----:B-1----:R-:W-:Y:S01]  /*0140*/  IMAD R5, R13, UR5, RZ ;  /* 0x000000050d057c24 */ /* 0x002fe2000f8e02ff */
[C---:B------:R-:W-:Y:S01]  /*0150*/  IADD3 R6, PT, PT, R8.reuse, -R13, RZ ;  /* 0x8000000d08067210 */ /* 0x040fe20007ffe0ff */
[----:B------:R-:W-:Y:S01]  /*0160*/  IMAD R4, R8, R7, RZ ;  /* 0x0000000708047224 */ /* 0x000fe200078e02ff */
[----:B------:R-:W-:Y:S02]  /*0170*/  LOP3.LUT R7, R14, 0x3, RZ, 0xc0, !PT ;  /* 0x000000030e077812 */ /* 0x000fe400078ec0ff */
[----:B------:R-:W-:Y:S01]  /*0180*/  SEL R8, R8, RZ, !P0 ;  /* 0x000000ff08087207 */ /* 0x000fe20004000000 */
[----:B--2---:R-:W-:Y:S06]  /*0190*/  @!P1 BRA `(.L_x_126) ;  /* 0x0000000c00ec9947 */ /* 0x004fec0003800000 */
[----:B------:R-:W0:Y:S01]  /*01a0*/  S2UR UR4, SR_CTAID.X ;  /* 0x00000000000479c3 */ /* 0x000e220000002500 */
[----:B------:R-:W1:Y:S07]  /*01b0*/  S2R R24, SR_TID.X ;  /* 0x0000000000187919 */ /* 0x000e6e0000002100 */
[----:B------:R-:W2:Y:S01]  /*01c0*/  LDC R20, c[0x0][0x360] ;  /* 0x0000d800ff147b82 */ /* 0x000ea20000000800 */
[----:B0-----:R-:W-:-:S04]  /*01d0*/  IMAD R3, R13, UR4, RZ ;  /* 0x000000040d037c24 */ /* 0x001fc8000f8e02ff */
[----:B------:R-:W-:Y:S02]  /*01e0*/  IMAD R3, R3, 0x3, RZ ;  /* 0x0000000303037824 */ /* 0x000fe400078e02ff */
[----:B--2---:R-:W-:-:S03]  /*01f0*/  IMAD R9, R20, UR4, RZ ;  /* 0x0000000414097c24 */ /* 0x004fc6000f8e02ff */
[C---:B------:R-:W-:Y:S01]  /*0200*/  IADD3 R11, PT, PT, R3.reuse, 0x3, RZ ;  /* 0x00000003030b7810 */ /* 0x040fe20007ffe0ff */
[----:B------:R-:W-:Y:S01]  /*0210*/  IMAD R23, R3, R20, R20 ;  /* 0x0000001403177224 */ /* 0x000fe200078e0214 */
[----:B------:R-:W0:Y:S01]  /*0220*/  LDCU UR4, c[0x0][0x394] ;  /* 0x00007280ff0477ac */ /* 0x000e220008000800 */
[----:B------:R-:W-:Y:S02]  /*0230*/  IMAD R22, R9, 0x3, RZ ;  /* 0x0000000309167824 */ /* 0x000fe400078e02ff */
[----:B------:R-:W-:Y:S01]  /*0240*/  VIADD R9, R3, 0x2 ;  /* 0x0000000203097836 */ /* 0x000fe20000000000 */
[----:B------:R-:W-:Y:S01]  /*0250*/  LOP3.LUT R3, R14, 0x7ffffffc, RZ, 0xc0, !PT ;  /* 0x7ffffffc0e037812 */ /* 0x000fe200078ec0ff */
[C---:B------:R-:W-:Y:S02]  /*0260*/  IMAD R18, R0.reuse, UR5, R22 ;  /* 0x0000000500127c24 */ /* 0x040fe4000f8e0216 */
[--C-:B-1----:R-:W-:Y:S01]  /*0270*/  IMAD R16, R0, R5, R24.reuse ;  /* 0x0000000500107224 */ /* 0x102fe200078e0218 */
[----:B------:R-:W-:Y:S01]  /*0280*/  IADD3 R25, PT, PT, -R3, RZ, RZ ;  /* 0x000000ff03197210 */ /* 0x000fe20007ffe1ff */
[----:B------:R-:W-:-:S02]  /*0290*/  IMAD R22, R22, R13, R24 ;  /* 0x0000000d16167224 */ /* 0x000fc400078e0218 */
[-CC-:B------:R-:W-:Y:S02]  /*02a0*/  IMAD R10, R9, R20.reuse, R24.reuse ;  /* 0x00000014090a7224 */ /* 0x180fe400078e0218 */
[--C-:B------:R-:W-:Y:S02]  /*02b0*/  IMAD R12, R11, R20, R24.reuse ;  /* 0x000000140b0c7224 */ /* 0x100fe400078e0218 */
[----:B------:R-:W-:Y:S01]  /*02c0*/  IMAD R13, R18, R13, R24 ;  /* 0x0000000d120d7224 */ /* 0x000fe200078e0218 */
[----:B------:R-:W-:Y:S01]  /*02d0*/  IADD3 R24, PT, PT, R23, R24, RZ ;  /* 0x0000001817187210 */ /* 0x000fe20007ffe0ff */
[-CC-:B------:R-:W-:Y:S02]  /*02e0*/  IMAD R9, R9, R20.reuse, R16.reuse ;  /* 0x0000001409097224 */ /* 0x180fe400078e0210 */
[--C-:B------:R-:W-:Y:S02]  /*02f0*/  IMAD R11, R11, R20, R16.reuse ;  /* 0x000000140b0b7224 */ /* 0x100fe400078e0210 */
[----:B0-----:R-:W-:-:S07]  /*0300*/  IMAD.IADD R23, R23, 0x1, R16 ;  /* 0x0000000117177824 */ /* 0x001fce00078e0210 */
.L_x_135:
[-C--:B------:R-:W-:Y:S01]  /*0310*/  ISETP.GE.AND P1, PT, R22, R5.reuse, PT ;  /* 0x000000051600720c */ /* 0x080fe20003f26270 */
[----:B------:R-:W-:Y:S01]  /*0320*/  BSSY.RECONVERGENT B0, `(.L_x_127) ;  /* 0x000003a000007945 */ /* 0x000fe20003800200 */
[-C--:B------:R-:W-:Y:S02]  /*0330*/  ISETP.GE.AND P2, PT, R24, R5.reuse, PT ;  /* 0x000000051800720c */ /* 0x080fe40003f46270 */
[----:B------:R-:W-:Y:S02]  /*0340*/  ISETP.GE.OR P1, PT, R0, UR4, P1 ;  /* 0x0000000400007c0c */ /* 0x000fe40008f26670 */
[-C--:B------:R-:W-:Y:S02]  /*0350*/  ISETP.GE.AND P3, PT, R10, R5.reuse, PT ;  /* 0x000000050a00720c */ /* 0x080fe40003f66270 */
[----:B------:R-:W-:Y:S02]  /*0360*/  ISETP.GE.AND P0, PT, R12, R5, PT ;  /* 0x000000050c00720c */ /* 0x000fe40003f06270 */
[----:B------:R-:W-:-:S02]  /*0370*/  ISETP.GE.OR P2, PT, R0, UR4, P2 ;  /* 0x0000000400007c0c */ /* 0x000fc40009746670 */
[C---:B------:R-:W-:Y:S02]  /*0380*/  ISETP.GE.OR P3, PT, R0.reuse, UR4, P3 ;  /* 0x0000000400007c0c */ /* 0x040fe40009f66670 */
[----:B------:R-:W-:-:S03]  /*0390*/  ISETP.GE.OR P0, PT, R0, UR4, P0 ;  /* 0x0000000400007c0c */ /* 0x000fc60008706670 */
[----:B0123--:R-:W-:Y:S10]  /*03a0*/  @P1 BRA `(.L_x_128) ;  /* 0x0000000000c41947 */ /* 0x00fff40003800000 */
[----:B------:R-:W0:Y:S01]  /*03b0*/  LDC R17, c[0x0][0x3a0] ;  /* 0x0000e800ff117b82 */ /* 0x000e220000000800 */
[----:B------:R-:W-:-:S07]  /*03c0*/  IABS R20, R22 ;  /* 0x0000001600147213 */ /* 0x000fce0000000000 */
[----:B------:R-:W1:Y:S01]  /*03d0*/  LDC.64 R26, c[0x0][0x380] ;  /* 0x0000e000ff1a7b82 */ /* 0x000e620000000a00 */
[----:B0-----:R-:W-:-:S04]  /*03e0*/  IABS R16, R17 ;  /* 0x0000001100107213 */ /* 0x001fc80000000000 */
[----:B------:R-:W0:Y:S08]  /*03f0*/  I2F.RP R18, R16 ;  /* 0x0000001000127306 */ /* 0x000e300000209400 */
[----:B0-----:R-:W0:Y:S02]  /*0400*/  MUFU.RCP R18, R18 ;  /* 0x0000001200127308 */ /* 0x001e240000001000 */
[----:B0-----:R-:W-:-:S06]  /*0410*/  IADD3 R14, PT, PT, R18, 0xffffffe, RZ ;  /* 0x0ffffffe120e7810 */ /* 0x001fcc0007ffe0ff */
[----:B------:R0:W2:Y:S02]  /*0420*/  F2I.FTZ.U32.TRUNC.NTZ R15, R14 ;  /* 0x0000000e000f7305 */ /* 0x0000a4000021f000 */
[----:B0-----:R-:W-:Y:S01]  /*0430*/  MOV R14, RZ ;  /* 0x000000ff000e7202 */ /* 0x001fe20000000f00 */
[----:B--2---:R-:W-:-:S04]  /*0440*/  IMAD.MOV R19, RZ, RZ, -R15 ;  /* 0x000000ffff137224 */ /* 0x004fc800078e0a0f */
[----:B------:R-:W-:-:S04]  /*0450*/  IMAD R19, R19, R16, RZ ;  /* 0x0000001013137224 */ /* 0x000fc800078e02ff */
[----:B------:R-:W-:Y:S01]  /*0460*/  IMAD.HI.U32 R15, R15, R19, R14 ;  /* 0x000000130f0f7227 */ /* 0x000fe200078e000e */
[----:B------:R-:W-:Y:S02]  /*0470*/  MOV R19, R20 ;  /* 0x0000001400137202 */ /* 0x000fe40000000f00 */
[----:B------:R-:W-:-:S03]  /*0480*/  LOP3.LUT R14, R22, R17, RZ, 0x3c, !PT ;  /* 0x00000011160e7212 */ /* 0x000fc600078e3cff */
[----:B------:R-:W-:Y:S01]  /*0490*/  IMAD.HI.U32 R15, R15, R19, RZ ;  /* 0x000000130f0f7227 */ /* 0x000fe200078e00ff */
[----:B------:R-:W-:-:S03]  /*04a0*/  ISETP.GE.AND P4, PT, R14, RZ, PT ;  /* 0x000000ff0e00720c */ /* 0x000fc60003f86270 */
[----:B------:R-:W-:-:S04]  /*04b0*/  IMAD.MOV R18, RZ, RZ, -R15 ;  /* 0x000000ffff127224 */ /* 0x000fc800078e0a0f */
[----:B------:R-:W-:-:S05]  /*04c0*/  IMAD R19, R16, R18, R19 ;  /* 0x0000001210137224 */ /* 0x000fca00078e0213 */
[----:B------:R-:W-:-:S13]  /*04d0*/  ISETP.GT.U32.AND P5, PT, R16, R19, PT ;  /* 0x000000131000720c */ /* 0x000fda0003fa4070 */
[-C--:B------:R-:W-:Y:S02]  /*04e0*/  @!P5 IADD3 R19, PT, PT, R19, -R16.reuse, RZ ;  /* 0x800000101313d210 */ /* 0x080fe40007ffe0ff */
[----:B------:R-:W-:Y:S02]  /*04f0*/  @!P5 IADD3 R15, PT, PT, R15, 0x1, RZ ;  /* 0x000000010f0fd810 */ /* 0x000fe40007ffe0ff */
[----:B------:R-:W-:Y:S02]  /*0500*/  ISETP.GE.U32.AND P1, PT, R19, R16, PT ;  /* 0x000000101300720c */ /* 0x000fe40003f26070 */
[----:B------:R-:W-:-:S11]  /*0510*/  ISETP.NE.AND P5, PT, R17, RZ, PT ;  /* 0x000000ff1100720c */ /* 0x000fd60003fa5270 */
[----:B------:R-:W-:-:S05]  /*0520*/  @P1 VIADD R15, R15, 0x1 ;  /* 0x000000010f0f1836 */ /* 0x000fca0000000000 */
[----:B------:R-:W-:Y:S02]  /*0530*/  MOV R19, R15 ;  /* 0x0000000f00137202 */ /* 0x000fe40000000f00 */
[----:B------:R-:W0:Y:S02]  /*0540*/  LDC.64 R14, c[0x0][0x388] ;  /* 0x0000e200ff0e7b82 */ /* 0x000e240000000a00 */
[----:B------:R-:W-:Y:S02]  /*0550*/  @!P4 IADD3 R19, PT, PT, -R19, RZ, RZ ;  /* 0x000000ff1313c210 */ /* 0x000fe40007ffe1ff */
[----:B------:R-:W-:-:S05]  /*0560*/  @!P5 LOP3.LUT R19, RZ, R17, RZ, 0x33, !PT ;  /* 0x00000011ff13d212 */ /* 0x000fca00078e33ff */
[----:B------:R-:W-:-:S04]  /*0570*/  IMAD.MOV R21, RZ, RZ, -R19 ;  /* 0x000000ffff157224 */ /* 0x000fc800078e0a13 */
[----:B------:R-:W-:-:S04]  /*0580*/  IMAD R21, R17, R21, R22 ;  /* 0x0000001511157224 */ /* 0x000fc800078e0216 */
[----:B------:R-:W-:Y:S01]  /*0590*/  IMAD R19, R2, R19, R21 ;  /* 0x0000001302137224 */ /* 0x000fe200078e0215 */
[----:B------:R-:W-:-:S04]  /*05a0*/  IADD3 R16, PT, PT, R6, R21, RZ ;  /* 0x0000001506107210 */ /* 0x000fc80007ffe0ff */
[----:B------:R-:W-:Y:S02]  /*05b0*/  VIADDMNMX R17, R19, R17, R16, PT ;  /* 0x0000001113117246 */ /* 0x000fe40003800110 */
[----:B------:R-:W-:-:S03]  /*05c0*/  IADD3 R19, PT, PT, R4, R19, RZ ;  /* 0x0000001304137210 */ /* 0x000fc60007ffe0ff */
[----:B------:R-:W-:Y:S02]  /*05d0*/  IMAD.IADD R21, R4, 0x1, R17 ;  /* 0x0000000104157824 */ /* 0x000fe400078e0211 */
[----:B0-----:R-:W-:-:S04]  /*05e0*/  IMAD.WIDE R16, R19, 0x4, R14 ;  /* 0x0000000413107825 */ /* 0x001fc800078e020e */
[----:B------:R-:W-:Y:S01]  /*05f0*/  IMAD.WIDE R14, R21, 0x4, R14 ;  /* 0x00000004150e7825 */ /* 0x000fe200078e020e */
[----:B------:R-:W2:Y:S03]  /*0600*/  LDG.E R28, desc[UR6][R16.64] ;  /* 0x00000006101c7981 */ /* 0x000ea6000c1e1900 */
[C---:B------:R-:W-:Y:S01]  /*0610*/  IMAD.WIDE R18, R8.reuse, 0x4, R16 ;  /* 0x0000000408127825 */ /* 0x040fe200078e0210 */
[----:B------:R-:W2:Y:S03]  /*0620*/  LDG.E R29, desc[UR6][R14.64] ;  /* 0x000000060e1d7981 */ /* 0x000ea6000c1e1900 */
[----:B------:R-:W-:Y:S02]  /*0630*/  IMAD.WIDE R20, R8, 0x4, R14 ;  /* 0x0000000408147825 */ /* 0x000fe400078e020e */
[----:B------:R-:W3:Y:S04]  /*0640*/  LDG.E R19, desc[UR6][R18.64] ;  /* 0x0000000612137981 */ /* 0x000ee8000c1e1900 */
[----:B------:R-:W4:Y:S01]  /*0650*/  LDG.E R21, desc[UR6][R20.64] ;  /* 0x0000000614157981 */ /* 0x000f22000c1e1900 */
[----:B-1----:R-:W-:-:S04]  /*0660*/  IMAD.WIDE R26, R13, 0x4, R26 ;  /* 0x000000040d1a7825 */ /* 0x002fc800078e021a */
[----:B--2---:R-:W-:-:S04]  /*0670*/  FADD R28, R28, R29 ;  /* 0x0000001d1c1c7221 */ /* 0x004fc80000000000 */
[----:B---3--:R-:W-:-:S04]  /*0680*/  FADD R28, R28, R19 ;  /* 0x000000131c1c7221 */ /* 0x008fc80000000000 */
[----:B----4-:R-:W-:-:S04]  /*0690*/  FADD R28, R28, R21 ;  /* 0x000000151c1c7221 */ /* 0x010fc80000000000 */
[----:B------:R-:W-:-:S05]  /*06a0*/  FMUL R17, R28, 0.25 ;  /* 0x3e8000001c117820 */ /* 0x000fca0000400000 */
[----:B------:R0:W-:Y:S02]  /*06b0*/  STG.E desc[UR6][R26.64], R17 ;  /* 0x000000111a007986 */ /* 0x0001e4000c101906 */
.L_x_128:
[----:B------:R-:W-:Y:S05]  /*06c0*/  BSYNC.RECONVERGENT B0 ;  /* 0x0000000000007941 */ /* 0x000fea0003800200 */
.L_x_127:
[----:B------:R-:W-:Y:S04]  /*06d0*/  BSSY.RECONVERGENT B0, `(.L_x_129) ;  /* 0x0000033000007945 */ /* 0x000fe80003800200 */
[----:B------:R-:W-:Y:S05]  /*06e0*/  @P2 BRA `(.L_x_130) ;  /* 0x0000000000c42947 */ /* 0x000fea0003800000 */
[----:B0-----:R-:W0:Y:S01]  /*06f0*/  LDC R17, c[0x0][0x3a0] ;  /* 0x0000e800ff117b82 */ /* 0x001e220000000800 */
[----:B------:R-:W-:Y:S01]  /*0700*/  IMAD.MOV.U32 R14, RZ, RZ, RZ ;  /* 0x000000ffff0e7224 */ /* 0x000fe200078e00ff */
[----:B------:R-:W-:-:S06]  /*0710*/  IABS R20, R24 ;  /* 0x0000001800147213 */ /* 0x000fcc0000000000 */
[----:B------:R-:W1:Y:S01]  /*0720*/  LDC.64 R26, c[0x0][0x380] ;  /* 0x0000e000ff1a7b82 */ /* 0x000e620000000a00 */
[----:B0-----:R-:W-:-:S04]  /*0730*/  IABS R16, R17 ;  /* 0x0000001100107213 */ /* 0x001fc80000000000 */
[----:B------:R-:W0:Y:S08]  /*0740*/  I2F.RP R18, R16 ;  /* 0x0000001000127306 */ /* 0x000e300000209400 */
[----:B0-----:R-:W0:Y:S02]  /*0750*/  MUFU.RCP R18, R18 ;  /* 0x0000001200127308 */ /* 0x001e240000001000 */
[----:B0-----:R-:W-:-:S06]  /*0760*/  IADD3 R19, PT, PT, R18, 0xffffffe, RZ ;  /* 0x0ffffffe12137810 */ /* 0x001fcc0007ffe0ff */
[----:B------:R-:W0:Y:S02]  /*0770*/  F2I.FTZ.U32.TRUNC.NTZ R15, R19 ;  /* 0x00000013000f7305 */ /* 0x000e24000021f000 */
[----:B0-----:R-:W-:-:S05]  /*0780*/  IADD3 R21, PT, PT, RZ, -R15, RZ ;  /* 0x8000000fff157210 */ /* 0x001fca0007ffe0ff */
[----:B------:R-:W-:-:S04]  /*0790*/  IMAD R21, R21, R16, RZ ;  /* 0x0000001015157224 */ /* 0x000fc800078e02ff */
[----:B------:R-:W-:Y:S01]  /*07a0*/  IMAD.HI.U32 R14, R15, R21, R14 ;  /* 0x000000150f0e7227 */ /* 0x000fe200078e000e */
[----:B------:R-:W-:-:S05]  /*07b0*/  MOV R15, R20 ;  /* 0x00000014000f7202 */ /* 0x000fca0000000f00 */
[----:B------:R-:W-:-:S05]  /*07c0*/  IMAD.HI.U32 R14, R14, R15, RZ ;  /* 0x0000000f0e0e7227 */ /* 0x000fca00078e00ff */
[----:B------:R-:W-:-:S05]  /*07d0*/  IADD3 R18, PT, PT, -R14, RZ, RZ ;  /* 0x000000ff0e127210 */ /* 0x000fca0007ffe1ff */
[----:B------:R-:W-:-:S05]  /*07e0*/  IMAD R15, R16, R18, R15 ;  /* 0x00000012100f7224 */ /* 0x000fca00078e020f */
[----:B------:R-:W-:-:S13]  /*07f0*/  ISETP.GT.U32.AND P2, PT, R16, R15, PT ;  /* 0x0000000f1000720c */ /* 0x000fda0003f44070 */
[----:B------:R-:W-:Y:S01]  /*0800*/  @!P2 IMAD.IADD R15, R15, 0x1, -R16 ;  /* 0x000000010f0fa824 */ /* 0x000fe200078e0a10 */
[----:B------:R-:W-:Y:S02]  /*0810*/  @!P2 IADD3 R14, PT, PT, R14, 0x1, RZ ;  /* 0x000000010e0ea810 */ /* 0x000fe40007ffe0ff */
[----:B------:R-:W-:Y:S02]  /*0820*/  ISETP.NE.AND P2, PT, R17, RZ, PT ;  /* 0x000000ff1100720c */ /* 0x000fe40003f45270 */
[----:B------:R-:W-:Y:S02]  /*0830*/  ISETP.GE.U32.AND P1, PT, R15, R16, PT ;  /* 0x000000100f00720c */ /* 0x000fe40003f26070 */
[----:B------:R-:W-:-:S04]  /*0840*/  LOP3.LUT R15, R24, R17, RZ, 0x3c, !PT ;  /* 0x00000011180f7212 */ /* 0x000fc800078e3cff */
[----:B------:R-:W-:-:S07]  /*0850*/  ISETP.GE.AND P4, PT, R15, RZ, PT ;  /* 0x000000ff0f00720c */ /* 0x000fce0003f86270 */
[----:B------:R-:W-:-:S05]  /*0860*/  @P1 IADD3 R14, PT, PT, R14, 0x1, RZ ;  /* 0x000000010e0e1810 */ /* 0x000fca0007ffe0ff */
[----:B------:R-:W-:Y:S02]  /*0870*/  IMAD.MOV.U32 R19, RZ, RZ, R14 ;  /* 0x000000ffff137224 */ /* 0x000fe400078e000e */
[----:B------:R-:W0:Y:S03]  /*0880*/  LDC.64 R14, c[0x0][0x388] ;  /* 0x0000e200ff0e7b82 */ /* 0x000e260000000a00 */
[----:B------:R-:W-:Y:S02]  /*0890*/  @!P4 IADD3 R19, PT, PT, -R19, RZ, RZ ;  /* 0x000000ff1313c210 */ /* 0x000fe40007ffe1ff */
[----:B------:R-:W-:-:S04]  /*08a0*/  @!P2 LOP3.LUT R19, RZ, R17, RZ, 0x33, !PT ;  /* 0x00000011ff13a212 */ /* 0x000fc800078e33ff */
[----:B------:R-:W-:-:S05]  /*08b0*/  IADD3 R21, PT, PT, -R19, RZ, RZ ;  /* 0x000000ff13157210 */ /* 0x000fca0007ffe1ff */
[----:B------:R-:W-:-:S04]  /*08c0*/  IMAD R21, R17, R21, R24 ;  /* 0x0000001511157224 */ /* 0x000fc800078e0218 */
[--C-:B------:R-:W-:Y:S02]  /*08d0*/  IMAD R19, R2, R19, R21.reuse ;  /* 0x0000001302137224 */ /* 0x100fe400078e0215 */
[----:B------:R-:W-:-:S05]  /*08e0*/  IMAD.IADD R16, R6, 0x1, R21 ;  /* 0x0000000106107824 */ /* 0x000fca00078e0215 */
[----:B------:R-:W-:Y:S02]  /*08f0*/  VIADDMNMX R17, R19, R17, R16, PT ;  /* 0x0000001113117246 */ /* 0x000fe40003800110 */
[C---:B------:R-:W-:Y:S02]  /*0900*/  IADD3 R19, PT, PT, R4.reuse, R19, RZ ;  /* 0x0000001304137210 */ /* 0x040fe40007ffe0ff */
[----:B------:R-:W-:-:S03]  /*0910*/  IADD3 R21, PT, PT, R4, R17, RZ ;  /* 0x0000001104157210 */ /* 0x000fc60007ffe0ff */
        /* <DEDUP_REMOVED lines=14> */
.L_x_130:
[----:B------:R-:W-:Y:S05]  /*0a00*/  BSYNC.RECONVERGENT B0 ;  /* 0x0000000000007941 */ /* 0x000fea0003800200 */
.L_x_129:
[----:B------:R-:W-:Y:S04]  /*0a10*/  BSSY.RECONVERGENT B0, `(.L_x_131) ;  /* 0x0000033000007945 */ /* 0x000fe80003800200 */
[----:B------:R-:W-:Y:S05]  /*0a20*/  @P3 BRA `(.L_x_132) ;  /* 0x0000000000c43947 */ /* 0x000fea0003800000 */
[----:B01----:R-:W0:Y:S01]  /*0a30*/  LDC R17, c[0x0][0x3a0] ;  /* 0x0000e800ff117b82 */ /* 0x003e220000000800 */
[----:B------:R-:W-:Y:S01]  /*0a40*/  HFMA2 R14, -RZ, RZ, 0, 0 ;  /* 0x00000000ff0e7431 */ /* 0x000fe200000001ff */
[----:B------:R-:W-:-:S06]  /*0a50*/  IABS R20, R10 ;  /* 0x0000000a00147213 */ /* 0x000fcc0000000000 */
[----:B------:R-:W1:Y:S01]  /*0a60*/  LDC.64 R26, c[0x0][0x380] ;  /* 0x0000e000ff1a7b82 */ /* 0x000e620000000a00 */
[----:B0-----:R-:W-:-:S04]  /*0a70*/  IABS R16, R17 ;  /* 0x0000001100107213 */ /* 0x001fc80000000000 */
[----:B------:R-:W0:Y:S08]  /*0a80*/  I2F.RP R18, R16 ;  /* 0x0000001000127306 */ /* 0x000e300000209400 */
[----:B0-----:R-:W0:Y:S02]  /*0a90*/  MUFU.RCP R18, R18 ;  /* 0x0000001200127308 */ /* 0x001e240000001000 */
[----:B0-----:R-:W-:-:S06]  /*0aa0*/  VIADD R19, R18, 0xffffffe ;  /* 0x0ffffffe12137836 */ /* 0x001fcc0000000000 */
        /* <DEDUP_REMOVED lines=9> */
[-C--:B------:R-:W-:Y:S01]  /*0b40*/  @!P2 IADD3 R15, PT, PT, R15, -R16.reuse, RZ ;  /* 0x800000100f0fa210 */ /* 0x080fe20007ffe0ff */
[----:B------:R-:W-:Y:S01]  /*0b50*/  @!P2 VIADD R14, R14, 0x1 ;  /* 0x000000010e0ea836 */ /* 0x000fe20000000000 */
[----:B------:R-:W-:Y:S02]  /*0b60*/  ISETP.NE.AND P2, PT, R17, RZ, PT ;  /* 0x000000ff1100720c */ /* 0x000fe40003f45270 */
[----:B------:R-:W-:Y:S02]  /*0b70*/  ISETP.GE.U32.AND P1, PT, R15, R16, PT ;  /* 0x000000100f00720c */ /* 0x000fe40003f26070 */
[----:B------:R-:W-:-:S04]  /*0b80*/  LOP3.LUT R15, R10, R17, RZ, 0x3c, !PT ;  /* 0x000000110a0f7212 */ /* 0x000fc800078e3cff */
[----:B------:R-:W-:-:S07]  /*0b90*/  ISETP.GE.AND P3, PT, R15, RZ, PT ;  /* 0x000000ff0f00720c */ /* 0x000fce0003f66270 */
[----:B------:R-:W-:-:S04]  /*0ba0*/  @P1 IADD3 R14, PT, PT, R14, 0x1, RZ ;  /* 0x000000010e0e1810 */ /* 0x000fc80007ffe0ff */
[----:B------:R-:W-:Y:S02]  /*0bb0*/  MOV R19, R14 ;  /* 0x0000000e00137202 */ /* 0x000fe40000000f00 */
[----:B------:R-:W0:Y:S03]  /*0bc0*/  LDC.64 R14, c[0x0][0x388] ;  /* 0x0000e200ff0e7b82 */ /* 0x000e260000000a00 */
[----:B------:R-:W-:Y:S01]  /*0bd0*/  @!P3 IMAD.MOV R19, RZ, RZ, -R19 ;  /* 0x000000ffff13b224 */ /* 0x000fe200078e0a13 */
[----:B------:R-:W-:-:S04]  /*0be0*/  @!P2 LOP3.LUT R19, RZ, R17, RZ, 0x33, !PT ;  /* 0x00000011ff13a212 */ /* 0x000fc800078e33ff */
[----:B------:R-:W-:-:S05]  /*0bf0*/  IADD3 R21, PT, PT, -R19, RZ, RZ ;  /* 0x000000ff13157210 */ /* 0x000fca0007ffe1ff */
[----:B------:R-:W-:-:S04]  /*0c00*/  IMAD R21, R17, R21, R10 ;  /* 0x0000001511157224 */ /* 0x000fc800078e020a */
[----:B------:R-:W-:Y:S01]  /*0c10*/  IMAD R19, R2, R19, R21 ;  /* 0x0000001302137224 */ /* 0x000fe200078e0215 */
[----:B------:R-:W-:-:S04]  /*0c20*/  IADD3 R16, PT, PT, R6, R21, RZ ;  /* 0x0000001506107210 */ /* 0x000fc80007ffe0ff */
[----:B------:R-:W-:Y:S01]  /*0c30*/  VIADDMNMX R17, R19, R17, R16, PT ;  /* 0x0000001113117246 */ /* 0x000fe20003800110 */
[----:B------:R-:W-:-:S03]  /*0c40*/  IMAD.IADD R19, R4, 0x1, R19 ;  /* 0x0000000104137824 */ /* 0x000fc600078e0213 */
[----:B------:R-:W-:Y:S01]  /*0c50*/  IADD3 R21, PT, PT, R4, R17, RZ ;  /* 0x0000001104157210 */ /* 0x000fe20007ffe0ff */
        /* <DEDUP_REMOVED lines=14> */
.L_x_132:
[----:B------:R-:W-:Y:S05]  /*0d40*/  BSYNC.RECONVERGENT B0 ;  /* 0x0000000000007941 */ /* 0x000fea0003800200 */
.L_x_131:
[----:B------:R-:W-:Y:S04]  /*0d50*/  BSSY.RECONVERGENT B0, `(.L_x_133) ;  /* 0x0000033000007945 */ /* 0x000fe80003800200 */
[----:B------:R-:W-:Y:S05]  /*0d60*/  @P0 BRA `(.L_x_134) ;  /* 0x0000000000c40947 */ /* 0x000fea0003800000 */
[----:B012---:R-:W0:Y:S01]  /*0d70*/  LDC R17, c[0x0][0x3a0] ;  /* 0x0000e800ff117b82 */ /* 0x007e220000000800 */
[----:B------:R-:W-:Y:S01]  /*0d80*/  HFMA2 R14, -RZ, RZ, 0, 0 ;  /* 0x00000000ff0e7431 */ /* 0x000fe200000001ff */
[----:B------:R-:W-:-:S06]  /*0d90*/  IABS R20, R12 ;  /* 0x0000000c00147213 */ /* 0x000fcc0000000000 */
[----:B------:R-:W1:Y:S01]  /*0da0*/  LDC.64 R26, c[0x0][0x380] ;  /* 0x0000e000ff1a7b82 */ /* 0x000e620000000a00 */
[----:B0-----:R-:W-:-:S04]  /*0db0*/  IABS R16, R17 ;  /* 0x0000001100107213 */ /* 0x001fc80000000000 */
[----:B------:R-:W0:Y:S08]  /*0dc0*/  I2F.RP R18, R16 ;  /* 0x0000001000127306 */ /* 0x000e300000209400 */
[----:B0-----:R-:W0:Y:S02]  /*0dd0*/  MUFU.RCP R18, R18 ;  /* 0x0000001200127308 */ /* 0x001e240000001000 */
[----:B0-----:R-:W-:-:S06]  /*0de0*/  IADD3 R19, PT, PT, R18, 0xffffffe, RZ ;  /* 0x0ffffffe12137810 */ /* 0x001fcc0007ffe0ff */
[----:B------:R-:W0:Y:S02]  /*0df0*/  F2I.FTZ.U32.TRUNC.NTZ R15, R19 ;  /* 0x00000013000f7305 */ /* 0x000e24000021f000 */
[----:B0-----:R-:W-:-:S04]  /*0e00*/  IMAD.MOV R21, RZ, RZ, -R15 ;  /* 0x000000ffff157224 */ /* 0x001fc800078e0a0f */
[----:B------:R-:W-:-:S04]  /*0e10*/  IMAD R21, R21, R16, RZ ;  /* 0x0000001015157224 */ /* 0x000fc800078e02ff */
[----:B------:R-:W-:Y:S01]  /*0e20*/  IMAD.HI.U32 R14, R15, R21, R14 ;  /* 0x000000150f0e7227 */ /* 0x000fe200078e000e */
[----:B------:R-:W-:-:S05]  /*0e30*/  MOV R15, R20 ;  /* 0x00000014000f7202 */ /* 0x000fca0000000f00 */
[----:B------:R-:W-:-:S04]  /*0e40*/  IMAD.HI.U32 R14, R14, R15, RZ ;  /* 0x0000000f0e0e7227 */ /* 0x000fc800078e00ff */
[----:B------:R-:W-:-:S04]  /*0e50*/  IMAD.MOV R18, RZ, RZ, -R14 ;  /* 0x000000ffff127224 */ /* 0x000fc800078e0a0e */
[----:B------:R-:W-:-:S05]  /*0e60*/  IMAD R15, R16, R18, R15 ;  /* 0x00000012100f7224 */ /* 0x000fca00078e020f */
[----:B------:R-:W-:-:S13]  /*0e70*/  ISETP.GT.U32.AND P1, PT, R16, R15, PT ;  /* 0x0000000f1000720c */ /* 0x000fda0003f24070 */
[-C--:B------:R-:W-:Y:S02]  /*0e80*/  @!P1 IADD3 R15, PT, PT, R15, -R16.reuse, RZ ;  /* 0x800000100f0f9210 */ /* 0x080fe40007ffe0ff */
[----:B------:R-:W-:Y:S02]  /*0e90*/  @!P1 IADD3 R14, PT, PT, R14, 0x1, RZ ;  /* 0x000000010e0e9810 */ /* 0x000fe40007ffe0ff */
[----:B------:R-:W-:Y:S02]  /*0ea0*/  ISETP.GE.U32.AND P0, PT, R15, R16, PT ;  /* 0x000000100f00720c */ /* 0x000fe40003f06070 */
[----:B------:R-:W-:Y:S02]  /*0eb0*/  LOP3.LUT R15, R12, R17, RZ, 0x3c, !PT ;  /* 0x000000110c0f7212 */ /* 0x000fe400078e3cff */
[----:B------:R-:W-:Y:S02]  /*0ec0*/  ISETP.NE.AND P1, PT, R17, RZ, PT ;  /* 0x000000ff1100720c */ /* 0x000fe40003f25270 */
[----:B------:R-:W-:-:S07]  /*0ed0*/  ISETP.GE.AND P2, PT, R15, RZ, PT ;  /* 0x000000ff0f00720c */ /* 0x000fce0003f46270 */
        /* <DEDUP_REMOVED lines=26> */
.L_x_134:
[----:B------:R-:W-:Y:S05]  /*1080*/  BSYNC.RECONVERGENT B0 ;  /* 0x0000000000007941 */ /* 0x000fea0003800200 */
.L_x_133:
[----:B------:R-:W4:Y:S01]  /*1090*/  LDC R14, c[0x0][0x360] ;  /* 0x0000d800ff0e7b82 */ /* 0x000f220000000800 */
[----:B------:R-:W-:-:S04]  /*10a0*/  IADD3 R25, PT, PT, R25, 0x4, RZ ;  /* 0x0000000419197810 */ /* 0x000fc80007ffe0ff */
[----:B------:R-:W-:Y:S02]  /*10b0*/  ISETP.NE.AND P0, PT, R25, RZ, PT ;  /* 0x000000ff1900720c */ /* 0x000fe40003f05270 */
[C---:B----4-:R-:W-:Y:S01]  /*10c0*/  LEA R24, R14.reuse, R24, 0x2 ;  /* 0x000000180e187211 */ /* 0x050fe200078e10ff */
[C---:B------:R-:W-:Y:S01]  /*10d0*/  IMAD R23, R14.reuse, 0x4, R23 ;  /* 0x000000040e177824 */ /* 0x040fe200078e0217 */
[C---:B------:R-:W-:Y:S01]  /*10e0*/  LEA R10, R14.reuse, R10, 0x2 ;  /* 0x0000000a0e0a7211 */ /* 0x040fe200078e10ff */
[C---:B------:R-:W-:Y:S01]  /*10f0*/  IMAD R12, R14.reuse, 0x4, R12 ;  /* 0x000000040e0c7824 */ /* 0x040fe200078e020c */
[C---:B------:R-:W-:Y:S01]  /*1100*/  LEA R9, R14.reuse, R9, 0x2 ;  /* 0x000000090e097211 */ /* 0x040fe200078e10ff */
[C---:B------:R-:W-:Y:S01]  /*1110*/  IMAD R13, R14.reuse, 0x4, R13 ;  /* 0x000000040e0d7824 */ /* 0x040fe200078e020d */
[C---:B------:R-:W-:Y:S02]  /*1120*/  LEA R11, R14.reuse, R11, 0x2 ;  /* 0x0000000b0e0b7211 */ /* 0x040fe400078e10ff */
[----:B------:R-:W-:-:S03]  /*1130*/  LEA R22, R14, R22, 0x2 ;  /* 0x000000160e167211 */ /* 0x000fc600078e10ff */
[----:B------:R-:W-:Y:S05]  /*1140*/  @P0 BRA `(.L_x_135) ;  /* 0xfffffff000700947 */ /* 0x000fea000383ffff */
.L_x_126:
[----:B------:R-:W-:-:S13]  /*1150*/  ISETP.NE.AND P0, PT, R7, RZ, PT ;  /* 0x000000ff0700720c */ /* 0x000fda0003f05270 */
[----:B------:R-:W-:Y:S05]  /*1160*/  @!P0 EXIT ;  /* 0x000000000000894d */ /* 0x000fea0003800000 */
[----:B------:R-:W4:Y:S01]  /*1170*/  S2R R14, SR_CTAID.X ;  /* 0x00000000000e7919 */ /* 0x000f220000002500 */
[----:B------:R-:W4:Y:S01]  /*1180*/  LDC R15, c[0x0][0x3a0] ;  /* 0x0000e800ff0f7b82 */ /* 0x000f220000000800 */
[----:B------:R-:W5:Y:S01]  /*1190*/  LDCU UR4, c[0x0][0x360] ;  /* 0x00006c00ff0477ac */ /* 0x000f620008000800 */
[----:B------:R-:W-:Y:S01]  /*11a0*/  IADD3 R7, PT, PT, -R7, RZ, RZ ;  /* 0x000000ff07077210 */ /* 0x000fe20007ffe1ff */
[----:B------:R-:W5:Y:S01]  /*11b0*/  S2R R18, SR_TID.X ;  /* 0x0000000000127919 */ /* 0x000f620000002100 */
[----:B------:R-:W0:Y:S04]  /*11c0*/  LDCU UR5, c[0x0][0x394] ;  /* 0x00007280ff0577ac */ /* 0x000e280008000800 */
[----:B------:R-:W0:Y:S08]  /*11d0*/  LDC R9, c[0x0][0x3a0] ;  /* 0x0000e800ff097b82 */ /* 0x000e300000000800 */
[----:B------:R-:W0:Y:S08]  /*11e0*/  LDC.64 R12, c[0x0][0x380] ;  /* 0x0000e000ff0c7b82 */ /* 0x000e300000000a00 */
[----:B------:R-:W0:Y:S01]  /*11f0*/  LDC.64 R10, c[0x0][0x388] ;  /* 0x0000e200ff0a7b82 */ /* 0x000e220000000a00 */
[----:B----4-:R-:W-:-:S04]  /*1200*/  IMAD R14, R14, R15, RZ ;  /* 0x0000000f0e0e7224 */ /* 0x010fc800078e02ff */
[----:B------:R-:W-:-:S04]  /*1210*/  IMAD R3, R14, 0x3, R3 ;  /* 0x000000030e037824 */ /* 0x000fc800078e0203 */
[----:B-----5:R-:W-:-:S04]  /*1220*/  IMAD R18, R3, UR4, R18 ;  /* 0x0000000403127c24 */ /* 0x020fc8000f8e0212 */
[----:B------:R-:W-:-:S07]  /*1230*/  IMAD R3, R0, R5, R18 ;  /* 0x0000000500037224 */ /* 0x000fce00078e0212 */
.L_x_138:
[----:B------:R-:W-:Y:S01]  /*1240*/  ISETP.GE.AND P0, PT, R18, R5, PT ;  /* 0x000000051200720c */ /* 0x000fe20003f06270 */
[----:B------:R-:W-:Y:S01]  /*1250*/  BSSY.RECONVERGENT B0, `(.L_x_136) ;  /* 0x0000032000007945 */ /* 0x000fe20003800200 */
[----:B------:R-:W-:Y:S02]  /*1260*/  IADD3 R7, PT, PT, R7, 0x1, RZ ;  /* 0x0000000107077810 */ /* 0x000fe40007ffe0ff */
[----:B0-----:R-:W-:Y:S02]  /*1270*/  ISETP.GE.OR P0, PT, R0, UR5, P0 ;  /* 0x0000000500007c0c */ /* 0x001fe40008706670 */
[----:B------:R-:W-:-:S11]  /*1280*/  ISETP.NE.AND P3, PT, R7, RZ, PT ;  /* 0x000000ff0700720c */ /* 0x000fd60003f65270 */
[----:B------:R-:W-:Y:S05]  /*1290*/  @P0 BRA `(.L_x_137) ;  /* 0x0000000000b40947 */ /* 0x000fea0003800000 */
[----:B------:R-:W-:Y:S01]  /*12a0*/  IABS R20, R9 ;  /* 0x0000000900147213 */ /* 0x000fe20000000000 */
[----:B------:R-:W-:Y:S01]  /*12b0*/  HFMA2 R14, -RZ, RZ, 0, 0 ;  /* 0x00000000ff0e7431 */ /* 0x000fe200000001ff */
[----:B------:R-:W-:Y:S02]  /*12c0*/  IABS R21, R18 ;  /* 0x0000001200157213 */ /* 0x000fe40000000000 */
[----:B------:R-:W0:Y:S08]  /*12d0*/  I2F.RP R16, R20 ;  /* 0x0000001400107306 */ /* 0x000e300000209400 */
[----:B0-----:R-:W1:Y:S02]  /*12e0*/  MUFU.RCP R16, R16 ;  /* 0x0000001000107308 */ /* 0x001e640000001000 */
[----:B-123--:R-:W-:-:S06]  /*12f0*/  VIADD R17, R16, 0xffffffe ;  /* 0x0ffffffe10117836 */ /* 0x00efcc0000000000 */
        /* <DEDUP_REMOVED lines=15> */
[----:B------:R-:W-:-:S06]  /*13f0*/  @P0 IADD3 R14, PT, PT, R14, 0x1, RZ ;  /* 0x000000010e0e0810 */ /* 0x000fcc0007ffe0ff */
        /* <DEDUP_REMOVED lines=9> */
[----:B------:R-:W-:-:S04]  /*1490*/  IMAD.WIDE R20, R21, 0x4, R10 ;  /* 0x0000000415147825 */ /* 0x000fc800078e020a */
[----:B------:R-:W-:Y:S01]  /*14a0*/  IMAD.WIDE R14, R15, 0x4, R10 ;  /* 0x000000040f0e7825 */ /* 0x000fe200078e020a */
[----:B------:R-:W2:Y:S03]  /*14b0*/  LDG.E R19, desc[UR6][R20.64] ;  /* 0x0000000614137981 */ /* 0x000ea6000c1e1900 */
[C---:B------:R-:W-:Y:S01]  /*14c0*/  IMAD.WIDE R16, R8.reuse, 0x4, R20 ;  /* 0x0000000408107825 */ /* 0x040fe200078e0214 */
[----:B------:R-:W2:Y:S03]  /*14d0*/  LDG.E R24, desc[UR6][R14.64] ;  /* 0x000000060e187981 */ /* 0x000ea6000c1e1900 */
[----:B------:R-:W-:Y:S02]  /*14e0*/  IMAD.WIDE R22, R8, 0x4, R14 ;  /* 0x0000000408167825 */ /* 0x000fe400078e020e */
[----:B------:R-:W3:Y:S04]  /*14f0*/  LDG.E R16, desc[UR6][R16.64] ;  /* 0x0000000610107981 */ /* 0x000ee8000c1e1900 */
[----:B------:R-:W4:Y:S01]  /*1500*/  LDG.E R22, desc[UR6][R22.64] ;  /* 0x0000000616167981 */ /* 0x000f22000c1e1900 */
[----:B--2---:R-:W-:Y:S01]  /*1510*/  FADD R19, R19, R24 ;  /* 0x0000001813137221 */ /* 0x004fe20000000000 */
[----:B------:R-:W-:-:S04]  /*1520*/  IMAD.WIDE R24, R3, 0x4, R12 ;  /* 0x0000000403187825 */ /* 0x000fc800078e020c */
[----:B---3--:R-:W-:-:S04]  /*1530*/  FADD R19, R19, R16 ;  /* 0x0000001013137221 */ /* 0x008fc80000000000 */
[----:B----4-:R-:W-:-:S04]  /*1540*/  FADD R19, R19, R22 ;  /* 0x0000001613137221 */ /* 0x010fc80000000000 */
[----:B------:R-:W-:-:S05]  /*1550*/  FMUL R19, R19, 0.25 ;  /* 0x3e80000013137820 */ /* 0x000fca0000400000 */
[----:B------:R0:W-:Y:S02]  /*1560*/  STG.E desc[UR6][R24.64], R19 ;  /* 0x0000001318007986 */ /* 0x0001e4000c101906 */
.L_x_137:
[----:B------:R-:W-:Y:S05]  /*1570*/  BSYNC.RECONVERGENT B0 ;  /* 0x0000000000007941 */ /* 0x000fea0003800200 */
.L_x_136:
[----:B------:R-:W-:Y:S02]  /*1580*/  IADD3 R3, PT, PT, R3, UR4, RZ ;  /* 0x0000000403037c10 */ /* 0x000fe4000fffe0ff */
[----:B------:R-:W-:Y:S01]  /*1590*/  IADD3 R18, PT, PT, R18, UR4, RZ ;  /* 0x0000000412127c10 */ /* 0x000fe2000fffe0ff */
[----:B------:R-:W-:Y:S06]  /*15a0*/  @P3 BRA `(.L_x_138) ;  /* 0xfffffffc00243947 */ /* 0x000fec000383ffff */
[----:B------:R-:W-:Y:S05]  /*15b0*/  EXIT ;  /* 0x000000000000794d */ /* 0x000fea0003800000 */
.L_x_139:
        /* <DEDUP_REMOVED lines=12> */
.L_x_331:


//--------------------- .text._Z16kernel_halfsize1PfS_iiiii --------------------------
	.section	.text._Z16kernel_halfsize1PfS_iiiii,"ax",@progbits
	.align	128
        .global         _Z16kernel_halfsize1PfS_iiiii
        .type           _Z16kernel_halfsize1PfS_iiiii,@function
        .size           _Z16kernel_halfsize1PfS_iiiii,(.L_x_332 - _Z16kernel_halfsize1PfS_iiiii)
        .other          _Z16kernel_halfsize1PfS_iiiii,@"STO_CUDA_ENTRY STV_DEFAULT"
_Z16kernel_halfsize1PfS_iiiii:
.text._Z16kernel_halfsize1PfS_iiiii:
        /* <DEDUP_REMOVED lines=8> */
[----:B------:R-:W-:Y:S01]  /*0080*/  IMAD R0, R3, UR4, R0 ;  /* 0x0000000403007c24 */ /* 0x000fe2000f8e0200 */
[----:B------:R-:W-:Y:S01]  /*0090*/  SHF.L.U32 R2, R13, 0x1, RZ ;  /* 0x000000010d027819 */ /* 0x000fe200000006ff */
[----:B------:R-:W1:Y:S03]  /*00a0*/  LDCU UR5, c[0x0][0x390] ;  /* 0x00007200ff0577ac */ /* 0x000e660008000800 */
[----:B------:R-:W-:Y:S02]  /*00b0*/  ISETP.GE.AND P1, PT, R2, 0x4, PT ;  /* 0x000000040200780c */ /* 0x000fe40003f26270 */
[----:B------:R-:W-:Y:S01]  /*00c0*/  SHF.L.U32 R7, R0, 0x1, RZ ;  /* 0x0000000100077819 */ /* 0x000fe200000006ff */
[----:B------:R-:W2:Y:S01]  /*00d0*/  LDCU.64 UR6, c[0x0][0x358] ;  /* 0x00006b00ff0677ac */ /* 0x000ea20008000a00 */
[----:B------:R-:W-:-:S03]  /*00e0*/  VIMNMX R14, PT, PT, R2, 0x1, !PT ;  /* 0x00000001020e7848 */ /* 0x000fc60007fe0100 */
[----:B------:R-:W-:Y:S02]  /*00f0*/  VIADD R3, R7, 0x1 ;  /* 0x0000000107037836 */ /* 0x000fe40000000000 */
[----:B0-----:R-:W-:-:S03]  /*0100*/  IMAD R8, R13, UR8, RZ ;  /* 0x000000080d087c24 */ /* 0x001fc6000f8e02ff */
[----:B------:R-:W-:Y:S01]  /*0110*/  ISETP.GE.AND P0, PT, R3, UR9, PT ;  /* 0x0000000903007c0c */ /* 0x000fe2000bf06270 */
[----:B------:R-:W-:Y:S02]  /*0120*/  IMAD.MOV.U32 R3, RZ, RZ, RZ ;  /* 0x000000ffff037224 */ /* 0x000fe400078e00ff */
        /* <DEDUP_REMOVED lines=10> */
[----:B------:R-:W-:Y:S02]  /*01d0*/  IMAD.SHL.U32 R3, R3, 0x2, RZ ;  /* 0x0000000203037824 */ /* 0x000fe400078e00ff */
[----:B--2---:R-:W-:-:S03]  /*01e0*/  IMAD R10, R20, UR4, RZ ;  /* 0x00000004140a7c24 */ /* 0x004fc6000f8e02ff */
[C---:B------:R-:W-:Y:S01]  /*01f0*/  IADD3 R11, PT, PT, R3.reuse, 0x3, RZ ;  /* 0x00000003030b7810 */ /* 0x040fe20007ffe0ff */
[C---:B------:R-:W-:Y:S01]  /*0200*/  VIADD R9, R3.reuse, 0x2 ;  /* 0x0000000203097836 */ /* 0x040fe20000000000 */
[----:B------:R-:W0:Y:S01]  /*0210*/  LDCU UR4, c[0x0][0x394] ;  /* 0x00007280ff0477ac */ /* 0x000e220008000800 */
[C---:B------:R-:W-:Y:S01]  /*0220*/  IMAD R22, R10.reuse, R13, RZ ;  /* 0x0000000d0a167224 */ /* 0x040fe200078e02ff */
[----:B------:R-:W-:Y:S01]  /*0230*/  SHF.L.U32 R15, R10, 0x1, RZ ;  /* 0x000000010a0f7819 */ /* 0x000fe200000006ff */
[-C--:B------:R-:W-:Y:S01]  /*0240*/  IMAD R23, R3, R20.reuse, R20 ;  /* 0x0000001403177224 */ /* 0x080fe200078e0214 */
[----:B------:R-:W-:Y:S01]  /*0250*/  LOP3.LUT R3, R14, 0x7ffffffc, RZ, 0xc0, !PT ;  /* 0x7ffffffc0e037812 */ /* 0x000fe200078ec0ff */
[C-C-:B-1----:R-:W-:Y:S02]  /*0260*/  IMAD R16, R0.reuse, R5, R24.reuse ;  /* 0x0000000500107224 */ /* 0x142fe400078e0218 */
[----:B------:R-:W-:Y:S01]  /*0270*/  IMAD R18, R0, UR5, R15 ;  /* 0x0000000500127c24 */ /* 0x000fe2000f8e020f */
[----:B------:R-:W-:Y:S01]  /*0280*/  IADD3 R25, PT, PT, -R3, RZ, RZ ;  /* 0x000000ff03197210 */ /* 0x000fe20007ffe1ff */
[----:B------:R-:W-:-:S02]  /*0290*/  IMAD R10, R9, R20, R24 ;  /* 0x00000014090a7224 */ /* 0x000fc400078e0218 */
[--C-:B------:R-:W-:Y:S02]  /*02a0*/  IMAD R12, R11, R20, R24.reuse ;  /* 0x000000140b0c7224 */ /* 0x100fe400078e0218 */
[--C-:B------:R-:W-:Y:S02]  /*02b0*/  IMAD R13, R18, R13, R24.reuse ;  /* 0x0000000d120d7224 */ /* 0x100fe400078e0218 */
[----:B------:R-:W-:Y:S01]  /*02c0*/  IMAD R22, R22, 0x2, R24 ;  /* 0x0000000216167824 */ /* 0x000fe200078e0218 */
[----:B------:R-:W-:Y:S01]  /*02d0*/  IADD3 R24, PT, PT, R23, R24, RZ ;  /* 0x0000001817187210 */ /* 0x000fe20007ffe0ff */
[-CC-:B------:R-:W-:Y:S02]  /*02e0*/  IMAD R9, R9, R20.reuse, R16.reuse ;  /* 0x0000001409097224 */ /* 0x180fe400078e0210 */
[--C-:B------:R-:W-:Y:S02]  /*02f0*/  IMAD R11, R11, R20, R16.reuse ;  /* 0x000000140b0b7224 */ /* 0x100fe400078e0210 */
[----:B0-----:R-:W-:-:S07]  /*0300*/  IMAD.IADD R23, R23, 0x1, R16 ;  /* 0x0000000117177824 */ /* 0x001fce00078e0210 */
.L_x_149:
        /* <DEDUP_REMOVED lines=16> */
[----:B0-----:R-:W-:-:S06]  /*0410*/  VIADD R14, R18, 0xffffffe ;  /* 0x0ffffffe120e7836 */ /* 0x001fcc0000000000 */
[----:B------:R0:W2:Y:S02]  /*0420*/  F2I.FTZ.U32.TRUNC.NTZ R15, R14 ;  /* 0x0000000e000f7305 */ /* 0x0000a4000021f000 */
[----:B0-----:R-:W-:Y:S01]  /*0430*/  IMAD.MOV.U32 R14, RZ, RZ, RZ ;  /* 0x000000ffff0e7224 */ /* 0x001fe200078e00ff */
[----:B--2---:R-:W-:-:S05]  /*0440*/  IADD3 R19, PT, PT, RZ, -R15, RZ ;  /* 0x8000000fff137210 */ /* 0x004fca0007ffe0ff */
[----:B------:R-:W-:-:S04]  /*0450*/  IMAD R19, R19, R16, RZ ;  /* 0x0000001013137224 */ /* 0x000fc800078e02ff */
[----:B------:R-:W-:Y:S01]  /*0460*/  IMAD.HI.U32 R15, R15, R19, R14 ;  /* 0x000000130f0f7227 */ /* 0x000fe200078e000e */
[----:B------:R-:W-:Y:S02]  /*0470*/  MOV R19, R20 ;  /* 0x0000001400137202 */ /* 0x000fe40000000f00 */
[----:B------:R-:W-:-:S03]  /*0480*/  LOP3.LUT R14, R22, R17, RZ, 0x3c, !PT ;  /* 0x00000011160e7212 */ /* 0x000fc600078e3cff */
[----:B------:R-:W-:Y:S01]  /*0490*/  IMAD.HI.U32 R15, R15, R19, RZ ;  /* 0x000000130f0f7227 */ /* 0x000fe200078e00ff */
[----:B------:R-:W-:-:S04]  /*04a0*/  ISETP.GE.AND P4, PT, R14, RZ, PT ;  /* 0x000000ff0e00720c */ /* 0x000fc80003f86270 */
[----:B------:R-:W-:-:S05]  /*04b0*/  IADD3 R18, PT, PT, -R15, RZ, RZ ;  /* 0x000000ff0f127210 */ /* 0x000fca0007ffe1ff */
[----:B------:R-:W-:-:S05]  /*04c0*/  IMAD R19, R16, R18, R19 ;  /* 0x0000001210137224 */ /* 0x000fca00078e0213 */
[----:B------:R-:W-:-:S13]  /*04d0*/  ISETP.GT.U32.AND P5, PT, R16, R19, PT ;  /* 0x000000131000720c */ /* 0x000fda0003fa4070 */
[----:B------:R-:W-:Y:S01]  /*04e0*/  @!P5 IMAD.IADD R19, R19, 0x1, -R16 ;  /* 0x000000011313d824 */ /* 0x000fe200078e0a10 */
[----:B------:R-:W-:Y:S02]  /*04f0*/  @!P5 IADD3 R15, PT, PT, R15, 0x1, RZ ;  /* 0x000000010f0fd810 */ /* 0x000fe40007ffe0ff */
[----:B------:R-:W-:Y:S02]  /*0500*/  ISETP.NE.AND P5, PT, R17, RZ, PT ;  /* 0x000000ff1100720c */ /* 0x000fe40003fa5270 */
[----:B------:R-:W-:-:S13]  /*0510*/  ISETP.GE.U32.AND P1, PT, R19, R16, PT ;  /* 0x000000101300720c */ /* 0x000fda0003f26070 */
        /* <DEDUP_REMOVED lines=26> */
.L_x_142:
[----:B------:R-:W-:Y:S05]  /*06c0*/  BSYNC.RECONVERGENT B0 ;  /* 0x0000000000007941 */ /* 0x000fea0003800200 */
.L_x_141:
[----:B------:R-:W-:Y:S04]  /*06d0*/  BSSY.RECONVERGENT B0, `(.L_x_143) ;  /* 0x0000033000007945 */ /* 0x000fe80003800200 */
[----:B------:R-:W-:Y:S05]  /*06e0*/  @P2 BRA `(.L_x_144) ;  /* 0x0000000000c42947 */ /* 0x000fea0003800000 */
[----:B0-----:R-:W0:Y:S01]  /*06f0*/  LDC R17, c[0x0][0x3a0] ;  /* 0x0000e800ff117b82 */ /* 0x001e220000000800 */
        /* <DEDUP_REMOVED lines=48> */
.L_x_144:
[----:B------:R-:W-:Y:S05]  /*0a00*/  BSYNC.RECONVERGENT B0 ;  /* 0x0000000000007941 */ /* 0x000fea0003800200 */
.L_x_143:
        /* <DEDUP_REMOVED lines=51> */
.L_x_146:
[----:B------:R-:W-:Y:S05]  /*0d40*/  BSYNC.RECONVERGENT B0 ;  /* 0x0000000000007941 */ /* 0x000fea0003800200 */
.L_x_145:
[----:B------:R-:W-:Y:S04]  /*0d50*/  BSSY.RECONVERGENT B0, `(.L_x_147) ;  /* 0x0000033000007945 */ /* 0x000fe80003800200 */
[----:B------:R-:W-:Y:S05]  /*0d60*/  @P0 BRA `(.L_x_148) ;  /* 0x0000000000c40947 */ /* 0x000fea0003800000 */
[----:B012---:R-:W0:Y:S01]  /*0d70*/  LDC R17, c[0x0][0x3a0] ;  /* 0x0000e800ff117b82 */ /* 0x007e220000000800 */
        /* <DEDUP_REMOVED lines=48> */
.L_x_148:
[----:B------:R-:W-:Y:S05]  /*1080*/  BSYNC.RECONVERGENT B0 ;  /* 0x0000000000007941 */ /* 0x000fea0003800200 */
.L_x_147:
[----:B------:R-:W4:Y:S01]  /*1090*/  LDC R14, c[0x0][0x360] ;  /* 0x0000d800ff0e7b82 */ /* 0x000f220000000800 */
[----:B------:R-:W-:-:S05]  /*10a0*/  VIADD R25, R25, 0x4 ;  /* 0x0000000419197836 */ /* 0x000fca0000000000 */
[----:B------:R-:W-:Y:S02]  /*10b0*/  ISETP.NE.AND P0, PT, R25, RZ, PT ;  /* 0x000000ff1900720c */ /* 0x000fe40003f05270 */
[C---:B----4-:R-:W-:Y:S01]  /*10c0*/  LEA R24, R14.reuse, R24, 0x2 ;  /* 0x000000180e187211 */ /* 0x050fe200078e10ff */
[C---:B------:R-:W-:Y:S01]  /*10d0*/  IMAD R10, R14.reuse, 0x4, R10 ;  /* 0x000000040e0a7824 */ /* 0x040fe200078e020a */
[C---:B------:R-:W-:Y:S01]  /*10e0*/  LEA R23, R14.reuse, R23, 0x2 ;  /* 0x000000170e177211 */ /* 0x040fe200078e10ff */
[C---:B------:R-:W-:Y:S01]  /*10f0*/  IMAD R11, R14.reuse, 0x4, R11 ;  /* 0x000000040e0b7824 */ /* 0x040fe200078e020b */
[C---:B------:R-:W-:Y:S02]  /*1100*/  LEA R9, R14.reuse, R9, 0x2 ;  /* 0x000000090e097211 */ /* 0x040fe400078e10ff */
[C---:B------:R-:W-:Y:S02]  /*1110*/  LEA R12, R14.reuse, R12, 0x2 ;  /* 0x0000000c0e0c7211 */ /* 0x040fe400078e10ff */
[----:B------:R-:W-:-:S02]  /*1120*/  LEA R22, R14, R22, 0x2 ;  /* 0x000000160e167211 */ /* 0x000fc400078e10ff */
[----:B------:R-:W-:Y:S01]  /*1130*/  LEA R13, R14, R13, 0x2 ;  /* 0x0000000d0e0d7211 */ /* 0x000fe200078e10ff */
[----:B------:R-:W-:Y:S06]  /*1140*/  @P0 BRA `(.L_x_149) ;  /* 0xfffffff000700947 */ /* 0x000fec000383ffff */
.L_x_140:
[----:B------:R-:W-:-:S13]  /*1150*/  ISETP.NE.AND P0, PT, R7, RZ, PT ;  /* 0x000000ff0700720c */ /* 0x000fda0003f05270 */
[----:B------:R-:W-:Y:S05]  /*1160*/  @!P0 EXIT ;  /* 0x000000000000894d */ /* 0x000fea0003800000 */
[----:B------:R-:W4:Y:S01]  /*1170*/  S2UR UR5, SR_CTAID.X ;  /* 0x00000000000579c3 */ /* 0x000f220000002500 */
[----:B------:R-:W5:Y:S01]  /*1180*/  S2R R18, SR_TID.X ;  /* 0x0000000000127919 */ /* 0x000f620000002100 */
[----:B------:R-:W5:Y:S01]  /*1190*/  LDCU UR4, c[0x0][0x360] ;  /* 0x00006c00ff0477ac */ /* 0x000f620008000800 */
[----:B------:R-:W-:-:S05]  /*11a0*/  IADD3 R7, PT, PT, -R7, RZ, RZ ;  /* 0x000000ff07077210 */ /* 0x000fca0007ffe1ff */
[----:B------:R-:W4:Y:S08]  /*11b0*/  LDC R14, c[0x0][0x3a0] ;  /* 0x0000e800ff0e7b82 */ /* 0x000f300000000800 */
[----:B------:R-:W0:Y:S08]  /*11c0*/  LDC R9, c[0x0][0x3a0] ;  /* 0x0000e800ff097b82 */ /* 0x000e300000000800 */
[----:B------:R-:W0:Y:S08]  /*11d0*/  LDC.64 R12, c[0x0][0x380] ;  /* 0x0000e000ff0c7b82 */ /* 0x000e300000000a00 */
[----:B------:R-:W0:Y:S01]  /*11e0*/  LDC.64 R10, c[0x0][0x388] ;  /* 0x0000e200ff0a7b82 */ /* 0x000e220000000a00 */
[----:B----4-:R-:W-:Y:S01]  /*11f0*/  IMAD R14, R14, UR5, RZ ;  /* 0x000000050e0e7c24 */ /* 0x010fe2000f8e02ff */
[----:B------:R-:W4:Y:S03]  /*1200*/  LDCU UR5, c[0x0][0x394] ;  /* 0x00007280ff0577ac */ /* 0x000f260008000800 */
[----:B------:R-:W-:-:S04]  /*1210*/  IMAD R3, R14, 0x2, R3 ;  /* 0x000000020e037824 */ /* 0x000fc800078e0203 */
[----:B-----5:R-:W-:-:S04]  /*1220*/  IMAD R18, R3, UR4, R18 ;  /* 0x0000000403127c24 */ /* 0x020fc8000f8e0212 */
[----:B------:R-:W-:-:S07]  /*1230*/  IMAD R3, R0, R5, R18 ;  /* 0x0000000500037224 */ /* 0x000fce00078e0212 */
.L_x_152:
[----:B------:R-:W-:Y:S01]  /*1240*/  ISETP.GE.AND P0, PT, R18, R5, PT ;  /* 0x000000051200720c */ /* 0x000fe20003f06270 */
[----:B------:R-:W-:Y:S01]  /*1250*/  BSSY.RECONVERGENT B0, `(.L_x_150) ;  /* 0x0000032000007945 */ /* 0x000fe20003800200 */
[----:B------:R-:W-:Y:S02]  /*1260*/  IADD3 R7, PT, PT, R7, 0x1, RZ ;  /* 0x0000000107077810 */ /* 0x000fe40007ffe0ff */
[----:B----4-:R-:W-:Y:S02]  /*1270*/  ISETP.GE.OR P0, PT, R0, UR5, P0 ;  /* 0x0000000500007c0c */ /* 0x010fe40008706670 */
[----:B------:R-:W-:-:S11]  /*1280*/  ISETP.NE.AND P3, PT, R7, RZ, PT ;  /* 0x000000ff0700720c */ /* 0x000fd60003f65270 */
[----:B------:R-:W-:Y:S05]  /*1290*/  @P0 BRA `(.L_x_151) ;  /* 0x0000000000b40947 */ /* 0x000fea0003800000 */
[----:B0-----:R-:W-:Y:S01]  /*12a0*/  IABS R20, R9 ;  /* 0x0000000900147213 */ /* 0x001fe20000000000 */
        /* <DEDUP_REMOVED lines=44> */
.L_x_151:
[----:B------:R-:W-:Y:S05]  /*1570*/  BSYNC.RECONVERGENT B0 ;  /* 0x0000000000007941 */ /* 0x000fea0003800200 */
.L_x_150:
[----:B------:R-:W-:Y:S02]  /*1580*/  IADD3 R3, PT, PT, R3, UR4, RZ ;  /* 0x0000000403037c10 */ /* 0x000fe4000fffe0ff */
[----:B------:R-:W-:Y:S01]  /*1590*/  IADD3 R18, PT, PT, R18, UR4, RZ ;  /* 0x0000000412127c10 */ /* 0x000fe2000fffe0ff */
[----:B------:R-:W-:Y:S06]  /*15a0*/  @P3 BRA `(.L_x_152) ;  /* 0xfffffffc00243947 */ /* 0x000fec000383ffff */
[----:B------:R-:W-:Y:S05]  /*15b0*/  EXIT ;  /* 0x000000000000794d */ /* 0x000fea0003800000 */
.L_x_153:
        /* <DEDUP_REMOVED lines=12> */
.L_x_332:


//--------------------- .text._Z15kernel_halfsizePfS_iiiii --------------------------
	.section	.text._Z15kernel_halfsizePfS_iiiii,"ax",@progbits
	.align	128
        .global         _Z15kernel_halfsizePfS_iiiii
        .type           _Z15kernel_halfsizePfS_iiiii,@function
        .size           _Z15kernel_halfsizePfS_iiiii,(.L_x_333 - _Z15kernel_halfsizePfS_iiiii)
        .other          _Z15kernel_halfsizePfS_iiiii,@"STO_CUDA_ENTRY STV_DEFAULT"
_Z15kernel_halfsizePfS_iiiii:
.text._Z15kernel_halfsizePfS_iiiii:
[----:B------:R-:W-:Y:S08]  /*0000*/  LDC R1, c[0x0][0x37c] ;  /* 0x0000df00ff017b82 */ /* 0x000ff00000000800 */
[----:B------:R-:W0:Y:S01]  /*0010*/  LDC R23, c[0x0][0x3a0] ;  /* 0x0000e800ff177b82 */ /* 0x000e220000000800 */
[----:B------:R-:W1:Y:S07]  /*0020*/  S2R R0, SR_TID.Y ;  /* 0x0000000000007919 */ /* 0x000e6e0000002200 */
[----:B------:R-:W2:Y:S08]  /*0030*/  LDC R3, c[0x0][0x364] ;  /* 0x0000d900ff037b82 */ /* 0x000eb00000000800 */
[----:B------:R-:W3:Y:S01]  /*0040*/  S2UR UR5, SR_CTAID.Y ;  /* 0x00000000000579c3 */ /* 0x000ee20000002600 */
[----:B0-----:R-:W-:-:S13]  /*0050*/  ISETP.GE.AND P0, PT, R23, 0x1, PT ;  /* 0x000000011700780c */ /* 0x001fda0003f06270 */
[----:B-123--:R-:W-:Y:S05]  /*0060*/  @!P0 EXIT ;  /* 0x000000000000894d */ /* 0x00efea0003800000 */
[----:B------:R-:W0:Y:S01]  /*0070*/  S2UR UR4, SR_CTAID.X ;  /* 0x00000000000479c3 */ /* 0x000e220000002500 */
[----:B------:R-:W1:Y:S01]  /*0080*/  LDCU.64 UR8, c[0x0][0x398] ;  /* 0x00007300ff0877ac */ /* 0x000e620008000a00 */
[----:B------:R-:W-:Y:S02]  /*0090*/  IMAD R0, R3, UR5, R0 ;  /* 0x0000000503007c24 */ /* 0x000fe4000f8e0200 */
[----:B------:R-:W-:Y:S02]  /*00a0*/  HFMA2 R9, -RZ, RZ, 0, 0 ;  /* 0x00000000ff097431 */ /* 0x000fe400000001ff */
[----:B------:R-:W-:Y:S01]  /*00b0*/  VIADD R3, R23, 0xffffffff ;  /* 0xffffffff17037836 */ /* 0x000fe20000000000 */
[----:B------:R-:W2:Y:S01]  /*00c0*/  LDCU UR10, c[0x0][0x390] ;  /* 0x00007200ff0a77ac */ /* 0x000ea20008000800 */
[----:B------:R-:W-:-:S03]  /*00d0*/  SHF.L.U32 R5, R0, 0x1, RZ ;  /* 0x0000000100057819 */ /* 0x000fc600000006ff */
[----:B------:R-:W-:Y:S01]  /*00e0*/  ISETP.GE.U32.AND P1, PT, R3, 0x3, PT ;  /* 0x000000030300780c */ /* 0x000fe20003f26070 */
[----:B------:R-:W3:Y:S01]  /*00f0*/  LDCU.64 UR6, c[0x0][0x358] ;  /* 0x00006b00ff0677ac */ /* 0x000ee20008000a00 */
[----:B------:R-:W-:Y:S01]  /*0100*/  IADD3 R2, PT, PT, R5, 0x1, RZ ;  /* 0x0000000105027810 */ /* 0x000fe20007ffe0ff */
[----:B-1----:R-:W-:-:S03]  /*0110*/  IMAD R8, R23, UR8, RZ ;  /* 0x0000000817087c24 */ /* 0x002fc6000f8e02ff */
[----:B------:R-:W-:Y:S01]  /*0120*/  ISETP.GE.AND P0, PT, R2, UR9, PT ;  /* 0x0000000902007c0c */ /* 0x000fe2000bf06270 */
[C---:B------:R-:W-:Y:S02]  /*0130*/  IMAD.SHL.U32 R2, R23.reuse, 0x2, RZ ;  /* 0x0000000217027824 */ /* 0x040fe400078e00ff */
[C---:B--2---:R-:W-:Y:S02]  /*0140*/  IMAD R3, R23.reuse, UR10, RZ ;  /* 0x0000000a17037c24 */ /* 0x044fe4000f8e02ff */
[----:B0-----:R-:W-:Y:S02]  /*0150*/  IMAD R4, R23, UR4, RZ ;  /* 0x0000000417047c24 */ /* 0x001fe4000f8e02ff */
[C---:B------:R-:W-:Y:S02]  /*0160*/  IMAD R5, R8.reuse, R5, RZ ;  /* 0x0000000508057224 */ /* 0x040fe400078e02ff */
[C---:B------:R-:W-:Y:S01]  /*0170*/  IMAD.IADD R6, R8.reuse, 0x1, -R23 ;  /* 0x0000000108067824 */ /* 0x040fe200078e0a17 */
[----:B------:R-:W-:Y:S01]  /*0180*/  SEL R8, R8, RZ, !P0 ;  /* 0x000000ff08087207 */ /* 0x000fe20004000000 */
[----:B------:R-:W-:Y:S01]  /*0190*/  IMAD R7, R0, R3, RZ ;  /* 0x0000000300077224 */ /* 0x000fe200078e02ff */
[----:B---3--:R-:W-:Y:S06]  /*01a0*/  @!P1 BRA `(.L_x_154) ;  /* 0x0000000c00e09947 */ /* 0x008fec0003800000 */
[----:B------:R-:W0:Y:S01]  /*01b0*/  S2R R17, SR_TID.X ;  /* 0x0000000000117919 */ /* 0x000e220000002100 */
[----:B------:R-:W1:Y:S01]  /*01c0*/  LDC R11, c[0x0][0x360] ;  /* 0x0000d800ff0b7b82 */ /* 0x000e620000000800 */
[C---:B------:R-:W-:Y:S01]  /*01d0*/  IADD3 R14, PT, PT, R4.reuse, 0x2, RZ ;  /* 0x00000002040e7810 */ /* 0x040fe20007ffe0ff */
[----:B------:R-:W-:Y:S01]  /*01e0*/  VIADD R16, R4, 0x3 ;  /* 0x0000000304107836 */ /* 0x000fe20000000000 */
[----:B------:R-:W-:Y:S01]  /*01f0*/  LOP3.LUT R13, R23, 0x7ffffffc, RZ, 0xc0, !PT ;  /* 0x7ffffffc170d7812 */ /* 0x000fe200078ec0ff */
[----:B------:R-:W2:Y:S04]  /*0200*/  LDCU UR5, c[0x0][0x394] ;  /* 0x00007280ff0577ac */ /* 0x000ea80008000800 */
[----:B------:R-:W-:Y:S02]  /*0210*/  IMAD.MOV R25, RZ, RZ, -R13 ;  /* 0x000000ffff197224 */ /* 0x000fe400078e0a0d */
[----:B-1----:R-:W-:-:S02]  /*0220*/  IMAD R26, R11, UR4, RZ ;  /* 0x000000040b1a7c24 */ /* 0x002fc4000f8e02ff */
[----:B------:R-:W-:Y:S01]  /*0230*/  IMAD R24, R4, R11, R11 ;  /* 0x0000000b04187224 */ /* 0x000fe200078e020b */
[----:B0-----:R-:W-:Y:S01]  /*0240*/  IADD3 R15, PT, PT, R7, R17, RZ ;  /* 0x00000011070f7210 */ /* 0x001fe20007ffe0ff */
[-CC-:B------:R-:W-:Y:S02]  /*0250*/  IMAD R10, R14, R11.reuse, R17.reuse ;  /* 0x0000000b0e0a7224 */ /* 0x180fe400078e0211 */
[-C--:B------:R-:W-:Y:S02]  /*0260*/  IMAD R12, R16, R11.reuse, R17 ;  /* 0x0000000b100c7224 */ /* 0x080fe400078e0211 */
[--C-:B------:R-:W-:Y:S02]  /*0270*/  IMAD R9, R14, R11, R15.reuse ;  /* 0x0000000b0e097224 */ /* 0x100fe400078e020f */
[----:B------:R-:W-:Y:S02]  /*0280*/  IMAD R14, R0, UR10, R26 ;  /* 0x0000000a000e7c24 */ /* 0x000fe4000f8e021a */
[C---:B------:R-:W-:Y:S01]  /*0290*/  IMAD.IADD R22, R24.reuse, 0x1, R15 ;  /* 0x0000000118167824 */ /* 0x040fe200078e020f */
[----:B------:R-:W-:Y:S01]  /*02a0*/  IADD3 R24, PT, PT, R24, R17, RZ ;  /* 0x0000001118187210 */ /* 0x000fe20007ffe0ff */
[----:B------:R-:W-:-:S02]  /*02b0*/  IMAD R26, R26, R23, R17 ;  /* 0x000000171a1a7224 */ /* 0x000fc400078e0211 */
[----:B------:R-:W-:Y:S02]  /*02c0*/  IMAD R11, R16, R11, R15 ;  /* 0x0000000b100b7224 */ /* 0x000fe400078e020f */
[----:B--2---:R-:W-:-:S07]  /*02d0*/  IMAD R23, R14, R23, R17 ;  /* 0x000000170e177224 */ /* 0x004fce00078e0211 */
.L_x_163:
        /* <DEDUP_REMOVED lines=22> */
[----:B------:R-:W-:-:S03]  /*0440*/  LOP3.LUT R14, R26, R17, RZ, 0x3c, !PT ;  /* 0x000000111a0e7212 */ /* 0x000fc600078e3cff */
[----:B------:R-:W-:Y:S01]  /*0450*/  IMAD.MOV.U32 R19, RZ, RZ, R20 ;  /* 0x000000ffff137224 */ /* 0x000fe200078e0014 */
[----:B------:R-:W-:-:S03]  /*0460*/  ISETP.GE.AND P4, PT, R14, RZ, PT ;  /* 0x000000ff0e00720c */ /* 0x000fc60003f86270 */
[----:B------:R-:W-:-:S05]  /*0470*/  IMAD.HI.U32 R15, R15, R19, RZ ;  /* 0x000000130f0f7227 */ /* 0x000fca00078e00ff */
[----:B------:R-:W-:-:S05]  /*0480*/  IADD3 R18, PT, PT, -R15, RZ, RZ ;  /* 0x000000ff0f127210 */ /* 0x000fca0007ffe1ff */
[----:B------:R-:W-:-:S05]  /*0490*/  IMAD R19, R16, R18, R19 ;  /* 0x0000001210137224 */ /* 0x000fca00078e0213 */
[----:B------:R-:W-:-:S13]  /*04a0*/  ISETP.GT.U32.AND P5, PT, R16, R19, PT ;  /* 0x000000131000720c */ /* 0x000fda0003fa4070 */
[----:B------:R-:W-:Y:S01]  /*04b0*/  @!P5 IMAD.IADD R19, R19, 0x1, -R16 ;  /* 0x000000011313d824 */ /* 0x000fe200078e0a10 */
[----:B------:R-:W-:Y:S02]  /*04c0*/  @!P5 IADD3 R15, PT, PT, R15, 0x1, RZ ;  /* 0x000000010f0fd810 */ /* 0x000fe40007ffe0ff */
[----:B------:R-:W-:Y:S02]  /*04d0*/  ISETP.NE.AND P5, PT, R17, RZ, PT ;  /* 0x000000ff1100720c */ /* 0x000fe40003fa5270 */
[----:B------:R-:W-:-:S13]  /*04e0*/  ISETP.GE.U32.AND P1, PT, R19, R16, PT ;  /* 0x000000101300720c */ /* 0x000fda0003f26070 */
[----:B------:R-:W-:-:S05]  /*04f0*/  @P1 VIADD R15, R15, 0x1 ;  /* 0x000000010f0f1836 */ /* 0x000fca0000000000 */
[----:B------:R-:W-:Y:S02]  /*0500*/  MOV R19, R15 ;  /* 0x0000000f00137202 */ /* 0x000fe40000000f00 */
[----:B------:R-:W0:Y:S03]  /*0510*/  LDC.64 R14, c[0x0][0x388] ;  /* 0x0000e200ff0e7b82 */ /* 0x000e260000000a00 */
[----:B------:R-:W-:Y:S01]  /*0520*/  @!P4 IMAD.MOV R19, RZ, RZ, -R19 ;  /* 0x000000ffff13c224 */ /* 0x000fe200078e0a13 */
        /* <DEDUP_REMOVED lines=11> */
[----:B------:R-:W-:-:S04]  /*05e0*/  IMAD.WIDE R18, R8, 0x4, R16 ;  /* 0x0000000408127825 */ /* 0x000fc800078e0210 */
[----:B------:R-:W-:Y:S02]  /*05f0*/  IMAD.WIDE R20, R8, 0x4, R14 ;  /* 0x0000000408147825 */ /* 0x000fe400078e020e */
[----:B------:R-:W3:Y:S04]  /*0600*/  LDG.E R18, desc[UR6][R18.64] ;  /* 0x0000000612127981 */ /* 0x000ee8000c1e1900 */
[----:B------:R-:W2:Y:S04]  /*0610*/  LDG.E R16, desc[UR6][R14.64] ;  /* 0x000000060e107981 */ /* 0x000ea8000c1e1900 */
[----:B------:R-:W4:Y:S01]  /*0620*/  LDG.E R20, desc[UR6][R20.64] ;  /* 0x0000000614147981 */ /* 0x000f22000c1e1900 */
[----:B-1----:R-:W-:-:S04]  /*0630*/  IMAD.WIDE R28, R23, 0x4, R28 ;  /* 0x00000004171c7825 */ /* 0x002fc800078e021c */
[----:B--2---:R-:W-:-:S04]  /*0640*/  FADD R27, R27, R16 ;  /* 0x000000101b1b7221 */ /* 0x004fc80000000000 */
[----:B---3--:R-:W-:-:S04]  /*0650*/  FADD R27, R27, R18 ;  /* 0x000000121b1b7221 */ /* 0x008fc80000000000 */
[----:B----4-:R-:W-:-:S04]  /*0660*/  FADD R27, R27, R20 ;  /* 0x000000141b1b7221 */ /* 0x010fc80000000000 */
[----:B------:R-:W-:-:S05]  /*0670*/  FMUL R27, R27, 0.25 ;  /* 0x3e8000001b1b7820 */ /* 0x000fca0000400000 */
[----:B------:R0:W-:Y:S02]  /*0680*/  STG.E desc[UR6][R28.64], R27 ;  /* 0x0000001b1c007986 */ /* 0x0001e4000c101906 */
.L_x_156:
[----:B------:R-:W-:Y:S05]  /*0690*/  BSYNC.RECONVERGENT B0 ;  /* 0x0000000000007941 */ /* 0x000fea0003800200 */
.L_x_155:
[----:B------:R-:W-:Y:S04]  /*06a0*/  BSSY.RECONVERGENT B0, `(.L_x_157) ;  /* 0x0000033000007945 */ /* 0x000fe80003800200 */
[----:B------:R-:W-:Y:S05]  /*06b0*/  @P2 BRA `(.L_x_158) ;  /* 0x0000000000c42947 */ /* 0x000fea0003800000 */
[----:B------:R-:W1:Y:S01]  /*06c0*/  LDC R17, c[0x0][0x3a0] ;  /* 0x0000e800ff117b82 */ /* 0x000e620000000800 */
[----:B------:R-:W-:Y:S01]  /*06d0*/  HFMA2 R14, -RZ, RZ, 0, 0 ;  /* 0x00000000ff0e7431 */ /* 0x000fe200000001ff */
[----:B------:R-:W-:-:S06]  /*06e0*/  IABS R20, R24 ;  /* 0x0000001800147213 */ /* 0x000fcc0000000000 */
[----:B0-----:R-:W0:Y:S01]  /*06f0*/  LDC.64 R28, c[0x0][0x380] ;  /* 0x0000e000ff1c7b82 */ /* 0x001e220000000a00 */
[----:B-1----:R-:W-:-:S04]  /*0700*/  IABS R16, R17 ;  /* 0x0000001100107213 */ /* 0x002fc80000000000 */
[----:B------:R-:W1:Y:S08]  /*0710*/  I2F.RP R18, R16 ;  /* 0x0000001000127306 */ /* 0x000e700000209400 */
[----:B-1----:R-:W1:Y:S02]  /*0720*/  MUFU.RCP R18, R18 ;  /* 0x0000001200127308 */ /* 0x002e640000001000 */
[----:B-1----:R-:W-:-:S06]  /*0730*/  VIADD R19, R18, 0xffffffe ;  /* 0x0ffffffe12137836 */ /* 0x002fcc0000000000 */
[----:B------:R-:W1:Y:S02]  /*0740*/  F2I.FTZ.U32.TRUNC.NTZ R15, R19 ;  /* 0x00000013000f7305 */ /* 0x000e64000021f000 */
[----:B-1----:R-:W-:-:S05]  /*0750*/  IADD3 R21, PT, PT, RZ, -R15, RZ ;  /* 0x8000000fff157210 */ /* 0x002fca0007ffe0ff */
        /* <DEDUP_REMOVED lines=15> */
[----:B------:R-:W1:Y:S03]  /*0850*/  LDC.64 R14, c[0x0][0x388] ;  /* 0x0000e200ff0e7b82 */ /* 0x000e660000000a00 */
        /* <DEDUP_REMOVED lines=9> */
[----:B-1----:R-:W-:-:S04]  /*08f0*/  IMAD.WIDE R16, R17, 0x4, R14 ;  /* 0x0000000411107825 */ /* 0x002fc800078e020e */
[----:B------:R-:W-:Y:S01]  /*0900*/  IMAD.WIDE R14, R19, 0x4, R14 ;  /* 0x00000004130e7825 */ /* 0x000fe200078e020e */
[----:B------:R-:W2:Y:S03]  /*0910*/  LDG.E R27, desc[UR6][R16.64] ;  /* 0x00000006101b7981 */ /* 0x000ea6000c1e1900 */
[----:B------:R-:W-:-:S04]  /*0920*/  IMAD.WIDE R18, R8, 0x4, R16 ;  /* 0x0000000408127825 */ /* 0x000fc800078e0210 */
[----:B------:R-:W-:Y:S02]  /*0930*/  IMAD.WIDE R20, R8, 0x4, R14 ;  /* 0x0000000408147825 */ /* 0x000fe400078e020e */
[----:B------:R-:W3:Y:S04]  /*0940*/  LDG.E R18, desc[UR6][R18.64] ;  /* 0x0000000612127981 */ /* 0x000ee8000c1e1900 */
[----:B------:R-:W2:Y:S04]  /*0950*/  LDG.E R16, desc[UR6][R14.64] ;  /* 0x000000060e107981 */ /* 0x000ea8000c1e1900 */
[----:B------:R-:W4:Y:S01]  /*0960*/  LDG.E R20, desc[UR6][R20.64] ;  /* 0x0000000614147981 */ /* 0x000f22000c1e1900 */
[----:B0-----:R-:W-:-:S04]  /*0970*/  IMAD.WIDE R28, R22, 0x4, R28 ;  /* 0x00000004161c7825 */ /* 0x001fc800078e021c */
[----:B--2---:R-:W-:-:S04]  /*0980*/  FADD R27, R27, R16 ;  /* 0x000000101b1b7221 */ /* 0x004fc80000000000 */
[----:B---3--:R-:W-:-:S04]  /*0990*/  FADD R27, R27, R18 ;  /* 0x000000121b1b7221 */ /* 0x008fc80000000000 */
[----:B----4-:R-:W-:-:S04]  /*09a0*/  FADD R27, R27, R20 ;  /* 0x000000141b1b7221 */ /* 0x010fc80000000000 */
[----:B------:R-:W-:-:S05]  /*09b0*/  FMUL R27, R27, 0.25 ;  /* 0x3e8000001b1b7820 */ /* 0x000fca0000400000 */
[----:B------:R1:W-:Y:S02]  /*09c0*/  STG.E desc[UR6][R28.64], R27 ;  /* 0x0000001b1c007986 */ /* 0x0003e4000c101906 */
.L_x_158:
[----:B------:R-:W-:Y:S05]  /*09d0*/  BSYNC.RECONVERGENT B0 ;  /* 0x0000000000007941 */ /* 0x000fea0003800200 */
.L_x_157:
[----:B------:R-:W-:Y:S04]  /*09e0*/  BSSY.RECONVERGENT B0, `(.L_x_159) ;  /* 0x0000033000007945 */ /* 0x000fe80003800200 */
[----:B------:R-:W-:Y:S05]  /*09f0*/  @P3 BRA `(.L_x_160) ;  /* 0x0000000000c43947 */ /* 0x000fea0003800000 */
[----:B------:R-:W2:Y:S01]  /*0a00*/  LDC R17, c[0x0][0x3a0] ;  /* 0x0000e800ff117b82 */ /* 0x000ea20000000800 */
[----:B------:R-:W-:Y:S01]  /*0a10*/  HFMA2 R14, -RZ, RZ, 0, 0 ;  /* 0x00000000ff0e7431 */ /* 0x000fe200000001ff */
[----:B------:R-:W-:-:S06]  /*0a20*/  IABS R20, R10 ;  /* 0x0000000a00147213 */ /* 0x000fcc0000000000 */
[----:B01----:R-:W0:Y:S01]  /*0a30*/  LDC.64 R28, c[0x0][0x380] ;  /* 0x0000e000ff1c7b82 */ /* 0x003e220000000a00 */
[----:B--2---:R-:W-:-:S04]  /*0a40*/  IABS R16, R17 ;  /* 0x0000001100107213 */ /* 0x004fc80000000000 */
[----:B------:R-:W1:Y:S08]  /*0a50*/  I2F.RP R18, R16 ;  /* 0x0000001000127306 */ /* 0x000e700000209400 */
[----:B-1----:R-:W1:Y:S02]  /*0a60*/  MUFU.RCP R18, R18 ;  /* 0x0000001200127308 */ /* 0x002e640000001000 */
[----:B-1----:R-:W-:-:S06]  /*0a70*/  IADD3 R19, PT, PT, R18, 0xffffffe, RZ ;  /* 0x0ffffffe12137810 */ /* 0x002fcc0007ffe0ff */
[----:B------:R-:W1:Y:S02]  /*0a80*/  F2I.FTZ.U32.TRUNC.NTZ R15, R19 ;  /* 0x00000013000f7305 */ /* 0x000e64000021f000 */
[----:B-1----:R-:W-:-:S04]  /*0a90*/  IMAD.MOV R21, RZ, RZ, -R15 ;  /* 0x000000ffff157224 */ /* 0x002fc800078e0a0f */
        /* <DEDUP_REMOVED lines=15> */
[----:B------:R-:W1:Y:S02]  /*0b90*/  LDC.64 R14, c[0x0][0x388] ;  /* 0x0000e200ff0e7b82 */ /* 0x000e640000000a00 */
        /* <DEDUP_REMOVED lines=23> */
.L_x_160:
[----:B------:R-:W-:Y:S05]  /*0d10*/  BSYNC.RECONVERGENT B0 ;  /* 0x0000000000007941 */ /* 0x000fea0003800200 */
.L_x_159:
[----:B------:R-:W-:Y:S04]  /*0d20*/  BSSY.RECONVERGENT B0, `(.L_x_161) ;  /* 0x0000033000007945 */ /* 0x000fe80003800200 */
[----:B------:R-:W-:Y:S05]  /*0d30*/  @P0 BRA `(.L_x_162) ;  /* 0x0000000000c40947 */ /* 0x000fea0003800000 */
[----:B------:R-:W3:Y:S01]  /*0d40*/  LDC R17, c[0x0][0x3a0] ;  /* 0x0000e800ff117b82 */ /* 0x000ee20000000800 */
[----:B------:R-:W-:Y:S01]  /*0d50*/  IMAD.MOV.U32 R14, RZ, RZ, RZ ;  /* 0x000000ffff0e7224 */ /* 0x000fe200078e00ff */
[----:B------:R-:W-:-:S06]  /*0d60*/  IABS R20, R12 ;  /* 0x0000000c00147213 */ /* 0x000fcc0000000000 */
[----:B012---:R-:W0:Y:S01]  /*0d70*/  LDC.64 R28, c[0x0][0x380] ;  /* 0x0000e000ff1c7b82 */ /* 0x007e220000000a00 */
[----:B---3--:R-:W-:-:S04]  /*0d80*/  IABS R16, R17 ;  /* 0x0000001100107213 */ /* 0x008fc80000000000 */
[----:B------:R-:W1:Y:S08]  /*0d90*/  I2F.RP R18, R16 ;  /* 0x0000001000127306 */ /* 0x000e700000209400 */
[----:B-1----:R-:W1:Y:S02]  /*0da0*/  MUFU.RCP R18, R18 ;  /* 0x0000001200127308 */ /* 0x002e640000001000 */
[----:B-1----:R-:W-:-:S06]  /*0db0*/  IADD3 R19, PT, PT, R18, 0xffffffe, RZ ;  /* 0x0ffffffe12137810 */ /* 0x002fcc0007ffe0ff */
[----:B------:R-:W1:Y:S02]  /*0dc0*/  F2I.FTZ.U32.TRUNC.NTZ R15, R19 ;  /* 0x00000013000f7305 */ /* 0x000e64000021f000 */
[----:B-1----:R-:W-:-:S05]  /*0dd0*/  IADD3 R21, PT, PT, RZ, -R15, RZ ;  /* 0x8000000fff157210 */ /* 0x002fca0007ffe0ff */
        /* <DEDUP_REMOVED lines=15> */
[----:B------:R-:W1:Y:S03]  /*0ed0*/  LDC.64 R14, c[0x0][0x388] ;  /* 0x0000e200ff0e7b82 */ /* 0x000e660000000a00 */
        /* <DEDUP_REMOVED lines=23> */
.L_x_162:
[----:B------:R-:W-:Y:S05]  /*1050*/  BSYNC.RECONVERGENT B0 ;  /* 0x0000000000007941 */ /* 0x000fea0003800200 */
.L_x_161:
        /* <DEDUP_REMOVED lines=12> */
[----:B------:R-:W-:-:S07]  /*1120*/  IMAD.MOV.U32 R9, RZ, RZ, R13 ;  /* 0x000000ffff097224 */ /* 0x000fce00078e000d */
.L_x_154:
[----:B------:R-:W4:Y:S02]  /*1130*/  LDC R18, c[0x0][0x3a0] ;  /* 0x0000e800ff127b82 */ /* 0x000f240000000800 */
[----:B----4-:R-:W-:-:S13]  /*1140*/  LOP3.LUT P0, R10, R18, 0x3, RZ, 0xc0, !PT ;  /* 0x00000003120a7812 */ /* 0x010fda000780c0ff */
[----:B------:R-:W-:Y:S05]  /*1150*/  @!P0 EXIT ;  /* 0x000000000000894d */ /* 0x000fea0003800000 */
[----:B------:R-:W4:Y:S01]  /*1160*/  S2R R19, SR_TID.X ;  /* 0x0000000000137919 */ /* 0x000f220000002100 */
[----:B------:R-:W-:Y:S01]  /*1170*/  ISETP.NE.AND P0, PT, R10, 0x1, PT ;  /* 0x000000010a00780c */ /* 0x000fe20003f05270 */
[----:B------:R-:W0:-:S12]  /*1180*/  LDCU UR4, c[0x0][0x360] ;  /* 0x00006c00ff0477ac */ /* 0x000e180008000800 */
[----:B------:R-:W-:Y:S05]  /*1190*/  @!P0 BRA `(.L_x_164) ;  /* 0x0000000400c08947 */ /* 0x000fea0003800000 */
[----:B------:R-:W5:Y:S01]  /*11a0*/  LDCU UR5, c[0x0][0x394] ;  /* 0x00007280ff0577ac */ /* 0x000f620008000800 */
[----:B------:R-:W-:Y:S01]  /*11b0*/  IADD3 R10, PT, PT, R4, R9, RZ ;  /* 0x00000009040a7210 */ /* 0x000fe20007ffe0ff */
[----:B------:R-:W-:Y:S04]  /*11c0*/  BSSY.RECONVERGENT B0, `(.L_x_165) ;  /* 0x0000038000007945 */ /* 0x000fe80003800200 */
[----:B0---4-:R-:W-:-:S05]  /*11d0*/  IMAD R21, R10, UR4, R19 ;  /* 0x000000040a157c24 */ /* 0x011fca000f8e0213 */
[C---:B------:R-:W-:Y:S02]  /*11e0*/  ISETP.GE.AND P0, PT, R21.reuse, R3, PT ;  /* 0x000000031500720c */ /* 0x040fe40003f06270 */
[----:B------:R-:W-:-:S04]  /*11f0*/  IADD3 R20, PT, PT, R21, UR4, RZ ;  /* 0x0000000415147c10 */ /* 0x000fc8000fffe0ff */
[----:B------:R-:W-:Y:S02]  /*1200*/  ISETP.GE.AND P1, PT, R20, R3, PT ;  /* 0x000000031400720c */ /* 0x000fe40003f26270 */
[C---:B-----5:R-:W-:Y:S02]  /*1210*/  ISETP.GE.OR P0, PT, R0.reuse, UR5, P0 ;  /* 0x0000000500007c0c */ /* 0x060fe40008706670 */
[----:B------:R-:W-:-:S11]  /*1220*/  ISETP.GE.OR P1, PT, R0, UR5, P1 ;  /* 0x0000000500007c0c */ /* 0x000fd60008f26670 */
[----:B------:R-:W-:Y:S05]  /*1230*/  @P0 BRA `(.L_x_166) ;  /* 0x0000000000c00947 */ /* 0x000fea0003800000 */
[----:B------:R-:W-:Y:S01]  /*1240*/  IABS R14, R18 ;  /* 0x00000012000e7213 */ /* 0x000fe20000000000 */
[----:B------:R-:W-:Y:S01]  /*1250*/  HFMA2 R10, -RZ, RZ, 0, 0 ;  /* 0x00000000ff0a7431 */ /* 0x000fe200000001ff */
[----:B------:R-:W-:Y:S01]  /*1260*/  IABS R16, R21 ;  /* 0x0000001500107213 */ /* 0x000fe20000000000 */
[----:B------:R-:W0:Y:S01]  /*1270*/  LDC.64 R22, c[0x0][0x380] ;  /* 0x0000e000ff167b82 */ /* 0x000e220000000a00 */
[----:B------:R-:W4:Y:S08]  /*1280*/  I2F.RP R12, R14 ;  /* 0x0000000e000c7306 */ /* 0x000f300000209400 */
[----:B----4-:R-:W4:Y:S02]  /*1290*/  MUFU.RCP R12, R12 ;  /* 0x0000000c000c7308 */ /* 0x010f240000001000 */
[----:B----4-:R-:W-:-:S06]  /*12a0*/  VIADD R13, R12, 0xffffffe ;  /* 0x0ffffffe0c0d7836 */ /* 0x010fcc0000000000 */
[----:B------:R-:W4:Y:S02]  /*12b0*/  F2I.FTZ.U32.TRUNC.NTZ R11, R13 ;  /* 0x0000000d000b7305 */ /* 0x000f24000021f000 */
[----:B----4-:R-:W-:-:S05]  /*12c0*/  IADD3 R15, PT, PT, RZ, -R11, RZ ;  /* 0x8000000bff0f7210 */ /* 0x010fca0007ffe0ff */
[----:B------:R-:W-:-:S04]  /*12d0*/  IMAD R15, R15, R14, RZ ;  /* 0x0000000e0f0f7224 */ /* 0x000fc800078e02ff */
[----:B------:R-:W-:-:S04]  /*12e0*/  IMAD.HI.U32 R10, R11, R15, R10 ;  /* 0x0000000f0b0a7227 */ /* 0x000fc800078e000a */
[----:B------:R-:W-:-:S04]  /*12f0*/  IMAD.MOV.U32 R11, RZ, RZ, R16 ;  /* 0x000000ffff0b7224 */ /* 0x000fc800078e0010 */
[----:B------:R-:W-:-:S05]  /*1300*/  IMAD.HI.U32 R10, R10, R11, RZ ;  /* 0x0000000b0a0a7227 */ /* 0x000fca00078e00ff */
[----:B------:R-:W-:-:S05]  /*1310*/  IADD3 R12, PT, PT, -R10, RZ, RZ ;  /* 0x000000ff0a0c7210 */ /* 0x000fca0007ffe1ff */
[C---:B------:R-:W-:Y:S02]  /*1320*/  IMAD R11, R14.reuse, R12, R11 ;  /* 0x0000000c0e0b7224 */ /* 0x040fe400078e020b */
[----:B------:R-:W4:Y:S03]  /*1330*/  LDC.64 R12, c[0x0][0x388] ;  /* 0x0000e200ff0c7b82 */ /* 0x000f260000000a00 */
        /* <DEDUP_REMOVED lines=17> */
[----:B----4-:R-:W-:-:S04]  /*1450*/  IMAD.WIDE R10, R11, 0x4, R12 ;  /* 0x000000040b0a7825 */ /* 0x010fc800078e020c */
[----:B------:R-:W-:Y:S01]  /*1460*/  IMAD.WIDE R12, R15, 0x4, R12 ;  /* 0x000000040f0c7825 */ /* 0x000fe200078e020c */
[----:B------:R-:W4:Y:S03]  /*1470*/  LDG.E R24, desc[UR6][R10.64] ;  /* 0x000000060a187981 */ /* 0x000f26000c1e1900 */
[C---:B------:R-:W-:Y:S01]  /*1480*/  IMAD.WIDE R14, R8.reuse, 0x4, R10 ;  /* 0x00000004080e7825 */ /* 0x040fe200078e020a */
[----:B------:R-:W4:Y:S03]  /*1490*/  LDG.E R25, desc[UR6][R12.64] ;  /* 0x000000060c197981 */ /* 0x000f26000c1e1900 */
[----:B------:R-:W-:Y:S02]  /*14a0*/  IMAD.WIDE R16, R8, 0x4, R12 ;  /* 0x0000000408107825 */ /* 0x000fe400078e020c */
[----:B------:R-:W5:Y:S04]  /*14b0*/  LDG.E R15, desc[UR6][R14.64] ;  /* 0x000000060e0f7981 */ /* 0x000f68000c1e1900 */
[----:B------:R-:W2:Y:S01]  /*14c0*/  LDG.E R17, desc[UR6][R16.64] ;  /* 0x0000000610117981 */ /* 0x000ea2000c1e1900 */
[----:B------:R-:W-:-:S05]  /*14d0*/  IADD3 R21, PT, PT, R7, R21, RZ ;  /* 0x0000001507157210 */ /* 0x000fca0007ffe0ff */
[----:B0-----:R-:W-:-:S04]  /*14e0*/  IMAD.WIDE R22, R21, 0x4, R22 ;  /* 0x0000000415167825 */ /* 0x001fc800078e0216 */
[----:B----4-:R-:W-:-:S04]  /*14f0*/  FADD R24, R24, R25 ;  /* 0x0000001918187221 */ /* 0x010fc80000000000 */
[----:B-----5:R-:W-:-:S04]  /*1500*/  FADD R24, R24, R15 ;  /* 0x0000000f18187221 */ /* 0x020fc80000000000 */
[----:B--2---:R-:W-:-:S04]  /*1510*/  FADD R24, R24, R17 ;  /* 0x0000001118187221 */ /* 0x004fc80000000000 */
[----:B------:R-:W-:-:S05]  /*1520*/  FMUL R11, R24, 0.25 ;  /* 0x3e800000180b7820 */ /* 0x000fca0000400000 */
[----:B------:R0:W-:Y:S02]  /*1530*/  STG.E desc[UR6][R22.64], R11 ;  /* 0x0000000b16007986 */ /* 0x0001e4000c101906 */
.L_x_166:
[----:B------:R-:W-:Y:S05]  /*1540*/  BSYNC.RECONVERGENT B0 ;  /* 0x0000000000007941 */ /* 0x000fea0003800200 */
.L_x_165:
[----:B------:R-:W-:Y:S04]  /*1550*/  BSSY.RECONVERGENT B0, `(.L_x_167) ;  /* 0x0000033000007945 */ /* 0x000fe80003800200 */
[----:B------:R-:W-:Y:S05]  /*1560*/  @P1 BRA `(.L_x_168) ;  /* 0x0000000000c41947 */ /* 0x000fea0003800000 */
[----:B------:R-:W-:Y:S01]  /*1570*/  IABS R14, R18 ;  /* 0x00000012000e7213 */ /* 0x000fe20000000000 */
[----:B0-----:R-:W0:Y:S01]  /*1580*/  LDC.64 R22, c[0x0][0x380] ;  /* 0x0000e000ff167b82 */ /* 0x001e220000000a00 */
[----:B------:R-:W-:Y:S02]  /*1590*/  MOV R10, RZ ;  /* 0x000000ff000a7202 */ /* 0x000fe40000000f00 */
[----:B------:R-:W4:Y:S01]  /*15a0*/  I2F.RP R12, R14 ;  /* 0x0000000e000c7306 */ /* 0x000f220000209400 */
[----:B------:R-:W-:-:S07]  /*15b0*/  IABS R16, R20 ;  /* 0x0000001400107213 */ /* 0x000fce0000000000 */
[----:B----4-:R-:W4:Y:S02]  /*15c0*/  MUFU.RCP R12, R12 ;  /* 0x0000000c000c7308 */ /* 0x010f240000001000 */
[----:B----4-:R-:W-:-:S06]  /*15d0*/  IADD3 R13, PT, PT, R12, 0xffffffe, RZ ;  /* 0x0ffffffe0c0d7810 */ /* 0x010fcc0007ffe0ff */
[----:B------:R-:W4:Y:S02]  /*15e0*/  F2I.FTZ.U32.TRUNC.NTZ R11, R13 ;  /* 0x0000000d000b7305 */ /* 0x000f24000021f000 */
[----:B----4-:R-:W-:-:S04]  /*15f0*/  IMAD.MOV R15, RZ, RZ, -R11 ;  /* 0x000000ffff0f7224 */ /* 0x010fc800078e0a0b */
        /* <DEDUP_REMOVED lines=15> */
[----:B------:R-:W4:Y:S02]  /*16f0*/  LDC.64 R10, c[0x0][0x388] ;  /* 0x0000e200ff0a7b82 */ /* 0x000f240000000a00 */
        /* <DEDUP_REMOVED lines=17> */
[----:B----4-:R-:W-:-:S04]  /*1810*/  FADD R21, R21, R24 ;  /* 0x0000001815157221 */ /* 0x010fc80000000000 */
[----:B-----5:R-:W-:Y:S01]  /*1820*/  FADD R24, R21, R14 ;  /* 0x0000000e15187221 */ /* 0x020fe20000000000 */
[----:B------:R-:W-:-:S03]  /*1830*/  IADD3 R21, PT, PT, R7, R20, RZ ;  /* 0x0000001407157210 */ /* 0x000fc60007ffe0ff */
[----:B--2---:R-:W-:Y:S02]  /*1840*/  FADD R24, R24, R17 ;  /* 0x0000001118187221 */ /* 0x004fe40000000000 */
[----:B0-----:R-:W-:-:S04]  /*1850*/  IMAD.WIDE R22, R21, 0x4, R22 ;  /* 0x0000000415167825 */ /* 0x001fc800078e0216 */
[----:B------:R-:W-:-:S05]  /*1860*/  FMUL R13, R24, 0.25 ;  /* 0x3e800000180d7820 */ /* 0x000fca0000400000 */
[----:B------:R4:W-:Y:S02]  /*1870*/  STG.E desc[UR6][R22.64], R13 ;  /* 0x0000000d16007986 */ /* 0x0009e4000c101906 */
.L_x_168:
[----:B------:R-:W-:Y:S05]  /*1880*/  BSYNC.RECONVERGENT B0 ;  /* 0x0000000000007941 */ /* 0x000fea0003800200 */
.L_x_167:
[----:B------:R-:W-:-:S07]  /*1890*/  IADD3 R9, PT, PT, R9, 0x2, RZ ;  /* 0x0000000209097810 */ /* 0x000fce0007ffe0ff */
.L_x_164:
[----:B------:R-:W-:-:S04]  /*18a0*/  LOP3.LUT R10, R18, 0x1, RZ, 0xc0, !PT ;  /* 0x00000001120a7812 */ /* 0x000fc800078ec0ff */
[----:B------:R-:W-:-:S13]  /*18b0*/  ISETP.NE.U32.AND P0, PT, R10, 0x1, PT ;  /* 0x000000010a00780c */ /* 0x000fda0003f05070 */
[----:B0-----:R-:W-:Y:S05]  /*18c0*/  @P0 EXIT ;  /* 0x000000000000094d */ /* 0x001fea0003800000 */
[----:B------:R-:W0:Y:S01]  /*18d0*/  LDCU UR5, c[0x0][0x394] ;  /* 0x00007280ff0577ac */ /* 0x000e220008000800 */
[----:B------:R-:W-:-:S04]  /*18e0*/  IMAD.IADD R4, R4, 0x1, R9 ;  /* 0x0000000104047824 */ /* 0x000fc800078e0209 */
[----:B----4-:R-:W-:-:S05]  /*18f0*/  IMAD R19, R4, UR4, R19 ;  /* 0x0000000404137c24 */ /* 0x010fca000f8e0213 */
[----:B------:R-:W-:-:S04]  /*1900*/  ISETP.GE.AND P0, PT, R19, R3, PT ;  /* 0x000000031300720c */ /* 0x000fc80003f06270 */
[----:B0-----:R-:W-:-:S13]  /*1910*/  ISETP.GE.OR P0, PT, R0, UR5, P0 ;  /* 0x0000000500007c0c */ /* 0x001fda0008706670 */
[----:B------:R-:W-:Y:S05]  /*1920*/  @P0 EXIT ;  /* 0x000000000000094d */ /* 0x000fea0003800000 */
[----:B------:R-:W-:Y:S02]  /*1930*/  IABS R12, R18 ;  /* 0x00000012000c7213 */ /* 0x000fe40000000000 */
[----:B------:R-:W-:Y:S02]  /*1940*/  IABS R9, R19 ;  /* 0x0000001300097213 */ /* 0x000fe40000000000 */
[----:B------:R-:W0:Y:S08]  /*1950*/  I2F.RP R4, R12 ;  /* 0x0000000c00047306 */ /* 0x000e300000209400 */
[----:B0-----:R-:W0:Y:S02]  /*1960*/  MUFU.RCP R4, R4 ;  /* 0x0000000400047308 */ /* 0x001e240000001000 */
[----:B0-----:R-:W-:-:S06]  /*1970*/  IADD3 R10, PT, PT, R4, 0xffffffe, RZ ;  /* 0x0ffffffe040a7810 */ /* 0x001fcc0007ffe0ff */
[----:B------:R0:W4:Y:S02]  /*1980*/  F2I.FTZ.U32.TRUNC.NTZ R11, R10 ;  /* 0x0000000a000b7305 */ /* 0x000124000021f000 */
[----:B0-----:R-:W-:Y:S01]  /*1990*/  IMAD.MOV.U32 R10, RZ, RZ, RZ ;  /* 0x000000ffff0a7224 */ /* 0x001fe200078e00ff */
[----:B----4-:R-:W-:-:S05]  /*19a0*/  IADD3 R3, PT, PT, RZ, -R11, RZ ;  /* 0x8000000bff037210 */ /* 0x010fca0007ffe0ff */
[----:B------:R-:W-:-:S04]  /*19b0*/  IMAD R3, R3, R12, RZ ;  /* 0x0000000c03037224 */ /* 0x000fc800078e02ff */
[----:B------:R-:W-:Y:S01]  /*19c0*/  IMAD.HI.U32 R0, R11, R3, R10 ;  /* 0x000000030b007227 */ /* 0x000fe200078e000a */
[----:B------:R-:W-:Y:S01]  /*19d0*/  MOV R3, R9 ;  /* 0x0000000900037202 */ /* 0x000fe20000000f00 */
[----:B------:R-:W0:Y:S04]  /*19e0*/  LDC.64 R10, c[0x0][0x388] ;  /* 0x0000e200ff0a7b82 */ /* 0x000e280000000a00 */
        /* <DEDUP_REMOVED lines=8> */
[----:B------:R-:W-:Y:S01]  /*1a70*/  LOP3.LUT R3, R19, R18, RZ, 0x3c, !PT ;  /* 0x0000001213037212 */ /* 0x000fe200078e3cff */
[----:B------:R-:W4:Y:S03]  /*1a80*/  LDC.64 R12, c[0x0][0x380] ;  /* 0x0000e000ff0c7b82 */ /* 0x000f260000000a00 */
[----:B------:R-:W-:-:S07]  /*1a90*/  ISETP.GE.AND P2, PT, R3, RZ, PT ;  /* 0x000000ff0300720c */ /* 0x000fce0003f46270 */
[----:B------:R-:W-:-:S06]  /*1aa0*/  @P0 IADD3 R0, PT, PT, R0, 0x1, RZ ;  /* 0x0000000100000810 */ /* 0x000fcc0007ffe0ff */
        /* <DEDUP_REMOVED lines=11> */
[----:B------:R4:W5:Y:S03]  /*1b60*/  LDG.E R0, desc[UR6][R2.64] ;  /* 0x0000000602007981 */ /* 0x000966000c1e1900 */
[C---:B------:R-:W-:Y:S01]  /*1b70*/  IMAD.WIDE R4, R8.reuse, 0x4, R2 ;  /* 0x0000000408047825 */ /* 0x040fe200078e0202 */
[----:B------:R-:W5:Y:S03]  /*1b80*/  LDG.E R15, desc[UR6][R10.64] ;  /* 0x000000060a0f7981 */ /* 0x000f66000c1e1900 */
[----:B------:R-:W-:Y:S02]  /*1b90*/  IMAD.WIDE R8, R8, 0x4, R10 ;  /* 0x0000000408087825 */ /* 0x000fe400078e020a */
[----:B------:R-:W2:Y:S04]  /*1ba0*/  LDG.E R5, desc[UR6][R4.64] ;  /* 0x0000000604057981 */ /* 0x000ea8000c1e1900 */
[----:B------:R-:W3:Y:S01]  /*1bb0*/  LDG.E R9, desc[UR6][R8.64] ;  /* 0x0000000608097981 */ /* 0x000ee2000c1e1900 */
[----:B------:R-:W-:-:S05]  /*1bc0*/  IADD3 R7, PT, PT, R7, R19, RZ ;  /* 0x0000001307077210 */ /* 0x000fca0007ffe0ff */
[----:B----4-:R-:W-:-:S04]  /*1bd0*/  IMAD.WIDE R2, R7, 0x4, R12 ;  /* 0x0000000407027825 */ /* 0x010fc800078e020c */
[----:B-----5:R-:W-:-:S04]  /*1be0*/  FADD R0, R0, R15 ;  /* 0x0000000f00007221 */ /* 0x020fc80000000000 */
[----:B--2---:R-:W-:-:S04]  /*1bf0*/  FADD R0, R0, R5 ;  /* 0x0000000500007221 */ /* 0x004fc80000000000 */
[----:B---3--:R-:W-:-:S04]  /*1c00*/  FADD R0, R0, R9 ;  /* 0x0000000900007221 */ /* 0x008fc80000000000 */
[----:B------:R-:W-:-:S05]  /*1c10*/  FMUL R7, R0, 0.25 ;  /* 0x3e80000000077820 */ /* 0x000fca0000400000 */
[----:B------:R-:W-:Y:S01]  /*1c20*/  STG.E desc[UR6][R2.64], R7 ;  /* 0x0000000702007986 */ /* 0x000fe2000c101906 */
[----:B------:R-:W-:Y:S05]  /*1c30*/  EXIT ;  /* 0x000000000000794d */ /* 0x000fea0003800000 */
.L_x_169:
        /* <DEDUP_REMOVED lines=12> */
.L_x_333:


//--------------------- .text._Z25kernel_doublesizebyshare2PfS_iiiii --------------------------
	.section	.text._Z25kernel_doublesizebyshare2PfS_iiiii,"ax",@progbits
	.align	128
        .global         _Z25kernel_doublesizebyshare2PfS_iiiii
        .type           _Z25kernel_doublesizebyshare2PfS_iiiii,@function
        .size           _Z25kernel_doublesizebyshare2PfS_iiiii,(.L_x_334 - _Z25kernel_doublesizebyshare2PfS_iiiii)
        .other          _Z25kernel_doublesizebyshare2PfS_iiiii,@"STO_CUDA_ENTRY STV_DEFAULT"
_Z25kernel_doublesizebyshare2PfS_iiiii:
.text._Z25kernel_doublesizebyshare2PfS_iiiii:
[----:B------:R-:W-:Y:S08]  /*0000*/  LDC R1, c[0x0][0x37c] ;  /* 0x0000df00ff017b82 */ /* 0x000ff00000000800 */
[----:B------:R-:W0:Y:S01]  /*0010*/  LDC R15, c[0x0][0x3a0] ;  /* 0x0000e800ff0f7b82 */ /* 0x000e220000000800 */
[----:B------:R-:W1:Y:S01]  /*0020*/  S2R R0, SR_TID.Y ;  /* 0x0000000000007919 */ /* 0x000e620000002200 */
[----:B------:R-:W2:Y:S01]  /*0030*/  LDCU UR13, c[0x0][0x360] ;  /* 0x00006c00ff0d77ac */ /* 0x000ea20008000800 */
[----:B------:R-:W-:Y:S01]  /*0040*/  UMOV UR6, 0x3 ;  /* 0x0000000300067882 */ /* 0x000fe20000000000 */
[----:B------:R-:W3:Y:S04]  /*0050*/  LDCU.64 UR8, c[0x0][0x358] ;  /* 0x00006b00ff0877ac */ /* 0x000ee80008000a00 */
[----:B------:R-:W4:Y:S08]  /*0060*/  S2UR UR12, SR_CTAID.X ;  /* 0x00000000000c79c3 */ /* 0x000f300000002500 */
[----:B------:R-:W5:Y:S01]  /*0070*/  S2UR UR7, SR_CTAID.Y ;  /* 0x00000000000779c3 */ /* 0x000f620000002600 */
[----:B--2---:R-:W-:-:S07]  /*0080*/  USHF.R.U32.HI UR5, URZ, 0x1, UR13 ;  /* 0x00000001ff057899 */ /* 0x004fce000801160d */
[----:B------:R-:W5:Y:S01]  /*0090*/  LDC R7, c[0x0][0x364] ;  /* 0x0000d900ff077b82 */ /* 0x000f620000000800 */
[----:B0-----:R-:W-:Y:S01]  /*00a0*/  ISETP.GE.AND P0, PT, R15, 0x1, PT ;  /* 0x000000010f00780c */ /* 0x001fe20003f06270 */
[----:B------:R-:W-:Y:S02]  /*00b0*/  UIMAD UR5, UR5, UR6, 0x3 ;  /* 0x00000003050574a4 */ /* 0x000fe4000f8e0206 */
[----:B----4-:R-:W-:-:S04]  /*00c0*/  UIMAD UR4, UR12, UR13, URZ ;  /* 0x0000000d0c0472a4 */ /* 0x010fc8000f8e02ff */
[----:B------:R-:W-:Y:S01]  /*00d0*/  IMAD R3, R15, UR5, RZ ;  /* 0x000000050f037c24 */ /* 0x000fe2000f8e02ff */
[----:B------:R-:W-:Y:S01]  /*00e0*/  UIMAD UR4, UR4, 0x3, URZ ;  /* 0x00000003040478a4 */ /* 0x000fe2000f8e02ff */
[----:B-----5:R-:W-:-:S04]  /*00f0*/  IMAD R5, R7, UR7, RZ ;  /* 0x0000000707057c24 */ /* 0x020fc8000f8e02ff */
[----:B-1----:R-:W-:Y:S01]  /*0100*/  IMAD.IADD R2, R5, 0x1, R0 ;  /* 0x0000000105027824 */ /* 0x002fe200078e0200 */
[----:B---3--:R-:W-:Y:S06]  /*0110*/  @!P0 BRA `(.L_x_170) ;  /* 0x0000000c00d48947 */ /* 0x008fec0003800000 */
[----:B------:R-:W0:Y:S01]  /*0120*/  LDC.64 R8, c[0x0][0x398] ;  /* 0x0000e600ff087b82 */ /* 0x000e220000000a00 */
[----:B------:R-:W-:Y:S01]  /*0130*/  IMAD R4, R15, 0x3, RZ ;  /* 0x000000030f047824 */ /* 0x000fe200078e02ff */
[----:B------:R-:W-:Y:S02]  /*0140*/  LEA.HI R6, R5, R0, RZ, 0x1f ;  /* 0x0000000005067211 */ /* 0x000fe400078ff8ff */
[----:B------:R-:W-:Y:S02]  /*0150*/  SHF.R.U32.HI R7, RZ, 0x1, R7 ;  /* 0x00000001ff077819 */ /* 0x000fe40000011607 */
[C---:B------:R-:W-:Y:S02]  /*0160*/  ISETP.GE.AND P0, PT, R4.reuse, 0x4, PT ;  /* 0x000000040400780c */ /* 0x040fe40003f06270 */
[----:B------:R-:W-:Y:S02]  /*0170*/  VIMNMX R11, PT, PT, R4, 0x1, !PT ;  /* 0x00000001040b7848 */ /* 0x000fe40007fe0100 */
[----:B0-----:R-:W-:Y:S01]  /*0180*/  VIADDMNMX R6, R9, 0xffffffff, R6, PT ;  /* 0xffffffff09067846 */ /* 0x001fe20003800106 */
[----:B------:R-:W-:-:S04]  /*0190*/  IMAD R5, R15, R8, RZ ;  /* 0x000000080f057224 */ /* 0x000fc800078e02ff */
[----:B------:R-:W-:Y:S02]  /*01a0*/  IMAD R4, R6, R5, RZ ;  /* 0x0000000506047224 */ /* 0x000fe400078e02ff */
[----:B------:R-:W-:Y:S02]  /*01b0*/  HFMA2 R6, -RZ, RZ, 0, 0 ;  /* 0x00000000ff067431 */ /* 0x000fe400000001ff */
[----:B------:R-:W-:Y:S01]  /*01c0*/  VIADD R5, R8, 0xffffffff ;  /* 0xffffffff08057836 */ /* 0x000fe20000000000 */
[----:B------:R-:W-:Y:S01]  /*01d0*/  LOP3.LUT R8, R11, 0x3, RZ, 0xc0, !PT ;  /* 0x000000030b087812 */ /* 0x000fe200078ec0ff */
[----:B------:R-:W-:Y:S06]  /*01e0*/  @!P0 BRA `(.L_x_171) ;  /* 0x0000000800c88947 */ /* 0x000fec0003800000 */
[----:B------:R-:W0:Y:S01]  /*01f0*/  S2R R10, SR_TID.X ;  /* 0x00000000000a7919 */ /* 0x000e220000002100 */
[----:B------:R-:W1:Y:S01]  /*0200*/  LDC R9, c[0x0][0x360] ;  /* 0x0000d800ff097b82 */ /* 0x000e620000000800 */
[----:B------:R-:W-:Y:S01]  /*0210*/  USHF.R.U32.HI UR6, URZ, 0x1, UR4 ;  /* 0x00000001ff067899 */ /* 0x000fe20008011604 */
[C---:B------:R-:W-:Y:S01]  /*0220*/  IMAD R13, R0.reuse, R15, RZ ;  /* 0x0000000f000d7224 */ /* 0x040fe200078e02ff */
[----:B------:R-:W-:Y:S02]  /*0230*/  LOP3.LUT R6, R11, 0x7ffffffc, RZ, 0xc0, !PT ;  /* 0x7ffffffc0b067812 */ /* 0x000fe400078ec0ff */
[----:B------:R-:W-:Y:S02]  /*0240*/  ISETP.GT.U32.AND P0, PT, R0, R7, PT ;  /* 0x000000070000720c */ /* 0x000fe40003f04070 */
[----:B------:R-:W-:Y:S01]  /*0250*/  IADD3 R11, PT, PT, -R6, RZ, RZ ;  /* 0x000000ff060b7210 */ /* 0x000fe20007ffe1ff */
[----:B0-----:R-:W-:Y:S02]  /*0260*/  IMAD R13, R13, UR5, R10 ;  /* 0x000000050d0d7c24 */ /* 0x001fe4000f8e020a */
[----:B------:R-:W-:-:S02]  /*0270*/  VIADD R12, R10, UR13 ;  /* 0x0000000d0a0c7c36 */ /* 0x000fc40008000000 */
[--C-:B------:R-:W-:Y:S02]  /*0280*/  IMAD R14, R15, UR6, R10.reuse ;  /* 0x000000060f0e7c24 */ /* 0x100fe4000f8e020a */
[C-C-:B-1----:R-:W-:Y:S02]  /*0290*/  IMAD R16, R9.reuse, 0x2, R10.reuse ;  /* 0x0000000209107824 */ /* 0x142fe400078e020a */
[----:B------:R-:W-:Y:S02]  /*02a0*/  IMAD R20, R9, 0x3, R10 ;  /* 0x0000000309147824 */ /* 0x000fe400078e020a */
[----:B------:R-:W-:Y:S02]  /*02b0*/  IMAD.SHL.U32 R22, R13, 0x4, RZ ;  /* 0x000000040d167824 */ /* 0x000fe400078e00ff */
[----:B------:R-:W-:Y:S02]  /*02c0*/  IMAD R24, R15, UR6, R12 ;  /* 0x000000060f187c24 */ /* 0x000fe4000f8e020c */
[----:B------:R-:W-:-:S02]  /*02d0*/  IMAD R26, R9, 0x2, R14 ;  /* 0x00000002091a7824 */ /* 0x000fc400078e020e */
[----:B------:R-:W-:-:S07]  /*02e0*/  IMAD R28, R9, 0x3, R14 ;  /* 0x00000003091c7824 */ /* 0x000fce00078e020e */
.L_x_180:
[-C--:B------:R-:W-:Y:S01]  /*02f0*/  ISETP.GE.OR P4, PT, R10, R3.reuse, P0 ;  /* 0x000000030a00720c */ /* 0x080fe20000786670 */
[----:B------:R-:W-:Y:S01]  /*0300*/  BSSY.RECONVERGENT B0, `(.L_x_172) ;  /* 0x0000025000007945 */ /* 0x000fe20003800200 */
[-C--:B------:R-:W-:Y:S02]  /*0310*/  ISETP.GE.OR P1, PT, R12, R3.reuse, P0 ;  /* 0x000000030c00720c */ /* 0x080fe40000726670 */
[-C--:B------:R-:W-:Y:S02]  /*0320*/  ISETP.GE.OR P2, PT, R16, R3.reuse, P0 ;  /* 0x000000031000720c */ /* 0x080fe40000746670 */
[----:B------:R-:W-:-:S07]  /*0330*/  ISETP.GE.OR P3, PT, R20, R3, P0 ;  /* 0x000000031400720c */ /* 0x000fce0000766670 */
[----:B------:R-:W-:Y:S06]  /*0340*/  @P4 BRA `(.L_x_173) ;  /* 0x0000000000804947 */ /* 0x000fec0003800000 */
[----:B------:R-:W0:Y:S01]  /*0350*/  LDC R13, c[0x0][0x3a0] ;  /* 0x0000e800ff0d7b82 */ /* 0x000e220000000800 */
[----:B------:R-:W-:Y:S02]  /*0360*/  ISETP.GE.AND P6, PT, R10, RZ, PT ;  /* 0x000000ff0a00720c */ /* 0x000fe40003fc6270 */
[----:B0-----:R-:W-:-:S04]  /*0370*/  IABS R15, R13 ;  /* 0x0000000d000f7213 */ /* 0x001fc80000000000 */
[----:B------:R-:W0:Y:S08]  /*0380*/  I2F.RP R17, R15 ;  /* 0x0000000f00117306 */ /* 0x000e300000209400 */
[----:B0-----:R-:W0:Y:S02]  /*0390*/  MUFU.RCP R17, R17 ;  /* 0x0000001100117308 */ /* 0x001e240000001000 */
[----:B0-----:R-:W-:-:S06]  /*03a0*/  IADD3 R18, PT, PT, R17, 0xffffffe, RZ ;  /* 0x0ffffffe11127810 */ /* 0x001fcc0007ffe0ff */
[----:B------:R0:W1:Y:S02]  /*03b0*/  F2I.FTZ.U32.TRUNC.NTZ R19, R18 ;  /* 0x0000001200137305 */ /* 0x000064000021f000 */
[----:B0-----:R-:W-:Y:S02]  /*03c0*/  IMAD.MOV.U32 R18, RZ, RZ, RZ ;  /* 0x000000ffff127224 */ /* 0x001fe400078e00ff */
[----:B-1----:R-:W-:-:S04]  /*03d0*/  IMAD.MOV R21, RZ, RZ, -R19 ;  /* 0x000000ffff157224 */ /* 0x002fc800078e0a13 */
[----:B------:R-:W-:-:S04]  /*03e0*/  IMAD R21, R21, R15, RZ ;  /* 0x0000000f15157224 */ /* 0x000fc800078e02ff */
[----:B------:R-:W-:Y:S01]  /*03f0*/  IMAD.HI.U32 R19, R19, R21, R18 ;  /* 0x0000001513137227 */ /* 0x000fe200078e0012 */
[----:B------:R-:W-:-:S05]  /*0400*/  IABS R21, R10 ;  /* 0x0000000a00157213 */ /* 0x000fca0000000000 */
[----:B------:R-:W-:-:S05]  /*0410*/  IMAD.HI.U32 R19, R19, R21, RZ ;  /* 0x0000001513137227 */ /* 0x000fca00078e00ff */
[----:B------:R-:W-:-:S05]  /*0420*/  IADD3 R19, PT, PT, -R19, RZ, RZ ;  /* 0x000000ff13137210 */ /* 0x000fca0007ffe1ff */
[C---:B------:R-:W-:Y:S02]  /*0430*/  IMAD R17, R15.reuse, R19, R21 ;  /* 0x000000130f117224 */ /* 0x040fe400078e0215 */
[----:B------:R-:W0:Y:S03]  /*0440*/  LDC.64 R18, c[0x0][0x388] ;  /* 0x0000e200ff127b82 */ /* 0x000e260000000a00 */
[----:B------:R-:W-:-:S13]  /*0450*/  ISETP.GT.U32.AND P4, PT, R15, R17, PT ;  /* 0x000000110f00720c */ /* 0x000fda0003f84070 */
[----:B------:R-:W-:Y:S01]  /*0460*/  @!P4 IMAD.IADD R17, R17, 0x1, -R15 ;  /* 0x000000011111c824 */ /* 0x000fe200078e0a0f */
[----:B------:R-:W-:-:S04]  /*0470*/  ISETP.NE.AND P4, PT, R13, RZ, PT ;  /* 0x000000ff0d00720c */ /* 0x000fc80003f85270 */
[----:B------:R-:W-:-:S13]  /*0480*/  ISETP.GT.U32.AND P5, PT, R15, R17, PT ;  /* 0x000000110f00720c */ /* 0x000fda0003fa4070 */
[----:B------:R-:W-:-:S05]  /*0490*/  @!P5 IMAD.IADD R17, R17, 0x1, -R15 ;  /* 0x000000011111d824 */ /* 0x000fca00078e0a0f */
[----:B------:R-:W-:Y:S02]  /*04a0*/  @!P6 IADD3 R17, PT, PT, -R17, RZ, RZ ;  /* 0x000000ff1111e210 */ /* 0x000fe40007ffe1ff */
[----:B------:R-:W-:-:S05]  /*04b0*/  @!P4 LOP3.LUT R17, RZ, R13, RZ, 0x33, !PT ;  /* 0x0000000dff11c212 */ /* 0x000fca00078e33ff */
[----:B------:R-:W-:-:S05]  /*04c0*/  IMAD R13, R5, R13, R17 ;  /* 0x0000000d050d7224 */ /* 0x000fca00078e0211 */
[----:B------:R-:W-:-:S05]  /*04d0*/  VIMNMX R13, PT, PT, R13, R14, PT ;  /* 0x0000000e0d0d7248 */ /* 0x000fca0003fe0100 */
[----:B------:R-:W-:-:S04]  /*04e0*/  IMAD.IADD R13, R4, 0x1, R13 ;  /* 0x00000001040d7824 */ /* 0x000fc800078e020d */
[----:B0-----:R-:W-:-:S06]  /*04f0*/  IMAD.WIDE R18, R13, 0x4, R18 ;  /* 0x000000040d127825 */ /* 0x001fcc00078e0212 */
[----:B------:R-:W2:Y:S01]  /*0500*/  LDG.E R19, desc[UR8][R18.64] ;  /* 0x0000000812137981 */ /* 0x000ea2000c1e1900 */
[----:B------:R-:W0:Y:S01]  /*0510*/  S2UR UR6, SR_CgaCtaId ;  /* 0x00000000000679c3 */ /* 0x000e220000008800 */
[----:B------:R-:W-:Y:S02]  /*0520*/  UMOV UR5, 0x400 ;  /* 0x0000040000057882 */ /* 0x000fe40000000000 */
[----:B0-----:R-:W-:-:S09]  /*0530*/  ULEA UR5, UR6, UR5, 0x18 ;  /* 0x0000000506057291 */ /* 0x001fd2000f8ec0ff */
[----:B--2---:R0:W-:Y:S03]  /*0540*/  STS [R22+UR5], R19 ;  /* 0x0000001316007988 */ /* 0x0041e60008000805 */
.L_x_173:
[----:B------:R-:W-:Y:S05]  /*0550*/  BSYNC.RECONVERGENT B0 ;  /* 0x0000000000007941 */ /* 0x000fea0003800200 */
.L_x_172:
[----:B------:R-:W-:Y:S04]  /*0560*/  BSSY.RECONVERGENT B0, `(.L_x_174) ;  /* 0x0000024000007945 */ /* 0x000fe80003800200 */
[----:B------:R-:W-:Y:S05]  /*0570*/  @P1 BRA `(.L_x_175) ;  /* 0x0000000000881947 */ /* 0x000fea0003800000 */
[----:B------:R-:W1:Y:S01]  /*0580*/  LDC R13, c[0x0][0x3a0] ;  /* 0x0000e800ff0d7b82 */ /* 0x000e620000000800 */
[----:B------:R-:W-:Y:S02]  /*0590*/  ISETP.GE.AND P4, PT, R12, RZ, PT ;  /* 0x000000ff0c00720c */ /* 0x000fe40003f86270 */
[----:B-1----:R-:W-:Y:S02]  /*05a0*/  IABS R15, R13 ;  /* 0x0000000d000f7213 */ /* 0x002fe40000000000 */
[----:B------:R-:W-:Y:S02]  /*05b0*/  ISETP.NE.AND P5, PT, R13, RZ, PT ;  /* 0x000000ff0d00720c */ /* 0x000fe40003fa5270 */
[----:B------:R-:W1:Y:S08]  /*05c0*/  I2F.RP R21, R15 ;  /* 0x0000000f00157306 */ /* 0x000e700000209400 */
[----:B-1----:R-:W0:Y:S02]  /*05d0*/  MUFU.RCP R21, R21 ;  /* 0x0000001500157308 */ /* 0x002e240000001000 */
[----:B0-----:R-:W-:-:S06]  /*05e0*/  VIADD R19, R21, 0xffffffe ;  /* 0x0ffffffe15137836 */ /* 0x001fcc0000000000 */
[----:B------:R-:W0:Y:S02]  /*05f0*/  F2I.FTZ.U32.TRUNC.NTZ R19, R19 ;  /* 0x0000001300137305 */ /* 0x000e24000021f000 */
[----:B0-----:R-:W-:-:S05]  /*0600*/  IADD3 R18, PT, PT, RZ, -R19, RZ ;  /* 0x80000013ff127210 */ /* 0x001fca0007ffe0ff */
[----:B------:R-:W-:Y:S02]  /*0610*/  IMAD R17, R18, R15, RZ ;  /* 0x0000000f12117224 */ /* 0x000fe400078e02ff */
[----:B------:R-:W-:-:S04]  /*0620*/  IMAD.MOV.U32 R18, RZ, RZ, RZ ;  /* 0x000000ffff127224 */ /* 0x000fc800078e00ff */
[----:B------:R-:W-:Y:S01]  /*0630*/  IMAD.HI.U32 R17, R19, R17, R18 ;  /* 0x0000001113117227 */ /* 0x000fe200078e0012 */
[----:B------:R-:W-:-:S05]  /*0640*/  IABS R18, R12 ;  /* 0x0000000c00127213 */ /* 0x000fca0000000000 */
[----:B------:R-:W-:-:S04]  /*0650*/  IMAD.HI.U32 R17, R17, R18, RZ ;  /* 0x0000001211117227 */ /* 0x000fc800078e00ff */
[----:B------:R-:W-:-:S04]  /*0660*/  IMAD.MOV R17, RZ, RZ, -R17 ;  /* 0x000000ffff117224 */ /* 0x000fc800078e0a11 */
[----:B------:R-:W-:-:S05]  /*0670*/  IMAD R18, R15, R17, R18 ;  /* 0x000000110f127224 */ /* 0x000fca00078e0212 */
[----:B------:R-:W-:-:S13]  /*0680*/  ISETP.GT.U32.AND P1, PT, R15, R18, PT ;  /* 0x000000120f00720c */ /* 0x000fda0003f24070 */
[----:B------:R-:W-:-:S04]  /*0690*/  @!P1 IADD3 R18, PT, PT, R18, -R15, RZ ;  /* 0x8000000f12129210 */ /* 0x000fc80007ffe0ff */
[----:B------:R-:W-:-:S13]  /*06a0*/  ISETP.GT.U32.AND P1, PT, R15, R18, PT ;  /* 0x000000120f00720c */ /* 0x000fda0003f24070 */
[----:B------:R-:W-:-:S04]  /*06b0*/  @!P1 IMAD.IADD R18, R18, 0x1, -R15 ;  /* 0x0000000112129824 */ /* 0x000fc800078e0a0f */
[----:B------:R-:W-:Y:S02]  /*06c0*/  IMAD.MOV.U32 R15, RZ, RZ, R18 ;  /* 0x000000ffff0f7224 */ /* 0x000fe400078e0012 */
[----:B------:R-:W0:Y:S03]  /*06d0*/  LDC.64 R18, c[0x0][0x388] ;  /* 0x0000e200ff127b82 */ /* 0x000e260000000a00 */
        /* <DEDUP_REMOVED lines=9> */
[----:B0-----:R-:W-:-:S04]  /*0770*/  ULEA UR5, UR6, UR5, 0x18 ;  /* 0x0000000506057291 */ /* 0x001fc8000f8ec0ff */
[----:B------:R-:W-:-:S09]  /*0780*/  ULEA UR5, UR13, UR5, 0x2 ;  /* 0x000000050d057291 */ /* 0x000fd2000f8e10ff */
[----:B--2---:R1:W-:Y:S03]  /*0790*/  STS [R22+UR5], R19 ;  /* 0x0000001316007988 */ /* 0x0043e60008000805 */
.L_x_175:
[----:B------:R-:W-:Y:S05]  /*07a0*/  BSYNC.RECONVERGENT B0 ;  /* 0x0000000000007941 */ /* 0x000fea0003800200 */
.L_x_174:
[----:B------:R-:W-:Y:S04]  /*07b0*/  BSSY.RECONVERGENT B0, `(.L_x_176) ;  /* 0x0000024000007945 */ /* 0x000fe80003800200 */
[----:B------:R-:W-:Y:S05]  /*07c0*/  @P2 BRA `(.L_x_177) ;  /* 0x0000000000882947 */ /* 0x000fea0003800000 */
[----:B------:R-:W2:Y:S01]  /*07d0*/  LDC R13, c[0x0][0x3a0] ;  /* 0x0000e800ff0d7b82 */ /* 0x000ea20000000800 */
[----:B------:R-:W-:Y:S02]  /*07e0*/  ISETP.GE.AND P2, PT, R16, RZ, PT ;  /* 0x000000ff1000720c */ /* 0x000fe40003f46270 */
[----:B--2---:R-:W-:Y:S02]  /*07f0*/  IABS R15, R13 ;  /* 0x0000000d000f7213 */ /* 0x004fe40000000000 */
[----:B------:R-:W-:Y:S02]  /*0800*/  ISETP.NE.AND P4, PT, R13, RZ, PT ;  /* 0x000000ff0d00720c */ /* 0x000fe40003f85270 */
[----:B------:R-:W2:Y:S08]  /*0810*/  I2F.RP R21, R15 ;  /* 0x0000000f00157306 */ /* 0x000eb00000209400 */
[----:B--2---:R-:W0:Y:S02]  /*0820*/  MUFU.RCP R21, R21 ;  /* 0x0000001500157308 */ /* 0x004e240000001000 */
[----:B01----:R-:W-:-:S06]  /*0830*/  VIADD R19, R21, 0xffffffe ;  /* 0x0ffffffe15137836 */ /* 0x003fcc0000000000 */
        /* <DEDUP_REMOVED lines=27> */
.L_x_177:
[----:B------:R-:W-:Y:S05]  /*09f0*/  BSYNC.RECONVERGENT B0 ;  /* 0x0000000000007941 */ /* 0x000fea0003800200 */
.L_x_176:
[----:B------:R-:W-:Y:S04]  /*0a00*/  BSSY.RECONVERGENT B0, `(.L_x_178) ;  /* 0x0000024000007945 */ /* 0x000fe80003800200 */
[----:B------:R-:W-:Y:S05]  /*0a10*/  @P3 BRA `(.L_x_179) ;  /* 0x0000000000883947 */ /* 0x000fea0003800000 */
[----:B------:R-:W3:Y:S01]  /*0a20*/  LDC R13, c[0x0][0x3a0] ;  /* 0x0000e800ff0d7b82 */ /* 0x000ee20000000800 */
[----:B------:R-:W-:Y:S02]  /*0a30*/  ISETP.GE.AND P2, PT, R20, RZ, PT ;  /* 0x000000ff1400720c */ /* 0x000fe40003f46270 */
[----:B---3--:R-:W-:Y:S02]  /*0a40*/  IABS R15, R13 ;  /* 0x0000000d000f7213 */ /* 0x008fe40000000000 */
[----:B------:R-:W-:Y:S02]  /*0a50*/  ISETP.NE.AND P3, PT, R13, RZ, PT ;  /* 0x000000ff0d00720c */ /* 0x000fe40003f65270 */
[----:B------:R-:W3:Y:S08]  /*0a60*/  I2F.RP R21, R15 ;  /* 0x0000000f00157306 */ /* 0x000ef00000209400 */
[----:B---3--:R-:W0:Y:S02]  /*0a70*/  MUFU.RCP R21, R21 ;  /* 0x0000001500157308 */ /* 0x008e240000001000 */
[----:B012---:R-:W-:-:S06]  /*0a80*/  VIADD R19, R21, 0xffffffe ;  /* 0x0ffffffe15137836 */ /* 0x007fcc0000000000 */
        /* <DEDUP_REMOVED lines=25> */
[----:B------:R-:W-:-:S09]  /*0c20*/  UIMAD UR5, UR13, 0xc, UR5 ;  /* 0x0000000c0d0578a4 */ /* 0x000fd2000f8e0205 */
[----:B--2---:R3:W-:Y:S03]  /*0c30*/  STS [R22+UR5], R19 ;  /* 0x0000001316007988 */ /* 0x0047e60008000805 */
.L_x_179:
[----:B------:R-:W-:Y:S05]  /*0c40*/  BSYNC.RECONVERGENT B0 ;  /* 0x0000000000007941 */ /* 0x000fea0003800200 */
.L_x_178:
[----:B------:R-:W-:Y:S01]  /*0c50*/  VIADD R11, R11, 0x4 ;  /* 0x000000040b0b7836 */ /* 0x000fe20000000000 */
[C---:B------:R-:W-:Y:S01]  /*0c60*/  LEA R12, R9.reuse, R12, 0x2 ;  /* 0x0000000c090c7211 */ /* 0x040fe200078e10ff */
[C---:B------:R-:W-:Y:S01]  /*0c70*/  IMAD R24, R9.reuse, 0x4, R24 ;  /* 0x0000000409187824 */ /* 0x040fe200078e0218 */
[C---:B------:R-:W-:Y:S01]  /*0c80*/  LEA R16, R9.reuse, R16, 0x2 ;  /* 0x0000001009107211 */ /* 0x040fe200078e10ff */
[----:B0123--:R-:W-:Y:S01]  /*0c90*/  IMAD R22, R9, 0x10, R22 ;  /* 0x0000001009167824 */ /* 0x00ffe200078e0216 */
[----:B------:R-:W-:Y:S01]  /*0ca0*/  ISETP.NE.AND P1, PT, R11, RZ, PT ;  /* 0x000000ff0b00720c */ /* 0x000fe20003f25270 */
[C---:B------:R-:W-:Y:S01]  /*0cb0*/  IMAD R26, R9.reuse, 0x4, R26 ;  /* 0x00000004091a7824 */ /* 0x040fe200078e021a */
[C---:B------:R-:W-:Y:S01]  /*0cc0*/  LEA R28, R9.reuse, R28, 0x2 ;  /* 0x0000001c091c7211 */ /* 0x040fe200078e10ff */
[C---:B------:R-:W-:Y:S02]  /*0cd0*/  IMAD R20, R9.reuse, 0x4, R20 ;  /* 0x0000000409147824 */ /* 0x040fe400078e0214 */
[----:B------:R-:W-:-:S02]  /*0ce0*/  IMAD R14, R9, 0x4, R14 ;  /* 0x00000004090e7824 */ /* 0x000fc400078e020e */
[----:B------:R-:W-:-:S06]  /*0cf0*/  IMAD R10, R9, 0x4, R10 ;  /* 0x00000004090a7824 */ /* 0x000fcc00078e020a */
[----:B------:R-:W-:Y:S05]  /*0d00*/  @P1 BRA `(.L_x_180) ;  /* 0xfffffff400781947 */ /* 0x000fea000383ffff */
.L_x_171:
[----:B------:R-:W-:-:S13]  /*0d10*/  ISETP.NE.AND P0, PT, R8, RZ, PT ;  /* 0x000000ff0800720c */ /* 0x000fda0003f05270 */
[----:B------:R-:W-:Y:S05]  /*0d20*/  @!P0 BRA `(.L_x_170) ;  /* 0x0000000000d08947 */ /* 0x000fea0003800000 */
[----:B------:R-:W0:Y:S01]  /*0d30*/  S2R R9, SR_TID.X ;  /* 0x0000000000097919 */ /* 0x000e220000002100 */
[----:B------:R-:W1:Y:S01]  /*0d40*/  S2UR UR6, SR_CgaCtaId ;  /* 0x00000000000679c3 */ /* 0x000e620000008800 */
[----:B------:R-:W-:Y:S01]  /*0d50*/  UMOV UR5, 0x400 ;  /* 0x0000040000057882 */ /* 0x000fe20000000000 */
[----:B------:R-:W-:Y:S01]  /*0d60*/  USHF.R.U32.HI UR7, URZ, 0x1, UR4 ;  /* 0x00000001ff077899 */ /* 0x000fe20008011604 */
[----:B------:R-:W-:Y:S02]  /*0d70*/  ISETP.GT.U32.AND P3, PT, R0, R7, PT ;  /* 0x000000070000720c */ /* 0x000fe40003f64070 */
[----:B------:R-:W-:-:S03]  /*0d80*/  IADD3 R8, PT, PT, -R8, RZ, RZ ;  /* 0x000000ff08087210 */ /* 0x000fc60007ffe1ff */
[----:B------:R-:W2:Y:S08]  /*0d90*/  LDC R13, c[0x0][0x3a0] ;  /* 0x0000e800ff0d7b82 */ /* 0x000eb00000000800 */
[----:B------:R-:W3:Y:S08]  /*0da0*/  LDC R12, c[0x0][0x3a0] ;  /* 0x0000e800ff0c7b82 */ /* 0x000ef00000000800 */
[----:B------:R-:W4:Y:S01]  /*0db0*/  LDC.64 R10, c[0x0][0x388] ;  /* 0x0000e200ff0a7b82 */ /* 0x000f220000000a00 */
[----:B-1----:R-:W-:Y:S01]  /*0dc0*/  ULEA UR5, UR6, UR5, 0x18 ;  /* 0x0000000506057291 */ /* 0x002fe2000f8ec0ff */
[----:B0-----:R-:W-:-:S04]  /*0dd0*/  IMAD R6, R6, UR13, R9 ;  /* 0x0000000d06067c24 */ /* 0x001fc8000f8e0209 */
[--C-:B------:R-:W-:Y:S02]  /*0de0*/  IMAD R9, R3, R0, R6.reuse ;  /* 0x0000000003097224 */ /* 0x100fe400078e0206 */
[----:B--2---:R-:W-:-:S03]  /*0df0*/  IMAD R7, R13, UR7, R6 ;  /* 0x000000070d077c24 */ /* 0x004fc6000f8e0206 */
[----:B------:R-:W-:-:S07]  /*0e00*/  LEA R9, R9, UR5, 0x2 ;  /* 0x0000000509097c11 */ /* 0x000fce000f8e10ff */
.L_x_183:
[----:B------:R-:W0:Y:S01]  /*0e10*/  LDC R14, c[0x0][0x360] ;  /* 0x0000d800ff0e7b82 */ /* 0x000e220000000800 */
[----:B------:R-:W-:Y:S01]  /*0e20*/  ISETP.GE.OR P0, PT, R6, R3, P3 ;  /* 0x000000030600720c */ /* 0x000fe20001f06670 */
[----:B------:R-:W-:Y:S01]  /*0e30*/  VIADD R8, R8, 0x1 ;  /* 0x0000000108087836 */ /* 0x000fe20000000000 */
[----:B------:R-:W-:Y:S04]  /*0e40*/  BSSY.RECONVERGENT B0, `(.L_x_181) ;  /* 0x000001e000007945 */ /* 0x000fe80003800200 */
[----:B------:R-:W-:-:S07]  /*0e50*/  ISETP.NE.AND P2, PT, R8, RZ, PT ;  /* 0x000000ff0800720c */ /* 0x000fce0003f45270 */
[----:B------:R-:W-:Y:S06]  /*0e60*/  @P0 BRA `(.L_x_182) ;  /* 0x00000000006c0947 */ /* 0x000fec0003800000 */
[----:B---3--:R-:W-:Y:S01]  /*0e70*/  IABS R18, R12 ;  /* 0x0000000c00127213 */ /* 0x008fe20000000000 */
[----:B------:R-:W-:Y:S01]  /*0e80*/  IMAD.MOV.U32 R16, RZ, RZ, RZ ;  /* 0x000000ffff107224 */ /* 0x000fe200078e00ff */
[----:B------:R-:W-:Y:S02]  /*0e90*/  IABS R15, R6 ;  /* 0x00000006000f7213 */ /* 0x000fe40000000000 */
[----:B------:R-:W1:Y:S01]  /*0ea0*/  I2F.RP R19, R18 ;  /* 0x0000001200137306 */ /* 0x000e620000209400 */
[----:B------:R-:W-:Y:S02]  /*0eb0*/  ISETP.GE.AND P1, PT, R6, RZ, PT ;  /* 0x000000ff0600720c */ /* 0x000fe40003f26270 */
[----:B------:R-:W-:-:S05]  /*0ec0*/  ISETP.NE.AND P4, PT, R12, RZ, PT ;  /* 0x000000ff0c00720c */ /* 0x000fca0003f85270 */
[----:B-1----:R-:W1:Y:S02]  /*0ed0*/  MUFU.RCP R19, R19 ;  /* 0x0000001300137308 */ /* 0x002e640000001000 */
[----:B-1----:R-:W-:-:S06]  /*0ee0*/  VIADD R17, R19, 0xffffffe ;  /* 0x0ffffffe13117836 */ /* 0x002fcc0000000000 */
[----:B------:R-:W1:Y:S02]  /*0ef0*/  F2I.FTZ.U32.TRUNC.NTZ R17, R17 ;  /* 0x0000001100117305 */ /* 0x000e64000021f000 */
[----:B-1----:R-:W-:-:S05]  /*0f00*/  IADD3 R13, PT, PT, RZ, -R17, RZ ;  /* 0x80000011ff0d7210 */ /* 0x002fca0007ffe0ff */
[----:B------:R-:W-:-:S04]  /*0f10*/  IMAD R13, R13, R18, RZ ;  /* 0x000000120d0d7224 */ /* 0x000fc800078e02ff */
[----:B------:R-:W-:-:S06]  /*0f20*/  IMAD.HI.U32 R16, R17, R13, R16 ;  /* 0x0000000d11107227 */ /* 0x000fcc00078e0010 */
[----:B------:R-:W-:-:S04]  /*0f30*/  IMAD.HI.U32 R13, R16, R15, RZ ;  /* 0x0000000f100d7227 */ /* 0x000fc800078e00ff */
[----:B------:R-:W-:-:S04]  /*0f40*/  IMAD.MOV R16, RZ, RZ, -R13 ;  /* 0x000000ffff107224 */ /* 0x000fc800078e0a0d */
[----:B------:R-:W-:-:S05]  /*0f50*/  IMAD R13, R18, R16, R15 ;  /* 0x00000010120d7224 */ /* 0x000fca00078e020f */
[----:B------:R-:W-:-:S13]  /*0f60*/  ISETP.GT.U32.AND P0, PT, R18, R13, PT ;  /* 0x0000000d1200720c */ /* 0x000fda0003f04070 */
[----:B------:R-:W-:-:S04]  /*0f70*/  @!P0 IADD3 R13, PT, PT, R13, -R18, RZ ;  /* 0x800000120d0d8210 */ /* 0x000fc80007ffe0ff */
[----:B------:R-:W-:-:S13]  /*0f80*/  ISETP.GT.U32.AND P0, PT, R18, R13, PT ;  /* 0x0000000d1200720c */ /* 0x000fda0003f04070 */
[----:B------:R-:W-:-:S05]  /*0f90*/  @!P0 IMAD.IADD R13, R13, 0x1, -R18 ;  /* 0x000000010d0d8824 */ /* 0x000fca00078e0a12 */
[----:B------:R-:W-:Y:S02]  /*0fa0*/  @!P1 IADD3 R13, PT, PT, -R13, RZ, RZ ;  /* 0x000000ff0d0d9210 */ /* 0x000fe40007ffe1ff */
[----:B------:R-:W-:-:S05]  /*0fb0*/  @!P4 LOP3.LUT R13, RZ, R12, RZ, 0x33, !PT ;  /* 0x0000000cff0dc212 */ /* 0x000fca00078e33ff */
[----:B------:R-:W-:-:S05]  /*0fc0*/  IMAD R16, R5, R12, R13 ;  /* 0x0000000c05107224 */ /* 0x000fca00078e020d */
[----:B------:R-:W-:-:S05]  /*0fd0*/  VIMNMX R13, PT, PT, R16, R7, PT ;  /* 0x00000007100d7248 */ /* 0x000fca0003fe0100 */
[----:B------:R-:W-:-:S04]  /*0fe0*/  IMAD.IADD R13, R4, 0x1, R13 ;  /* 0x00000001040d7824 */ /* 0x000fc800078e020d */
[----:B----4-:R-:W-:-:S06]  /*0ff0*/  IMAD.WIDE R16, R13, 0x4, R10 ;  /* 0x000000040d107825 */ /* 0x010fcc00078e020a */
[----:B------:R-:W2:Y:S04]  /*1000*/  LDG.E R16, desc[UR8][R16.64] ;  /* 0x0000000810107981 */ /* 0x000ea8000c1e1900 */
[----:B--2---:R1:W-:Y:S02]  /*1010*/  STS [R9], R16 ;  /* 0x0000001009007388 */ /* 0x0043e40000000800 */
.L_x_182:
[----:B------:R-:W-:Y:S05]  /*1020*/  BSYNC.RECONVERGENT B0 ;  /* 0x0000000000007941 */ /* 0x000fea0003800200 */
.L_x_181:
[----:B01----:R-:W-:Y:S01]  /*1030*/  LEA R9, R14, R9, 0x2 ;  /* 0x000000090e097211 */ /* 0x003fe200078e10ff */
[----:B------:R-:W-:Y:S01]  /*1040*/  VIADD R6, R6, UR13 ;  /* 0x0000000d06067c36 */ /* 0x000fe20008000000 */
[----:B------:R-:W-:Y:S01]  /*1050*/  IADD3 R7, PT, PT, R7, UR13, RZ ;  /* 0x0000000d07077c10 */ /* 0x000fe2000fffe0ff */
[----:B------:R-:W-:Y:S06]  /*1060*/  @P2 BRA `(.L_x_183) ;  /* 0xfffffffc00682947 */ /* 0x000fec000383ffff */
.L_x_170:
[----:B------:R-:W0:Y:S02]  /*1070*/  LDCU UR7, c[0x0][0x3a0] ;  /* 0x00007400ff0777ac */ /* 0x000e240008000800 */
[----:B0-----:R-:W-:Y:S01]  /*1080*/  UISETP.GE.AND UP0, UPT, UR7, 0x1, UPT ;  /* 0x000000010700788c */ /* 0x001fe2000bf06270 */
[----:B------:R-:W-:Y:S05]  /*1090*/  BAR.SYNC.DEFER_BLOCKING 0x0 ;  /* 0x0000000000007b1d */ /* 0x000fea0000010000 */
[----:B------:R-:W-:-:S13]  /*10a0*/  PLOP3.LUT P0, PT, PT, PT, UP0, 0x80, 0x8 ;  /* 0x000000000008781c */ /* 0x000fda0003f0f008 */
[----:B------:R-:W-:Y:S05]  /*10b0*/  @!P0 EXIT ;  /* 0x000000000000894d */ /* 0x000fea0003800000 */
[----:B------:R-:W0:Y:S01]  /*10c0*/  LDC R9, c[0x0][0x390] ;  /* 0x0000e400ff097b82 */ /* 0x000e220000000800 */
[----:B------:R-:W-:Y:S01]  /*10d0*/  UIMAD UR6, UR7, 0x3, URZ ;  /* 0x00000003070678a4 */ /* 0x000fe2000f8e02ff */
[----:B------:R-:W-:Y:S01]  /*10e0*/  VIADD R4, R0, 0x1 ;  /* 0x0000000100047836 */ /* 0x000fe20000000000 */
[----:B------:R-:W-:Y:S02]  /*10f0*/  SHF.R.U32.HI R0, RZ, 0x1, R0 ;  /* 0x00000001ff007819 */ /* 0x000fe40000011600 */
[----:B------:R-:W-:Y:S02]  /*1100*/  UISETP.LT.AND UP0, UPT, UR6, 0x1, UPT ;  /* 0x000000010600788c */ /* 0x000fe4000bf01270 */
[----:B------:R-:W-:Y:S01]  /*1110*/  SHF.R.U32.HI R4, RZ, 0x1, R4 ;  /* 0x00000001ff047819 */ /* 0x000fe20000011604 */
[C---:B------:R-:W-:Y:S01]  /*1120*/  IMAD R0, R3.reuse, R0, RZ ;  /* 0x0000000003007224 */ /* 0x040fe200078e02ff */
[----:B------:R-:W-:Y:S02]  /*1130*/  USEL UR5, UR6, 0x1, !UP0 ;  /* 0x0000000106057887 */ /* 0x000fe4000c000000 */
[----:B------:R-:W-:Y:S01]  /*1140*/  UISETP.GE.AND UP0, UPT, UR6, 0x4, UPT ;  /* 0x000000040600788c */ /* 0x000fe2000bf06270 */
[----:B------:R-:W-:Y:S01]  /*1150*/  IMAD R3, R3, R4, RZ ;  /* 0x0000000403037224 */ /* 0x000fe200078e02ff */
[----:B------:R-:W-:Y:S01]  /*1160*/  MOV R4, RZ ;  /* 0x000000ff00047202 */ /* 0x000fe20000000f00 */
[----:B------:R-:W-:Y:S01]  /*1170*/  ULOP3.LUT UR15, UR5, 0x3, URZ, 0xc0, !UPT ;  /* 0x00000003050f7892 */ /* 0x000fe2000f8ec0ff */
[----:B0-----:R-:W-:-:S05]  /*1180*/  IMAD R5, R9, UR7, RZ ;  /* 0x0000000709057c24 */ /* 0x001fca000f8e02ff */
[----:B------:R-:W-:Y:S06]  /*1190*/  BRA.U !UP0, `(.L_x_184) ;  /* 0x0000001108507547 */ /* 0x000fec000b800000 */
[----:B------:R-:W0:Y:S01]  /*11a0*/  S2R R6, SR_TID.X ;  /* 0x0000000000067919 */ /* 0x000e220000002100 */
[----:B------:R-:W1:Y:S01]  /*11b0*/  LDC R7, c[0x0][0x360] ;  /* 0x0000d800ff077b82 */ /* 0x000e620000000800 */
[----:B------:R-:W-:Y:S01]  /*11c0*/  ULOP3.LUT UR6, UR5, 0x7ffffffc, URZ, 0xc0, !UPT ;  /* 0x7ffffffc05067892 */ /* 0x000fe2000f8ec0ff */
[----:B------:R-:W-:Y:S01]  /*11d0*/  IMAD R9, R2, R9, UR4 ;  /* 0x0000000402097e24 */ /* 0x000fe2000f8e0209 */
[----:B------:R-:W-:Y:S02]  /*11e0*/  UIMAD UR5, UR12, UR7, URZ ;  /* 0x000000070c0572a4 */ /* 0x000fe4000f8e02ff */
[----:B----4-:R-:W-:Y:S01]  /*11f0*/  IMAD.U32 R11, RZ, RZ, UR7 ;  /* 0x00000007ff0b7e24 */ /* 0x010fe2000f8e00ff */
[----:B------:R-:W2:Y:S01]  /*1200*/  LDCU UR14, c[0x0][0x394] ;  /* 0x00007280ff0e77ac */ /* 0x000ea20008000800 */
[----:B------:R-:W-:Y:S01]  /*1210*/  MOV R4, UR6 ;  /* 0x0000000600047c02 */ /* 0x000fe20008000f00 */
[----:B------:R-:W-:Y:S02]  /*1220*/  UIMAD UR5, UR5, 0x3, URZ ;  /* 0x00000003050578a4 */ /* 0x000fe4000f8e02ff */
[----:B------:R-:W-:-:S02]  /*1230*/  UIADD3 UR11, UPT, UPT, -UR6, URZ, URZ ;  /* 0x000000ff060b7290 */ /* 0x000fc4000fffe1ff */
[----:B------:R-:W-:Y:S01]  /*1240*/  UIADD3 UR10, UPT, UPT, UR5, 0x2, URZ ;  /* 0x00000002050a7890 */ /* 0x000fe2000fffe0ff */
[--C-:B0-----:R-:W-:Y:S01]  /*1250*/  IMAD R8, R9, UR7, R6.reuse ;  /* 0x0000000709087c24 */ /* 0x101fe2000f8e0206 */
[----:B------:R-:W-:Y:S01]  /*1260*/  UIMAD UR7, UR5, UR13, UR13 ;  /* 0x0000000d050772a4 */ /* 0x000fe2000f8e020d */
[--C-:B------:R-:W-:Y:S01]  /*1270*/  IMAD R20, R2, R5, R6.reuse ;  /* 0x0000000502147224 */ /* 0x100fe200078e0206 */
[----:B------:R-:W-:Y:S01]  /*1280*/  UIADD3 UR5, UPT, UPT, UR5, 0x3, URZ ;  /* 0x0000000305057890 */ /* 0x000fe2000fffe0ff */
[--C-:B------:R-:W-:Y:S01]  /*1290*/  IMAD R10, R11, UR4, R6.reuse ;  /* 0x000000040b0a7c24 */ /* 0x100fe2000f8e0206 */
[C---:B---3--:R-:W-:Y:S01]  /*12a0*/  IADD3 R12, PT, PT, R6.reuse, UR13, RZ ;  /* 0x0000000d060c7c10 */ /* 0x048fe2000fffe0ff */
[C-C-:B-1----:R-:W-:Y:S01]  /*12b0*/  IMAD R14, R7.reuse, 0x2, R6.reuse ;  /* 0x00000002070e7824 */ /* 0x142fe200078e0206 */
[----:B------:R-:W-:Y:S01]  /*12c0*/  IADD3 R24, PT, PT, R6, UR7, RZ ;  /* 0x0000000706187c10 */ /* 0x000fe2000fffe0ff */
[----:B------:R-:W-:Y:S02]  /*12d0*/  IMAD R16, R7, 0x3, R6 ;  /* 0x0000000307107824 */ /* 0x000fe400078e0206 */
[----:B------:R-:W-:-:S02]  /*12e0*/  VIADD R18, R20, UR7 ;  /* 0x0000000714127c36 */ /* 0x000fc40008000000 */
[C-C-:B------:R-:W-:Y:S02]  /*12f0*/  IMAD R22, R7.reuse, UR10, R20.reuse ;  /* 0x0000000a07167c24 */ /* 0x140fe4000f8e0214 */
[C---:B------:R-:W-:Y:S02]  /*1300*/  IMAD R9, R7.reuse, UR5, R20 ;  /* 0x0000000507097c24 */ /* 0x040fe4000f8e0214 */
[C-C-:B------:R-:W-:Y:S02]  /*1310*/  IMAD R26, R7.reuse, UR10, R6.reuse ;  /* 0x0000000a071a7c24 */ /* 0x140fe4000f8e0206 */
[----:B--2---:R-:W-:-:S07]  /*1320*/  IMAD R28, R7, UR5, R6 ;  /* 0x00000005071c7c24 */ /* 0x004fce000f8e0206 */
.L_x_193:
        /* <DEDUP_REMOVED lines=11> */
[----:B------:R-:W-:Y:S01]  /*13e0*/  IABS R19, R6 ;  /* 0x0000000600137213 */ /* 0x000fe20000000000 */
[----:B------:R-:W-:-:S06]  /*13f0*/  UMOV UR5, 0x400 ;  /* 0x0000040000057882 */ /* 0x000fcc0000000000 */
[----:B------:R-:W1:Y:S01]  /*1400*/  S2UR UR6, SR_CgaCtaId ;  /* 0x00000000000679c3 */ /* 0x000e620000008800 */
[----:B0-----:R-:W-:-:S04]  /*1410*/  IABS R13, R11 ;  /* 0x0000000b000d7213 */ /* 0x001fc80000000000 */
[----:B------:R-:W0:Y:S01]  /*1420*/  I2F.RP R17, R13 ;  /* 0x0000000d00117306 */ /* 0x000e220000209400 */
[----:B-1----:R-:W-:-:S07]  /*1430*/  ULEA UR5, UR6, UR5, 0x18 ;  /* 0x0000000506057291 */ /* 0x002fce000f8ec0ff */
[----:B0-----:R-:W0:Y:S02]  /*1440*/  MUFU.RCP R17, R17 ;  /* 0x0000001100117308 */ /* 0x001e240000001000 */
[----:B0-----:R-:W-:-:S06]  /*1450*/  VIADD R21, R17, 0xffffffe ;  /* 0x0ffffffe11157836 */ /* 0x001fcc0000000000 */
[----:B------:R-:W0:Y:S02]  /*1460*/  F2I.FTZ.U32.TRUNC.NTZ R21, R21 ;  /* 0x0000001500157305 */ /* 0x000e24000021f000 */
[----:B0-----:R-:W-:-:S05]  /*1470*/  IADD3 R20, PT, PT, RZ, -R21, RZ ;  /* 0x80000015ff147210 */ /* 0x001fca0007ffe0ff */
[----:B------:R-:W-:Y:S02]  /*1480*/  IMAD R15, R20, R13, RZ ;  /* 0x0000000d140f7224 */ /* 0x000fe400078e02ff */
[----:B------:R-:W-:-:S04]  /*1490*/  IMAD.MOV.U32 R20, RZ, RZ, RZ ;  /* 0x000000ffff147224 */ /* 0x000fc800078e00ff */
[----:B------:R-:W-:Y:S01]  /*14a0*/  IMAD.HI.U32 R15, R21, R15, R20 ;  /* 0x0000000f150f7227 */ /* 0x000fe200078e0014 */
[----:B------:R-:W-:-:S05]  /*14b0*/  MOV R20, R19 ;  /* 0x0000001300147202 */ /* 0x000fca0000000f00 */
[----:B------:R-:W-:-:S04]  /*14c0*/  IMAD.HI.U32 R15, R15, R20, RZ ;  /* 0x000000140f0f7227 */ /* 0x000fc800078e00ff */
[----:B------:R-:W-:-:S04]  /*14d0*/  IMAD.MOV R17, RZ, RZ, -R15 ;  /* 0x000000ffff117224 */ /* 0x000fc800078e0a0f */
        /* <DEDUP_REMOVED lines=9> */
[----:B------:R-:W-:Y:S01]  /*1570*/  @!P5 IMAD.MOV R15, RZ, RZ, -R15 ;  /* 0x000000ffff0fd224 */ /* 0x000fe200078e0a0f */
[----:B------:R-:W-:-:S04]  /*1580*/  @!P4 LOP3.LUT R15, RZ, R11, RZ, 0x33, !PT ;  /* 0x0000000bff0fc212 */ /* 0x000fc800078e33ff */
[C---:B------:R-:W-:Y:S01]  /*1590*/  IADD3 R13, PT, PT, -R15.reuse, RZ, RZ ;  /* 0x000000ff0f0d7210 */ /* 0x040fe20007ffe1ff */
[----:B------:R-:W-:Y:S01]  /*15a0*/  VIADD R17, R15, 0x1 ;  /* 0x000000010f117836 */ /* 0x000fe20000000000 */
[----:B------:R-:W-:-:S03]  /*15b0*/  SHF.R.S32.HI R20, RZ, 0x1, R15 ;  /* 0x00000001ff147819 */ /* 0x000fc6000001140f */
[----:B------:R-:W-:Y:S01]  /*15c0*/  IMAD R13, R11, R13, R6 ;  /* 0x0000000d0b0d7224 */ /* 0x000fe200078e0206 */
[----:B------:R-:W-:-:S03]  /*15d0*/  SHF.R.S32.HI R17, RZ, 0x1, R17 ;  /* 0x00000001ff117819 */ /* 0x000fc60000011411 */
[-CC-:B------:R-:W-:Y:S02]  /*15e0*/  IMAD R20, R20, R11.reuse, R13.reuse ;  /* 0x0000000b14147224 */ /* 0x180fe400078e020d */
[----:B------:R-:W-:-:S03]  /*15f0*/  IMAD R17, R17, R11, R13 ;  /* 0x0000000b11117224 */ /* 0x000fc600078e020d */
[CC--:B------:R-:W-:Y:S01]  /*1600*/  IADD3 R11, PT, PT, R0.reuse, R20.reuse, RZ ;  /* 0x00000014000b7210 */ /* 0x0c0fe20007ffe0ff */
[--C-:B------:R-:W-:Y:S01]  /*1610*/  IMAD.IADD R13, R0, 0x1, R17.reuse ;  /* 0x00000001000d7824 */ /* 0x100fe200078e0211 */
[C---:B------:R-:W-:Y:S01]  /*1620*/  IADD3 R20, PT, PT, R3.reuse, R20, RZ ;  /* 0x0000001403147210 */ /* 0x040fe20007ffe0ff */
[----:B------:R-:W-:Y:S01]  /*1630*/  IMAD.IADD R17, R3, 0x1, R17 ;  /* 0x0000000103117824 */ /* 0x000fe200078e0211 */
[----:B------:R-:W-:Y:S02]  /*1640*/  LEA R11, R11, UR5, 0x2 ;  /* 0x000000050b0b7c11 */ /* 0x000fe4000f8e10ff */
[----:B------:R-:W-:Y:S02]  /*1650*/  LEA R13, R13, UR5, 0x2 ;  /* 0x000000050d0d7c11 */ /* 0x000fe4000f8e10ff */
[----:B------:R-:W-:Y:S02]  /*1660*/  LEA R19, R20, UR5, 0x2 ;  /* 0x0000000514137c11 */ /* 0x000fe4000f8e10ff */
[----:B------:R-:W-:Y:S01]  /*1670*/  LDS R11, [R11] ;  /* 0x000000000b0b7984 */ /* 0x000fe20000000800 */
[----:B------:R-:W-:Y:S01]  /*1680*/  LEA R17, R17, UR5, 0x2 ;  /* 0x0000000511117c11 */ /* 0x000fe2000f8e10ff */
[----:B------:R-:W0:Y:S02]  /*1690*/  LDC.64 R20, c[0x0][0x380] ;  /* 0x0000e000ff147b82 */ /* 0x000e240000000a00 */
[----:B------:R-:W1:Y:S04]  /*16a0*/  LDS R13, [R13] ;  /* 0x000000000d0d7984 */ /* 0x000e680000000800 */
[----:B------:R-:W2:Y:S04]  /*16b0*/  LDS R19, [R19] ;  /* 0x0000000013137984 */ /* 0x000ea80000000800 */
[----:B------:R-:W3:Y:S01]  /*16c0*/  LDS R17, [R17] ;  /* 0x0000000011117984 */ /* 0x000ee20000000800 */
[----:B0-----:R-:W-:-:S04]  /*16d0*/  IMAD.WIDE R20, R8, 0x4, R20 ;  /* 0x0000000408147825 */ /* 0x001fc800078e0214 */
[----:B-1----:R-:W-:-:S04]  /*16e0*/  FADD R15, R11, R13 ;  /* 0x0000000d0b0f7221 */ /* 0x002fc80000000000 */
[----:B--2---:R-:W-:-:S04]  /*16f0*/  FADD R15, R15, R19 ;  /* 0x000000130f0f7221 */ /* 0x004fc80000000000 */
[----:B---3--:R-:W-:-:S04]  /*1700*/  FADD R15, R15, R17 ;  /* 0x000000110f0f7221 */ /* 0x008fc80000000000 */
[----:B------:R-:W-:-:S05]  /*1710*/  FMUL R15, R15, 0.25 ;  /* 0x3e8000000f0f7820 */ /* 0x000fca0000400000 */
[----:B------:R0:W-:Y:S02]  /*1720*/  STG.E desc[UR8][R20.64], R15 ;  /* 0x0000000f14007986 */ /* 0x0001e4000c101908 */
.L_x_186:
[----:B------:R-:W-:Y:S05]  /*1730*/  BSYNC.RECONVERGENT B0 ;  /* 0x0000000000007941 */ /* 0x000fea0003800200 */
.L_x_185:
[----:B------:R-:W-:Y:S04]  /*1740*/  BSSY.RECONVERGENT B0, `(.L_x_187) ;  /* 0x0000038000007945 */ /* 0x000fe80003800200 */
[----:B------:R-:W-:Y:S05]  /*1750*/  @P0 BRA `(.L_x_188) ;  /* 0x0000000000d80947 */ /* 0x000fea0003800000 */
[----:B------:R-:W1:Y:S01]  /*1760*/  LDC R11, c[0x0][0x3a0] ;  /* 0x0000e800ff0b7b82 */ /* 0x000e620000000800 */
[----:B------:R-:W-:Y:S01]  /*1770*/  IABS R19, R12 ;  /* 0x0000000c00137213 */ /* 0x000fe20000000000 */
[----:B------:R-:W-:-:S06]  /*1780*/  UMOV UR5, 0x400 ;  /* 0x0000040000057882 */ /* 0x000fcc0000000000 */
[----:B------:R-:W2:Y:S01]  /*1790*/  S2UR UR6, SR_CgaCtaId ;  /* 0x00000000000679c3 */ /* 0x000ea20000008800 */
[----:B-1----:R-:W-:-:S04]  /*17a0*/  IABS R13, R11 ;  /* 0x0000000b000d7213 */ /* 0x002fc80000000000 */
[----:B------:R-:W1:Y:S01]  /*17b0*/  I2F.RP R17, R13 ;  /* 0x0000000d00117306 */ /* 0x000e620000209400 */
[----:B--2---:R-:W-:-:S07]  /*17c0*/  ULEA UR5, UR6, UR5, 0x18 ;  /* 0x0000000506057291 */ /* 0x004fce000f8ec0ff */
[----:B-1----:R-:W0:Y:S02]  /*17d0*/  MUFU.RCP R17, R17 ;  /* 0x0000001100117308 */ /* 0x002e240000001000 */
[----:B0-----:R-:W-:-:S06]  /*17e0*/  IADD3 R21, PT, PT, R17, 0xffffffe, RZ ;  /* 0x0ffffffe11157810 */ /* 0x001fcc0007ffe0ff */
[----:B------:R-:W0:Y:S02]  /*17f0*/  F2I.FTZ.U32.TRUNC.NTZ R21, R21 ;  /* 0x0000001500157305 */ /* 0x000e24000021f000 */
[----:B0-----:R-:W-:-:S04]  /*1800*/  IMAD.MOV R20, RZ, RZ, -R21 ;  /* 0x000000ffff147224 */ /* 0x001fc800078e0a15 */
[----:B------:R-:W-:Y:S02]  /*1810*/  IMAD R15, R20, R13, RZ ;  /* 0x0000000d140f7224 */ /* 0x000fe400078e02ff */
[----:B------:R-:W-:-:S05]  /*1820*/  HFMA2 R20, -RZ, RZ, 0, 0 ;  /* 0x00000000ff147431 */ /* 0x000fca00000001ff */
[----:B------:R-:W-:-:S04]  /*1830*/  IMAD.HI.U32 R15, R21, R15, R20 ;  /* 0x0000000f150f7227 */ /* 0x000fc800078e0014 */
[----:B------:R-:W-:-:S04]  /*1840*/  IMAD.MOV.U32 R20, RZ, RZ, R19 ;  /* 0x000000ffff147224 */ /* 0x000fc800078e0013 */
        /* <DEDUP_REMOVED lines=10> */
[----:B------:R-:W-:-:S06]  /*18f0*/  @P0 VIADD R15, R15, 0x1 ;  /* 0x000000010f0f0836 */ /* 0x000fcc0000000000 */
[----:B------:R-:W-:Y:S02]  /*1900*/  @!P4 IADD3 R15, PT, PT, -R15, RZ, RZ ;  /* 0x000000ff0f0fc210 */ /* 0x000fe40007ffe1ff */
[----:B------:R-:W-:-:S04]  /*1910*/  @!P3 LOP3.LUT R15, RZ, R11, RZ, 0x33, !PT ;  /* 0x0000000bff0fb212 */ /* 0x000fc800078e33ff */
[----:B------:R-:W-:Y:S01]  /*1920*/  IADD3 R17, PT, PT, R15, 0x1, RZ ;  /* 0x000000010f117810 */ /* 0x000fe20007ffe0ff */
[--C-:B------:R-:W-:Y:S01]  /*1930*/  IMAD.MOV R13, RZ, RZ, -R15.reuse ;  /* 0x000000ffff0d7224 */ /* 0x100fe200078e0a0f */
[----:B------:R-:W-:Y:S02]  /*1940*/  SHF.R.S32.HI R20, RZ, 0x1, R15 ;  /* 0x00000001ff147819 */ /* 0x000fe4000001140f */
[----:B------:R-:W-:Y:S01]  /*1950*/  SHF.R.S32.HI R17, RZ, 0x1, R17 ;  /* 0x00000001ff117819 */ /* 0x000fe20000011411 */
[----:B------:R-:W-:-:S04]  /*1960*/  IMAD R13, R11, R13, R12 ;  /* 0x0000000d0b0d7224 */ /* 0x000fc800078e020c */
[-CC-:B------:R-:W-:Y:S02]  /*1970*/  IMAD R20, R20, R11.reuse, R13.reuse ;  /* 0x0000000b14147224 */ /* 0x180fe400078e020d */
[----:B------:R-:W-:Y:S02]  /*1980*/  IMAD R17, R17, R11, R13 ;  /* 0x0000000b11117224 */ /* 0x000fe400078e020d */
[C-C-:B------:R-:W-:Y:S02]  /*1990*/  IMAD.IADD R11, R0.reuse, 0x1, R20.reuse ;  /* 0x00000001000b7824 */ /* 0x140fe400078e0214 */
[----:B------:R-:W-:Y:S01]  /*19a0*/  IMAD.IADD R20, R3, 0x1, R20 ;  /* 0x0000000103147824 */ /* 0x000fe200078e0214 */
[----:B------:R-:W-:Y:S02]  /*19b0*/  IADD3 R13, PT, PT, R0, R17, RZ ;  /* 0x00000011000d7210 */ /* 0x000fe40007ffe0ff */
[----:B------:R-:W-:Y:S02]  /*19c0*/  LEA R11, R11, UR5, 0x2 ;  /* 0x000000050b0b7c11 */ /* 0x000fe4000f8e10ff */
[----:B------:R-:W-:-:S02]  /*19d0*/  LEA R13, R13, UR5, 0x2 ;  /* 0x000000050d0d7c11 */ /* 0x000fc4000f8e10ff */
[----:B------:R-:W-:Y:S02]  /*19e0*/  IADD3 R17, PT, PT, R3, R17, RZ ;  /* 0x0000001103117210 */ /* 0x000fe40007ffe0ff */
[----:B------:R-:W-:Y:S01]  /*19f0*/  LEA R19, R20, UR5, 0x2 ;  /* 0x0000000514137c11 */ /* 0x000fe2000f8e10ff */
        /* <DEDUP_REMOVED lines=12> */
.L_x_188:
[----:B------:R-:W-:Y:S05]  /*1ac0*/  BSYNC.RECONVERGENT B0 ;  /* 0x0000000000007941 */ /* 0x000fea0003800200 */
.L_x_187:
[----:B------:R-:W-:Y:S04]  /*1ad0*/  BSSY.RECONVERGENT B0, `(.L_x_189) ;  /* 0x0000038000007945 */ /* 0x000fe80003800200 */
[----:B------:R-:W-:Y:S05]  /*1ae0*/  @P1 BRA `(.L_x_190) ;  /* 0x0000000000d81947 */ /* 0x000fea0003800000 */
[----:B------:R-:W2:Y:S01]  /*1af0*/  LDC R11, c[0x0][0x3a0] ;  /* 0x0000e800ff0b7b82 */ /* 0x000ea20000000800 */
[----:B------:R-:W-:Y:S01]  /*1b00*/  IABS R19, R14 ;  /* 0x0000000e00137213 */ /* 0x000fe20000000000 */
[----:B------:R-:W-:-:S06]  /*1b10*/  UMOV UR5, 0x400 ;  /* 0x0000040000057882 */ /* 0x000fcc0000000000 */
[----:B------:R-:W3:Y:S01]  /*1b20*/  S2UR UR6, SR_CgaCtaId ;  /* 0x00000000000679c3 */ /* 0x000ee20000008800 */
[----:B--2---:R-:W-:-:S04]  /*1b30*/  IABS R13, R11 ;  /* 0x0000000b000d7213 */ /* 0x004fc80000000000 */
[----:B------:R-:W2:Y:S01]  /*1b40*/  I2F.RP R17, R13 ;  /* 0x0000000d00117306 */ /* 0x000ea20000209400 */
[----:B---3--:R-:W-:-:S07]  /*1b50*/  ULEA UR5, UR6, UR5, 0x18 ;  /* 0x0000000506057291 */ /* 0x008fce000f8ec0ff */
[----:B--2---:R-:W0:Y:S02]  /*1b60*/  MUFU.RCP R17, R17 ;  /* 0x0000001100117308 */ /* 0x004e240000001000 */
[----:B01----:R-:W-:-:S06]  /*1b70*/  VIADD R21, R17, 0xffffffe ;  /* 0x0ffffffe11157836 */ /* 0x003fcc0000000000 */
        /* <DEDUP_REMOVED lines=45> */
.L_x_190:
[----:B------:R-:W-:Y:S05]  /*1e50*/  BSYNC.RECONVERGENT B0 ;  /* 0x0000000000007941 */ /* 0x000fea0003800200 */
.L_x_189:
[----:B------:R-:W-:Y:S04]  /*1e60*/  BSSY.RECONVERGENT B0, `(.L_x_191) ;  /* 0x0000038000007945 */ /* 0x000fe80003800200 */
[----:B------:R-:W-:Y:S05]  /*1e70*/  @P2 BRA `(.L_x_192) ;  /* 0x0000000000d82947 */ /* 0x000fea0003800000 */
[----:B------:R-:W3:Y:S01]  /*1e80*/  LDC R11, c[0x0][0x3a0] ;  /* 0x0000e800ff0b7b82 */ /* 0x000ee20000000800 */
[----:B------:R-:W-:Y:S01]  /*1e90*/  IABS R19, R16 ;  /* 0x0000001000137213 */ /* 0x000fe20000000000 */
[----:B------:R-:W-:-:S06]  /*1ea0*/  UMOV UR5, 0x400 ;  /* 0x0000040000057882 */ /* 0x000fcc0000000000 */
[----:B------:R-:W4:Y:S01]  /*1eb0*/  S2UR UR6, SR_CgaCtaId ;  /* 0x00000000000679c3 */ /* 0x000f220000008800 */
[----:B---3--:R-:W-:-:S04]  /*1ec0*/  IABS R13, R11 ;  /* 0x0000000b000d7213 */ /* 0x008fc80000000000 */
[----:B------:R-:W3:Y:S01]  /*1ed0*/  I2F.RP R17, R13 ;  /* 0x0000000d00117306 */ /* 0x000ee20000209400 */
[----:B----4-:R-:W-:-:S07]  /*1ee0*/  ULEA UR5, UR6, UR5, 0x18 ;  /* 0x0000000506057291 */ /* 0x010fce000f8ec0ff */
[----:B---3--:R-:W0:Y:S02]  /*1ef0*/  MUFU.RCP R17, R17 ;  /* 0x0000001100117308 */ /* 0x008e240000001000 */
[----:B012---:R-:W-:-:S06]  /*1f00*/  IADD3 R21, PT, PT, R17, 0xffffffe, RZ ;  /* 0x0ffffffe11157810 */ /* 0x007fcc0007ffe0ff */
        /* <DEDUP_REMOVED lines=45> */
.L_x_192:
[----:B------:R-:W-:Y:S05]  /*21e0*/  BSYNC.RECONVERGENT B0 ;  /* 0x0000000000007941 */ /* 0x000fea0003800200 */
.L_x_191:
        /* <DEDUP_REMOVED lines=8> */
[C---:B------:R-:W-:Y:S01]  /*2270*/  IMAD R26, R7.reuse, 0x4, R26 ;  /* 0x00000004071a7824 */ /* 0x040fe200078e021a */
[C---:B------:R-:W-:Y:S01]  /*2280*/  LEA R22, R7.reuse, R22, 0x2 ;  /* 0x0000001607167211 */ /* 0x040fe200078e10ff */
[C---:B------:R-:W-:Y:S01]  /*2290*/  IMAD R28, R7.reuse, 0x4, R28 ;  /* 0x00000004071c7824 */ /* 0x040fe200078e021c */
[C---:B------:R-:W-:Y:S01]  /*22a0*/  LEA R9, R7.reuse, R9, 0x2 ;  /* 0x0000000907097211 */ /* 0x040fe200078e10ff */
[C---:B------:R-:W-:Y:S01]  /*22b0*/  IMAD R8, R7.reuse, 0x4, R8 ;  /* 0x0000000407087824 */ /* 0x040fe200078e0208 */
[----:B------:R-:W-:Y:S01]  /*22c0*/  LEA R10, R7, R10, 0x2 ;  /* 0x0000000a070a7211 */ /* 0x000fe200078e10ff */
[----:B------:R-:W-:Y:S06]  /*22d0*/  BRA.U UP0, `(.L_x_193) ;  /* 0xfffffff100147547 */ /* 0x000fec000b83ffff */
.L_x_184:
[----:B------:R-:W-:-:S13]  /*22e0*/  ISETP.NE.AND P0, PT, RZ, UR15, PT ;  /* 0x0000000fff007c0c */ /* 0x000fda000bf05270 */
[----:B------:R-:W-:Y:S05]  /*22f0*/  @!P0 EXIT ;  /* 0x000000000000894d */ /* 0x000fea0003800000 */
[----:B----4-:R-:W4:Y:S01]  /*2300*/  LDC R10, c[0x0][0x3a0] ;  /* 0x0000e800ff0a7b82 */ /* 0x010f220000000800 */
[----:B------:R-:W5:Y:S01]  /*2310*/  S2R R9, SR_TID.X ;  /* 0x0000000000097919 */ /* 0x000f620000002100 */
[----:B------:R-:W0:Y:S01]  /*2320*/  LDCU UR7, c[0x0][0x394] ;  /* 0x00007280ff0777ac */ /* 0x000e220008000800 */
[----:B------:R-:W-:-:S05]  /*2330*/  UIADD3 UR6, UPT, UPT, -UR15, URZ, URZ ;  /* 0x000000ff0f067290 */ /* 0x000fca000fffe1ff */
[----:B------:R-:W0:Y:S08]  /*2340*/  LDC R8, c[0x0][0x3a0] ;  /* 0x0000e800ff087b82 */ /* 0x000e300000000800 */
[----:B------:R-:W0:Y:S01]  /*2350*/  LDC.64 R6, c[0x0][0x380] ;  /* 0x0000e000ff067b82 */ /* 0x000e220000000a00 */
[----:B----4-:R-:W-:-:S04]  /*2360*/  IMAD R11, R10, UR12, RZ ;  /* 0x0000000c0a0b7c24 */ /* 0x010fc8000f8e02ff */
[----:B------:R-:W-:-:S04]  /*2370*/  IMAD R10, R11, 0x3, R4 ;  /* 0x000000030b0a7824 */ /* 0x000fc800078e0204 */
[--C-:B-----5:R-:W-:Y:S02]  /*2380*/  IMAD R10, R10, UR13, R9.reuse ;  /* 0x0000000d0a0a7c24 */ /* 0x120fe4000f8e0209 */
[----:B------:R-:W-:Y:S02]  /*2390*/  IMAD R9, R4, UR13, R9 ;  /* 0x0000000d04097c24 */ /* 0x000fe4000f8e0209 */
[----:B------:R-:W-:-:S07]  /*23a0*/  IMAD R11, R2, R5, R10 ;  /* 0x00000005020b7224 */ /* 0x000fce00078e020a */
.L_x_196:
[C---:B------:R-:W-:Y:S01]  /*23b0*/  ISETP.GE.AND P0, PT, R10.reuse, R5, PT ;  /* 0x000000050a00720c */ /* 0x040fe20003f06270 */
[----:B------:R-:W-:Y:S01]  /*23c0*/  UIADD3 UR6, UPT, UPT, UR6, 0x1, URZ ;  /* 0x0000000106067890 */ /* 0x000fe2000fffe0ff */
[----:B------:R-:W-:Y:S01]  /*23d0*/  BSSY.RECONVERGENT B0, `(.L_x_194) ;  /* 0x0000039000007945 */ /* 0x000fe20003800200 */
[----:B------:R-:W-:Y:S01]  /*23e0*/  VIADD R10, R10, UR13 ;  /* 0x0000000d0a0a7c36 */ /* 0x000fe20008000000 */
[----:B0-----:R-:W-:Y:S01]  /*23f0*/  ISETP.GE.OR P0, PT, R2, UR7, P0 ;  /* 0x0000000702007c0c */ /* 0x001fe20008706670 */
[----:B------:R-:W-:-:S12]  /*2400*/  UISETP.NE.AND UP0, UPT, UR6, URZ, UPT ;  /* 0x000000ff0600728c */ /* 0x000fd8000bf05270 */
[----:B------:R-:W-:Y:S05]  /*2410*/  @P0 BRA `(.L_x_195) ;  /* 0x0000000000d00947 */ /* 0x000fea0003800000 */
[----:B-123--:R-:W-:Y:S01]  /*2420*/  IABS R15, R8 ;  /* 0x00000008000f7213 */ /* 0x00efe20000000000 */
[----:B------:R-:W0:Y:S01]  /*2430*/  S2UR UR5, SR_CgaCtaId ;  /* 0x00000000000579c3 */ /* 0x000e220000008800 */
[----:B------:R-:W-:Y:S01]  /*2440*/  MOV R12, RZ ;  /* 0x000000ff000c7202 */ /* 0x000fe20000000f00 */
[----:B------:R-:W-:Y:S01]  /*2450*/  UMOV UR4, 0x400 ;  /* 0x0000040000047882 */ /* 0x000fe20000000000 */
[----:B------:R-:W1:Y:S08]  /*2460*/  I2F.RP R14, R15 ;  /* 0x0000000f000e7306 */ /* 0x000e700000209400 */
[----:B-1----:R-:W1:Y:S01]  /*2470*/  MUFU.RCP R14, R14 ;  /* 0x0000000e000e7308 */ /* 0x002e620000001000 */
[----:B0-----:R-:W-:Y:S01]  /*2480*/  ULEA UR4, UR5, UR4, 0x18 ;  /* 0x0000000405047291 */ /* 0x001fe2000f8ec0ff */
[----:B-1----:R-:W-:-:S06]  /*2490*/  IADD3 R16, PT, PT, R14, 0xffffffe, RZ ;  /* 0x0ffffffe0e107810 */ /* 0x002fcc0007ffe0ff */
[----:B------:R-:W0:Y:S02]  /*24a0*/  F2I.FTZ.U32.TRUNC.NTZ R13, R16 ;  /* 0x00000010000d7305 */ /* 0x000e24000021f000 */
[----:B0-----:R-:W-:-:S04]  /*24b0*/  IMAD.MOV R4, RZ, RZ, -R13 ;  /* 0x000000ffff047224 */ /* 0x001fc800078e0a0d */
[----:B------:R-:W-:Y:S01]  /*24c0*/  IMAD R17, R4, R15, RZ ;  /* 0x0000000f04117224 */ /* 0x000fe200078e02ff */
[----:B------:R-:W-:-:S03]  /*24d0*/  IABS R4, R9 ;  /* 0x0000000900047213 */ /* 0x000fc60000000000 */
        /* <DEDUP_REMOVED lines=30> */
[----:B------:R-:W-:-:S03]  /*26c0*/  LEA R16, R12, UR4, 0x2 ;  /* 0x000000040c107c11 */ /* 0x000fc6000f8e10ff */
[----:B------:R-:W0:Y:S04]  /*26d0*/  LDS R13, [R14] ;  /* 0x000000000e0d7984 */ /* 0x000e280000000800 */
[----:B------:R-:W1:Y:S04]  /*26e0*/  LDS R12, [R15] ;  /* 0x000000000f0c7984 */ /* 0x000e680000000800 */
[----:B------:R-:W2:Y:S01]  /*26f0*/  LDS R17, [R16] ;  /* 0x0000000010117984 */ /* 0x000ea20000000800 */
[----:B0-----:R-:W-:-:S04]  /*2700*/  FADD R13, R4, R13 ;  /* 0x0000000d040d7221 */ /* 0x001fc80000000000 */
[----:B-1----:R-:W-:-:S04]  /*2710*/  FADD R12, R13, R12 ;  /* 0x0000000c0d0c7221 */ /* 0x002fc80000000000 */
[----:B--2---:R-:W-:Y:S01]  /*2720*/  FADD R17, R12, R17 ;  /* 0x000000110c117221 */ /* 0x004fe20000000000 */
[----:B------:R-:W-:-:S04]  /*2730*/  IMAD.WIDE R12, R11, 0x4, R6 ;  /* 0x000000040b0c7825 */ /* 0x000fc800078e0206 */
[----:B------:R-:W-:-:S05]  /*2740*/  FMUL R17, R17, 0.25 ;  /* 0x3e80000011117820 */ /* 0x000fca0000400000 */
[----:B------:R0:W-:Y:S02]  /*2750*/  STG.E desc[UR8][R12.64], R17 ;  /* 0x000000110c007986 */ /* 0x0001e4000c101908 */
.L_x_195:
[----:B------:R-:W-:Y:S05]  /*2760*/  BSYNC.RECONVERGENT B0 ;  /* 0x0000000000007941 */ /* 0x000fea0003800200 */
.L_x_194:
[----:B------:R-:W-:Y:S01]  /*2770*/  VIADD R9, R9, UR13 ;  /* 0x0000000d09097c36 */ /* 0x000fe20008000000 */
[----:B------:R-:W-:Y:S01]  /*2780*/  IADD3 R11, PT, PT, R11, UR13, RZ ;  /* 0x0000000d0b0b7c10 */ /* 0x000fe2000fffe0ff */
[----:B------:R-:W-:Y:S06]  /*2790*/  BRA.U UP0, `(.L_x_196) ;  /* 0xfffffffd00047547 */ /* 0x000fec000b83ffff */
[----:B------:R-:W-:Y:S05]  /*27a0*/  EXIT ;  /* 0x000000000000794d */ /* 0x000fea0003800000 */
.L_x_197:
        /* <DEDUP_REMOVED lines=13> */
.L_x_334:


//--------------------- .text._Z25kernel_doublesizebyshare1PfS_iiiii --------------------------
	.section	.text._Z25kernel_doublesizebyshare1PfS_iiiii,"ax",@progbits
	.align	128
        .global         _Z25kernel_doublesizebyshare1PfS_iiiii
        .type           _Z25kernel_doublesizebyshare1PfS_iiiii,@function
        .size           _Z25kernel_doublesizebyshare1PfS_iiiii,(.L_x_335 - _Z25kernel_doublesizebyshare1PfS_iiiii)
        .other          _Z25kernel_doublesizebyshare1PfS_iiiii,@"STO_CUDA_ENTRY STV_DEFAULT"
_Z25kernel_doublesizebyshare1PfS_iiiii:
.text._Z25kernel_doublesizebyshare1PfS_iiiii:
[----:B------:R-:W-:Y:S08]  /*0000*/  LDC R1, c[0x0][0x37c] ;  /* 0x0000df00ff017b82 */ /* 0x000ff00000000800 */
[----:B------:R-:W0:Y:S01]  /*0010*/  LDC R15, c[0x0][0x3a0] ;  /* 0x0000e800ff0f7b82 */ /* 0x000e220000000800 */
[----:B------:R-:W1:Y:S01]  /*0020*/  S2R R0, SR_TID.Y ;  /* 0x0000000000007919 */ /* 0x000e620000002200 */
[----:B------:R-:W2:Y:S01]  /*0030*/  LDCU UR13, c[0x0][0x360] ;  /* 0x00006c00ff0d77ac */ /* 0x000ea20008000800 */
[----:B------:R-:W3:Y:S01]  /*0040*/  S2R R2, SR_TID.X ;  /* 0x0000000000027919 */ /* 0x000ee20000002100 */
[----:B------:R-:W4:Y:S04]  /*0050*/  LDCU.64 UR8, c[0x0][0x358] ;  /* 0x00006b00ff0877ac */ /* 0x000f280008000a00 */
[----:B------:R-:W5:Y:S08]  /*0060*/  S2UR UR5, SR_CTAID.Y ;  /* 0x00000000000579c3 */ /* 0x000f700000002600 */
[----:B------:R-:W5:Y:S01]  /*0070*/  LDC R8, c[0x0][0x364] ;  /* 0x0000d900ff087b82 */ /* 0x000f620000000800 */
[----:B--2---:R-:W-:Y:S01]  /*0080*/  ULOP3.LUT UR4, UR13, 0x7fe, URZ, 0xc0, !UPT ;  /* 0x000007fe0d047892 */ /* 0x004fe2000f8ec0ff */
[----:B0-----:R-:W-:-:S03]  /*0090*/  ISETP.GE.AND P0, PT, R15, 0x1, PT ;  /* 0x000000010f00780c */ /* 0x001fc60003f06270 */
[----:B------:R-:W-:-:S03]  /*00a0*/  UIADD3 UR4, UPT, UPT, UR4, 0x2, URZ ;  /* 0x0000000204047890 */ /* 0x000fc6000fffe0ff */
[----:B------:R-:W0:Y:S03]  /*00b0*/  S2UR UR12, SR_CTAID.X ;  /* 0x00000000000c79c3 */ /* 0x000e260000002500 */
[----:B------:R-:W-:Y:S02]  /*00c0*/  IMAD R5, R15, UR4, RZ ;  /* 0x000000040f057c24 */ /* 0x000fe4000f8e02ff */
[----:B-----5:R-:W-:-:S04]  /*00d0*/  IMAD R7, R8, UR5, RZ ;  /* 0x0000000508077c24 */ /* 0x020fc8000f8e02ff */
[----:B-1----:R-:W-:Y:S01]  /*00e0*/  IMAD.IADD R3, R7, 0x1, R0 ;  /* 0x0000000107037824 */ /* 0x002fe200078e0200 */
[----:B---34-:R-:W-:Y:S06]  /*00f0*/  @!P0 BRA `(.L_x_198) ;  /* 0x0000000c00e08947 */ /* 0x018fec0003800000 */
[----:B------:R-:W1:Y:S01]  /*0100*/  LDC.64 R12, c[0x0][0x398] ;  /* 0x0000e600ff0c7b82 */ /* 0x000e620000000a00 */
[----:B------:R-:W-:Y:S01]  /*0110*/  IMAD.SHL.U32 R4, R15, 0x2, RZ ;  /* 0x000000020f047824 */ /* 0x000fe200078e00ff */
[----:B------:R-:W-:Y:S01]  /*0120*/  LEA.HI R6, R7, R0, RZ, 0x1f ;  /* 0x0000000007067211 */ /* 0x000fe200078ff8ff */
[----:B------:R-:W-:-:S03]  /*0130*/  IMAD.MOV.U32 R9, RZ, RZ, RZ ;  /* 0x000000ffff097224 */ /* 0x000fc600078e00ff */
[C---:B------:R-:W-:Y:S02]  /*0140*/  ISETP.GE.AND P0, PT, R4.reuse, 0x4, PT ;  /* 0x000000040400780c */ /* 0x040fe40003f06270 */
[----:B------:R-:W-:Y:S02]  /*0150*/  VIMNMX R10, PT, PT, R4, 0x1, !PT ;  /* 0x00000001040a7848 */ /* 0x000fe40007fe0100 */
[----:B-1----:R-:W-:Y:S01]  /*0160*/  VIADDMNMX R6, R13, 0xffffffff, R6, PT ;  /* 0xffffffff0d067846 */ /* 0x002fe20003800106 */
[----:B------:R-:W-:-:S04]  /*0170*/  IMAD R7, R15, R12, RZ ;  /* 0x0000000c0f077224 */ /* 0x000fc800078e02ff */
[----:B------:R-:W-:Y:S01]  /*0180*/  IMAD R4, R6, R7, RZ ;  /* 0x0000000706047224 */ /* 0x000fe200078e02ff */
[----:B------:R-:W-:Y:S02]  /*0190*/  SHF.R.U32.HI R7, RZ, 0x1, R8 ;  /* 0x00000001ff077819 */ /* 0x000fe40000011608 */
[----:B------:R-:W-:Y:S02]  /*01a0*/  IADD3 R6, PT, PT, R12, -0x1, RZ ;  /* 0xffffffff0c067810 */ /* 0x000fe40007ffe0ff */
[----:B------:R-:W-:Y:S01]  /*01b0*/  LOP3.LUT R8, R10, 0x3, RZ, 0xc0, !PT ;  /* 0x000000030a087812 */ /* 0x000fe200078ec0ff */
[----:B------:R-:W-:Y:S06]  /*01c0*/  @!P0 BRA `(.L_x_199) ;  /* 0x0000000800d08947 */ /* 0x000fec0003800000 */
[----:B------:R-:W1:Y:S01]  /*01d0*/  LDC R11, c[0x0][0x360] ;  /* 0x0000d800ff0b7b82 */ /* 0x000e620000000800 */
[----:B0-----:R-:W-:Y:S01]  /*01e0*/  UIMAD UR5, UR12, UR13, URZ ;  /* 0x0000000d0c0572a4 */ /* 0x001fe2000f8e02ff */
[----:B------:R-:W-:Y:S01]  /*01f0*/  IMAD R13, R0, R15, RZ ;  /* 0x0000000f000d7224 */ /* 0x000fe200078e02ff */
[----:B------:R-:W-:Y:S01]  /*0200*/  LOP3.LUT R9, R10, 0x7ffffffc, RZ, 0xc0, !PT ;  /* 0x7ffffffc0a097812 */ /* 0x000fe200078ec0ff */
[----:B------:R-:W-:Y:S01]  /*0210*/  VIADD R10, R2, UR13 ;  /* 0x0000000d020a7c36 */ /* 0x000fe20008000000 */
[----:B------:R-:W-:Y:S01]  /*0220*/  ULOP3.LUT UR5, UR5, 0x7fffffff, URZ, 0xc0, !UPT ;  /* 0x7fffffff05057892 */ /* 0x000fe2000f8ec0ff */
[--C-:B------:R-:W-:Y:S01]  /*0230*/  IMAD R22, R13, UR4, R2.reuse ;  /* 0x000000040d167c24 */ /* 0x100fe2000f8e0202 */
[----:B------:R-:W-:Y:S01]  /*0240*/  ISETP.GT.U32.AND P0, PT, R0, R7, PT ;  /* 0x000000070000720c */ /* 0x000fe20003f04070 */
[----:B------:R-:W-:Y:S01]  /*0250*/  IMAD.MOV R13, RZ, RZ, -R9 ;  /* 0x000000ffff0d7224 */ /* 0x000fe200078e0a09 */
[----:B------:R-:W-:Y:S02]  /*0260*/  MOV R12, R2 ;  /* 0x00000002000c7202 */ /* 0x000fe40000000f00 */
[C---:B------:R-:W-:Y:S01]  /*0270*/  IMAD R18, R15.reuse, UR5, R2 ;  /* 0x000000050f127c24 */ /* 0x040fe2000f8e0202 */
[----:B------:R-:W-:Y:S01]  /*0280*/  SHF.L.U32 R22, R22, 0x2, RZ ;  /* 0x0000000216167819 */ /* 0x000fe200000006ff */
[----:B------:R-:W-:-:S02]  /*0290*/  IMAD R24, R15, UR5, R10 ;  /* 0x000000050f187c24 */ /* 0x000fc4000f8e020a */
[C-C-:B-1----:R-:W-:Y:S02]  /*02a0*/  IMAD R14, R11.reuse, 0x2, R2.reuse ;  /* 0x000000020b0e7824 */ /* 0x142fe400078e0202 */
[C---:B------:R-:W-:Y:S02]  /*02b0*/  IMAD R20, R11.reuse, 0x3, R2 ;  /* 0x000000030b147824 */ /* 0x040fe400078e0202 */
[C-C-:B------:R-:W-:Y:S02]  /*02c0*/  IMAD R26, R11.reuse, 0x2, R18.reuse ;  /* 0x000000020b1a7824 */ /* 0x140fe400078e0212 */
[----:B------:R-:W-:-:S07]  /*02d0*/  IMAD R28, R11, 0x3, R18 ;  /* 0x000000030b1c7824 */ /* 0x000fce00078e0212 */
.L_x_208:
        /* <DEDUP_REMOVED lines=11> */
[----:B0-----:R-:W-:-:S06]  /*0390*/  VIADD R16, R21, 0xffffffe ;  /* 0x0ffffffe15107836 */ /* 0x001fcc0000000000 */
[----:B------:R0:W1:Y:S02]  /*03a0*/  F2I.FTZ.U32.TRUNC.NTZ R17, R16 ;  /* 0x0000001000117305 */ /* 0x000064000021f000 */
[----:B0-----:R-:W-:Y:S01]  /*03b0*/  IMAD.MOV.U32 R16, RZ, RZ, RZ ;  /* 0x000000ffff107224 */ /* 0x001fe200078e00ff */
[----:B-1----:R-:W-:-:S05]  /*03c0*/  IADD3 R23, PT, PT, RZ, -R17, RZ ;  /* 0x80000011ff177210 */ /* 0x002fca0007ffe0ff */
[----:B------:R-:W-:-:S04]  /*03d0*/  IMAD R23, R23, R19, RZ ;  /* 0x0000001317177224 */ /* 0x000fc800078e02ff */
[----:B------:R-:W-:Y:S01]  /*03e0*/  IMAD.HI.U32 R17, R17, R23, R16 ;  /* 0x0000001711117227 */ /* 0x000fe200078e0010 */
[----:B------:R-:W-:-:S05]  /*03f0*/  IABS R23, R12 ;  /* 0x0000000c00177213 */ /* 0x000fca0000000000 */
[----:B------:R-:W-:-:S04]  /*0400*/  IMAD.HI.U32 R17, R17, R23, RZ ;  /* 0x0000001711117227 */ /* 0x000fc800078e00ff */
[----:B------:R-:W-:-:S04]  /*0410*/  IMAD.MOV R17, RZ, RZ, -R17 ;  /* 0x000000ffff117224 */ /* 0x000fc800078e0a11 */
[----:B------:R-:W-:-:S05]  /*0420*/  IMAD R17, R19, R17, R23 ;  /* 0x0000001113117224 */ /* 0x000fca00078e0217 */
[----:B------:R-:W-:-:S13]  /*0430*/  ISETP.GT.U32.AND P4, PT, R19, R17, PT ;  /* 0x000000111300720c */ /* 0x000fda0003f84070 */
[----:B------:R-:W-:Y:S02]  /*0440*/  @!P4 IADD3 R17, PT, PT, R17, -R19, RZ ;  /* 0x800000131111c210 */ /* 0x000fe40007ffe0ff */
[----:B------:R-:W-:Y:S02]  /*0450*/  ISETP.NE.AND P4, PT, R15, RZ, PT ;  /* 0x000000ff0f00720c */ /* 0x000fe40003f85270 */
        /* <DEDUP_REMOVED lines=15> */
.L_x_201:
[----:B------:R-:W-:Y:S05]  /*0550*/  BSYNC.RECONVERGENT B0 ;  /* 0x0000000000007941 */ /* 0x000fea0003800200 */
.L_x_200:
[----:B------:R-:W-:Y:S04]  /*0560*/  BSSY.RECONVERGENT B0, `(.L_x_202) ;  /* 0x0000024000007945 */ /* 0x000fe80003800200 */
[----:B------:R-:W-:Y:S05]  /*0570*/  @P1 BRA `(.L_x_203) ;  /* 0x0000000000881947 */ /* 0x000fea0003800000 */
[----:B------:R-:W1:Y:S01]  /*0580*/  LDC R15, c[0x0][0x3a0] ;  /* 0x0000e800ff0f7b82 */ /* 0x000e620000000800 */
[----:B------:R-:W-:Y:S02]  /*0590*/  ISETP.GE.AND P4, PT, R10, RZ, PT ;  /* 0x000000ff0a00720c */ /* 0x000fe40003f86270 */
[----:B-1----:R-:W-:Y:S02]  /*05a0*/  IABS R19, R15 ;  /* 0x0000000f00137213 */ /* 0x002fe40000000000 */
[----:B------:R-:W-:Y:S02]  /*05b0*/  ISETP.NE.AND P5, PT, R15, RZ, PT ;  /* 0x000000ff0f00720c */ /* 0x000fe40003fa5270 */
[----:B------:R-:W1:Y:S08]  /*05c0*/  I2F.RP R21, R19 ;  /* 0x0000001300157306 */ /* 0x000e700000209400 */
[----:B-1----:R-:W1:Y:S02]  /*05d0*/  MUFU.RCP R21, R21 ;  /* 0x0000001500157308 */ /* 0x002e640000001000 */
[----:B-1----:R-:W-:-:S06]  /*05e0*/  VIADD R23, R21, 0xffffffe ;  /* 0x0ffffffe15177836 */ /* 0x002fcc0000000000 */
[----:B0-----:R-:W0:Y:S02]  /*05f0*/  F2I.FTZ.U32.TRUNC.NTZ R17, R23 ;  /* 0x0000001700117305 */ /* 0x001e24000021f000 */
        /* <DEDUP_REMOVED lines=26> */
.L_x_203:
[----:B------:R-:W-:Y:S05]  /*07a0*/  BSYNC.RECONVERGENT B0 ;  /* 0x0000000000007941 */ /* 0x000fea0003800200 */
.L_x_202:
[----:B------:R-:W-:Y:S04]  /*07b0*/  BSSY.RECONVERGENT B0, `(.L_x_204) ;  /* 0x0000024000007945 */ /* 0x000fe80003800200 */
[----:B------:R-:W-:Y:S05]  /*07c0*/  @P2 BRA `(.L_x_205) ;  /* 0x0000000000882947 */ /* 0x000fea0003800000 */
[----:B------:R-:W2:Y:S01]  /*07d0*/  LDC R15, c[0x0][0x3a0] ;  /* 0x0000e800ff0f7b82 */ /* 0x000ea20000000800 */
[----:B------:R-:W-:Y:S02]  /*07e0*/  ISETP.GE.AND P2, PT, R14, RZ, PT ;  /* 0x000000ff0e00720c */ /* 0x000fe40003f46270 */
[----:B--2---:R-:W-:Y:S02]  /*07f0*/  IABS R19, R15 ;  /* 0x0000000f00137213 */ /* 0x004fe40000000000 */
[----:B------:R-:W-:Y:S02]  /*0800*/  ISETP.NE.AND P4, PT, R15, RZ, PT ;  /* 0x000000ff0f00720c */ /* 0x000fe40003f85270 */
[----:B------:R-:W2:Y:S08]  /*0810*/  I2F.RP R21, R19 ;  /* 0x0000001300157306 */ /* 0x000eb00000209400 */
[----:B--2---:R-:W2:Y:S02]  /*0820*/  MUFU.RCP R21, R21 ;  /* 0x0000001500157308 */ /* 0x004ea40000001000 */
[----:B--2---:R-:W-:-:S06]  /*0830*/  VIADD R23, R21, 0xffffffe ;  /* 0x0ffffffe15177836 */ /* 0x004fcc0000000000 */
[----:B01----:R-:W0:Y:S02]  /*0840*/  F2I.FTZ.U32.TRUNC.NTZ R17, R23 ;  /* 0x0000001700117305 */ /* 0x003e24000021f000 */
        /* <DEDUP_REMOVED lines=26> */
.L_x_205:
[----:B------:R-:W-:Y:S05]  /*09f0*/  BSYNC.RECONVERGENT B0 ;  /* 0x0000000000007941 */ /* 0x000fea0003800200 */
.L_x_204:
[----:B------:R-:W-:Y:S04]  /*0a00*/  BSSY.RECONVERGENT B0, `(.L_x_206) ;  /* 0x0000024000007945 */ /* 0x000fe80003800200 */
[----:B------:R-:W-:Y:S05]  /*0a10*/  @P3 BRA `(.L_x_207) ;  /* 0x0000000000883947 */ /* 0x000fea0003800000 */
[----:B------:R-:W3:Y:S01]  /*0a20*/  LDC R15, c[0x0][0x3a0] ;  /* 0x0000e800ff0f7b82 */ /* 0x000ee20000000800 */
[----:B------:R-:W-:Y:S02]  /*0a30*/  ISETP.GE.AND P2, PT, R20, RZ, PT ;  /* 0x000000ff1400720c */ /* 0x000fe40003f46270 */
[----:B---3--:R-:W-:Y:S02]  /*0a40*/  IABS R19, R15 ;  /* 0x0000000f00137213 */ /* 0x008fe40000000000 */
[----:B------:R-:W-:Y:S02]  /*0a50*/  ISETP.NE.AND P3, PT, R15, RZ, PT ;  /* 0x000000ff0f00720c */ /* 0x000fe40003f65270 */
[----:B------:R-:W3:Y:S08]  /*0a60*/  I2F.RP R21, R19 ;  /* 0x0000001300157306 */ /* 0x000ef00000209400 */
[----:B---3--:R-:W3:Y:S02]  /*0a70*/  MUFU.RCP R21, R21 ;  /* 0x0000001500157308 */ /* 0x008ee40000001000 */
[----:B---3--:R-:W-:-:S06]  /*0a80*/  VIADD R23, R21, 0xffffffe ;  /* 0x0ffffffe15177836 */ /* 0x008fcc0000000000 */
[----:B012---:R-:W0:Y:S02]  /*0a90*/  F2I.FTZ.U32.TRUNC.NTZ R17, R23 ;  /* 0x0000001700117305 */ /* 0x007e24000021f000 */
        /* <DEDUP_REMOVED lines=26> */
.L_x_207:
[----:B------:R-:W-:Y:S05]  /*0c40*/  BSYNC.RECONVERGENT B0 ;  /* 0x0000000000007941 */ /* 0x000fea0003800200 */
.L_x_206:
        /* <DEDUP_REMOVED lines=12> */
.L_x_199:
[----:B------:R-:W-:-:S13]  /*0d10*/  ISETP.NE.AND P0, PT, R8, RZ, PT ;  /* 0x000000ff0800720c */ /* 0x000fda0003f05270 */
[----:B------:R-:W-:Y:S05]  /*0d20*/  @!P0 BRA `(.L_x_198) ;  /* 0x0000000000d48947 */ /* 0x000fea0003800000 */
[----:B------:R-:W1:Y:S01]  /*0d30*/  S2UR UR5, SR_CgaCtaId ;  /* 0x00000000000579c3 */ /* 0x000e620000008800 */
[----:B0-----:R-:W-:Y:S02]  /*0d40*/  UIMAD UR6, UR12, UR13, URZ ;  /* 0x0000000d0c0672a4 */ /* 0x001fe4000f8e02ff */
[----:B------:R-:W-:Y:S01]  /*0d50*/  IMAD R12, R9, UR13, R2 ;  /* 0x0000000d090c7c24 */ /* 0x000fe2000f8e0202 */
[----:B------:R-:W-:Y:S01]  /*0d60*/  UMOV UR4, 0x400 ;  /* 0x0000040000047882 */ /* 0x000fe20000000000 */
[----:B------:R-:W-:Y:S01]  /*0d70*/  ISETP.GT.U32.AND P3, PT, R0, R7, PT ;  /* 0x000000070000720c */ /* 0x000fe20003f64070 */
[----:B------:R-:W-:Y:S01]  /*0d80*/  ULOP3.LUT UR6, UR6, 0x7fffffff, URZ, 0xc0, !UPT ;  /* 0x7fffffff06067892 */ /* 0x000fe2000f8ec0ff */
[----:B------:R-:W-:Y:S01]  /*0d90*/  IMAD R7, R5, R0, R12 ;  /* 0x0000000005077224 */ /* 0x000fe200078e020c */
[----:B------:R-:W-:Y:S01]  /*0da0*/  IADD3 R8, PT, PT, -R8, RZ, RZ ;  /* 0x000000ff08087210 */ /* 0x000fe20007ffe1ff */
[----:B------:R-:W0:Y:S08]  /*0db0*/  LDC R15, c[0x0][0x3a0] ;  /* 0x0000e800ff0f7b82 */ /* 0x000e300000000800 */
[----:B------:R-:W2:Y:S08]  /*0dc0*/  LDC R13, c[0x0][0x3a0] ;  /* 0x0000e800ff0d7b82 */ /* 0x000eb00000000800 */
[----:B------:R-:W3:Y:S01]  /*0dd0*/  LDC.64 R10, c[0x0][0x388] ;  /* 0x0000e200ff0a7b82 */ /* 0x000ee20000000a00 */
[----:B-1----:R-:W-:-:S06]  /*0de0*/  ULEA UR4, UR5, UR4, 0x18 ;  /* 0x0000000405047291 */ /* 0x002fcc000f8ec0ff */
[----:B------:R-:W-:Y:S01]  /*0df0*/  LEA R7, R7, UR4, 0x2 ;  /* 0x0000000407077c11 */ /* 0x000fe2000f8e10ff */
[----:B0-----:R-:W-:-:S07]  /*0e00*/  IMAD R9, R15, UR6, R12 ;  /* 0x000000060f097c24 */ /* 0x001fce000f8e020c */
.L_x_211:
[----:B------:R-:W0:Y:S01]  /*0e10*/  LDC R16, c[0x0][0x360] ;  /* 0x0000d800ff107b82 */ /* 0x000e220000000800 */
[----:B------:R-:W-:Y:S01]  /*0e20*/  ISETP.GE.OR P0, PT, R12, R5, P3 ;  /* 0x000000050c00720c */ /* 0x000fe20001f06670 */
[----:B------:R-:W-:Y:S01]  /*0e30*/  VIADD R8, R8, 0x1 ;  /* 0x0000000108087836 */ /* 0x000fe20000000000 */
[----:B------:R-:W-:Y:S04]  /*0e40*/  BSSY.RECONVERGENT B0, `(.L_x_209) ;  /* 0x000001f000007945 */ /* 0x000fe80003800200 */
[----:B------:R-:W-:-:S07]  /*0e50*/  ISETP.NE.AND P2, PT, R8, RZ, PT ;  /* 0x000000ff0800720c */ /* 0x000fce0003f45270 */
[----:B------:R-:W-:Y:S06]  /*0e60*/  @P0 BRA `(.L_x_210) ;  /* 0x0000000000700947 */ /* 0x000fec0003800000 */
[----:B--2---:R-:W-:Y:S02]  /*0e70*/  IABS R17, R13 ;  /* 0x0000000d00117213 */ /* 0x004fe40000000000 */
[----:B------:R-:W-:Y:S02]  /*0e80*/  IABS R20, R12 ;  /* 0x0000000c00147213 */ /* 0x000fe40000000000 */
[----:B------:R-:W1:Y:S01]  /*0e90*/  I2F.RP R18, R17 ;  /* 0x0000001100127306 */ /* 0x000e620000209400 */
[----:B------:R-:W-:Y:S02]  /*0ea0*/  ISETP.GE.AND P1, PT, R12, RZ, PT ;  /* 0x000000ff0c00720c */ /* 0x000fe40003f26270 */
[----:B------:R-:W-:-:S05]  /*0eb0*/  ISETP.NE.AND P4, PT, R13, RZ, PT ;  /* 0x000000ff0d00720c */ /* 0x000fca0003f85270 */
[----:B-1----:R-:W1:Y:S02]  /*0ec0*/  MUFU.RCP R18, R18 ;  /* 0x0000001200127308 */ /* 0x002e640000001000 */
[----:B-1----:R-:W-:-:S06]  /*0ed0*/  IADD3 R19, PT, PT, R18, 0xffffffe, RZ ;  /* 0x0ffffffe12137810 */ /* 0x002fcc0007ffe0ff */
[----:B------:R-:W1:Y:S02]  /*0ee0*/  F2I.FTZ.U32.TRUNC.NTZ R15, R19 ;  /* 0x00000013000f7305 */ /* 0x000e64000021f000 */
[----:B-1----:R-:W-:-:S04]  /*0ef0*/  IMAD.MOV R14, RZ, RZ, -R15 ;  /* 0x000000ffff0e7224 */ /* 0x002fc800078e0a0f */
        /* <DEDUP_REMOVED lines=8> */
[----:B------:R-:W-:-:S05]  /*0f80*/  @!P0 IMAD.IADD R14, R14, 0x1, -R17 ;  /* 0x000000010e0e8824 */ /* 0x000fca00078e0a11 */
[----:B------:R-:W-:-:S13]  /*0f90*/  ISETP.GT.U32.AND P0, PT, R17, R14, PT ;  /* 0x0000000e1100720c */ /* 0x000fda0003f04070 */
[----:B------:R-:W-:-:S05]  /*0fa0*/  @!P0 IADD3 R14, PT, PT, R14, -R17, RZ ;  /* 0x800000110e0e8210 */ /* 0x000fca0007ffe0ff */
[----:B------:R-:W-:Y:S01]  /*0fb0*/  @!P1 IMAD.MOV R14, RZ, RZ, -R14 ;  /* 0x000000ffff0e9224 */ /* 0x000fe200078e0a0e */
[----:B------:R-:W-:-:S05]  /*0fc0*/  @!P4 LOP3.LUT R14, RZ, R13, RZ, 0x33, !PT ;  /* 0x0000000dff0ec212 */ /* 0x000fca00078e33ff */
[----:B------:R-:W-:-:S05]  /*0fd0*/  IMAD R14, R6, R13, R14 ;  /* 0x0000000d060e7224 */ /* 0x000fca00078e020e */
[----:B------:R-:W-:-:S04]  /*0fe0*/  VIMNMX R15, PT, PT, R14, R9, PT ;  /* 0x000000090e0f7248 */ /* 0x000fc80003fe0100 */
[----:B------:R-:W-:-:S05]  /*0ff0*/  IADD3 R15, PT, PT, R4, R15, RZ ;  /* 0x0000000f040f7210 */ /* 0x000fca0007ffe0ff */
[----:B---3--:R-:W-:-:S06]  /*1000*/  IMAD.WIDE R14, R15, 0x4, R10 ;  /* 0x000000040f0e7825 */ /* 0x008fcc00078e020a */
[----:B------:R-:W2:Y:S04]  /*1010*/  LDG.E R14, desc[UR8][R14.64] ;  /* 0x000000080e0e7981 */ /* 0x000ea8000c1e1900 */
[----:B--2---:R1:W-:Y:S02]  /*1020*/  STS [R7], R14 ;  /* 0x0000000e07007388 */ /* 0x0043e40000000800 */
.L_x_210:
[----:B------:R-:W-:Y:S05]  /*1030*/  BSYNC.RECONVERGENT B0 ;  /* 0x0000000000007941 */ /* 0x000fea0003800200 */
.L_x_209:
[----:B01----:R-:W-:Y:S01]  /*1040*/  IMAD R7, R16, 0x4, R7 ;  /* 0x0000000410077824 */ /* 0x003fe200078e0207 */
[----:B------:R-:W-:Y:S01]  /*1050*/  IADD3 R12, PT, PT, R12, UR13, RZ ;  /* 0x0000000d0c0c7c10 */ /* 0x000fe2000fffe0ff */
[----:B------:R-:W-:Y:S01]  /*1060*/  VIADD R9, R9, UR13 ;  /* 0x0000000d09097c36 */ /* 0x000fe20008000000 */
[----:B------:R-:W-:Y:S06]  /*1070*/  @P2 BRA `(.L_x_211) ;  /* 0xfffffffc00642947 */ /* 0x000fec000383ffff */
.L_x_198:
[----:B------:R-:W1:Y:S02]  /*1080*/  LDCU UR14, c[0x0][0x3a0] ;  /* 0x00007400ff0e77ac */ /* 0x000e640008000800 */
[----:B-1----:R-:W-:Y:S01]  /*1090*/  UISETP.GE.AND UP0, UPT, UR14, 0x1, UPT ;  /* 0x000000010e00788c */ /* 0x002fe2000bf06270 */
[----:B------:R-:W-:Y:S05]  /*10a0*/  BAR.SYNC.DEFER_BLOCKING 0x0 ;  /* 0x0000000000007b1d */ /* 0x000fea0000010000 */
[----:B------:R-:W-:-:S13]  /*10b0*/  PLOP3.LUT P0, PT, PT, PT, UP0, 0x80, 0x8 ;  /* 0x000000000008781c */ /* 0x000fda0003f0f008 */
[----:B0-----:R-:W-:Y:S05]  /*10c0*/  @!P0 EXIT ;  /* 0x000000000000894d */ /* 0x001fea0003800000 */
[----:B------:R-:W0:Y:S01]  /*10d0*/  LDC R14, c[0x0][0x390] ;  /* 0x0000e400ff0e7b82 */ /* 0x000e220000000800 */
[----:B------:R-:W-:Y:S01]  /*10e0*/  USHF.L.U32 UR5, UR14, 0x1, URZ ;  /* 0x000000010e057899 */ /* 0x000fe200080006ff */
[----:B------:R-:W-:Y:S01]  /*10f0*/  IADD3 R4, PT, PT, R0, 0x1, RZ ;  /* 0x0000000100047810 */ /* 0x000fe20007ffe0ff */
[----:B------:R-:W-:Y:S01]  /*1100*/  IMAD.MOV.U32 R7, RZ, RZ, RZ ;  /* 0x000000ffff077224 */ /* 0x000fe200078e00ff */
[----:B------:R-:W-:Y:S01]  /*1110*/  SHF.R.U32.HI R0, RZ, 0x1, R0 ;  /* 0x00000001ff007819 */ /* 0x000fe20000011600 */
[----:B------:R-:W-:Y:S01]  /*1120*/  UISETP.LT.AND UP0, UPT, UR5, 0x1, UPT ;  /* 0x000000010500788c */ /* 0x000fe2000bf01270 */
[----:B------:R-:W-:-:S03]  /*1130*/  SHF.R.U32.HI R4, RZ, 0x1, R4 ;  /* 0x00000001ff047819 */ /* 0x000fc60000011604 */
[----:B------:R-:W-:Y:S01]  /*1140*/  USEL UR4, UR5, 0x1, !UP0 ;  /* 0x0000000105047887 */ /* 0x000fe2000c000000 */
[C---:B------:R-:W-:Y:S01]  /*1150*/  IMAD R0, R5.reuse, R0, RZ ;  /* 0x0000000005007224 */ /* 0x040fe200078e02ff */
[----:B------:R-:W-:Y:S01]  /*1160*/  UISETP.GE.AND UP0, UPT, UR5, 0x4, UPT ;  /* 0x000000040500788c */ /* 0x000fe2000bf06270 */
[----:B------:R-:W-:Y:S01]  /*1170*/  IMAD R5, R5, R4, RZ ;  /* 0x0000000405057224 */ /* 0x000fe200078e02ff */
[----:B------:R-:W-:Y:S01]  /*1180*/  ULOP3.LUT UR15, UR4, 0x3, URZ, 0xc0, !UPT ;  /* 0x00000003040f7892 */ /* 0x000fe2000f8ec0ff */
[----:B0-----:R-:W-:-:S06]  /*1190*/  IMAD R4, R14, UR14, RZ ;  /* 0x0000000e0e047c24 */ /* 0x001fcc000f8e02ff */
[----:B------:R-:W-:Y:S05]  /*11a0*/  BRA.U !UP0, `(.L_x_212) ;  /* 0x00000011083c7547 */ /* 0x000fea000b800000 */
[----:B------:R-:W0:Y:S01]  /*11b0*/  LDCU UR10, c[0x0][0x394] ;  /* 0x00007280ff0a77ac */ /* 0x000e220008000800 */
[----:B------:R-:W1:Y:S01]  /*11c0*/  LDC R9, c[0x0][0x360] ;  /* 0x0000d800ff097b82 */ /* 0x000e620000000800 */
[----:B---3--:R-:W-:Y:S01]  /*11d0*/  MOV R11, UR14 ;  /* 0x0000000e000b7c02 */ /* 0x008fe20008000f00 */
[----:B------:R-:W-:Y:S01]  /*11e0*/  IMAD R16, R3, R4, R2 ;  /* 0x0000000403107224 */ /* 0x000fe200078e0202 */
[----:B------:R-:W-:Y:S02]  /*11f0*/  UIMAD UR6, UR12, UR13, URZ ;  /* 0x0000000d0c0672a4 */ /* 0x000fe4000f8e02ff */
[----:B------:R-:W-:Y:S01]  /*1200*/  VIADD R6, R2, UR13 ;  /* 0x0000000d02067c36 */ /* 0x000fe20008000000 */
[----:B------:R-:W-:Y:S01]  /*1210*/  UIMAD UR5, UR12, UR14, URZ ;  /* 0x0000000e0c0572a4 */ /* 0x000fe2000f8e02ff */
[----:B------:R-:W-:Y:S01]  /*1220*/  MOV R8, R2 ;  /* 0x0000000200087202 */ /* 0x000fe20000000f00 */
[----:B------:R-:W-:Y:S02]  /*1230*/  ULOP3.LUT UR7, UR4, 0x7ffffffc, URZ, 0xc0, !UPT ;  /* 0x7ffffffc04077892 */ /* 0x000fe4000f8ec0ff */
[----:B------:R-:W-:-:S02]  /*1240*/  USHF.L.U32 UR4, UR6, 0x1, URZ ;  /* 0x0000000106047899 */ /* 0x000fc400080006ff */
[----:B------:R-:W-:Y:S02]  /*1250*/  USHF.L.U32 UR5, UR5, 0x1, URZ ;  /* 0x0000000105057899 */ /* 0x000fe400080006ff */
[----:B------:R-:W-:Y:S01]  /*1260*/  MOV R7, UR7 ;  /* 0x0000000700077c02 */ /* 0x000fe20008000f00 */
[----:B------:R-:W-:Y:S01]  /*1270*/  UIADD3 UR11, UPT, UPT, -UR7, URZ, URZ ;  /* 0x000000ff070b7290 */ /* 0x000fe2000fffe1ff */
[C---:B--2---:R-:W-:Y:S01]  /*1280*/  IMAD R13, R3.reuse, R14, UR4 ;  /* 0x00000004030d7e24 */ /* 0x044fe2000f8e020e */
[----:B------:R-:W-:Y:S01]  /*1290*/  UIMAD UR6, UR5, UR13, UR13 ;  /* 0x0000000d050672a4 */ /* 0x000fe2000f8e020d */
[----:B0-----:R-:W-:Y:S01]  /*12a0*/  ISETP.GE.AND P0, PT, R3, UR10, PT ;  /* 0x0000000a03007c0c */ /* 0x001fe2000bf06270 */
[----:B------:R-:W-:Y:S01]  /*12b0*/  UIADD3 UR10, UPT, UPT, UR5, 0x2, URZ ;  /* 0x00000002050a7890 */ /* 0x000fe2000fffe0ff */
[--C-:B------:R-:W-:Y:S01]  /*12c0*/  IMAD R14, R13, UR14, R2.reuse ;  /* 0x0000000e0d0e7c24 */ /* 0x100fe2000f8e0202 */
[----:B------:R-:W-:Y:S01]  /*12d0*/  UIADD3 UR5, UPT, UPT, UR5, 0x3, URZ ;  /* 0x0000000305057890 */ /* 0x000fe2000fffe0ff */
[----:B------:R-:W-:Y:S01]  /*12e0*/  IMAD R11, R11, UR4, R2 ;  /* 0x000000040b0b7c24 */ /* 0x000fe2000f8e0202 */
[----:B------:R-:W-:Y:S01]  /*12f0*/  IADD3 R15, PT, PT, R2, UR6, RZ ;  /* 0x00000006020f7c10 */ /* 0x000fe2000fffe0ff */
[----:B------:R-:W-:-:S02]  /*1300*/  VIADD R18, R16, UR6 ;  /* 0x0000000610127c36 */ /* 0x000fc40008000000 */
[C-C-:B-1----:R-:W-:Y:S02]  /*1310*/  IMAD R10, R9.reuse, 0x2, R2.reuse ;  /* 0x00000002090a7824 */ /* 0x142fe400078e0202 */
[C---:B------:R-:W-:Y:S02]  /*1320*/  IMAD R12, R9.reuse, 0x3, R2 ;  /* 0x00000003090c7824 */ /* 0x040fe400078e0202 */
[C-C-:B------:R-:W-:Y:S02]  /*1330*/  IMAD R20, R9.reuse, UR10, R16.reuse ;  /* 0x0000000a09147c24 */ /* 0x140fe4000f8e0210 */
[C---:B------:R-:W-:Y:S02]  /*1340*/  IMAD R13, R9.reuse, UR5, R16 ;  /* 0x00000005090d7c24 */ /* 0x040fe4000f8e0210 */
[C-C-:B------:R-:W-:Y:S02]  /*1350*/  IMAD R19, R9.reuse, UR10, R2.reuse ;  /* 0x0000000a09137c24 */ /* 0x140fe4000f8e0202 */
[----:B------:R-:W-:-:S07]  /*1360*/  IMAD R21, R9, UR5, R2 ;  /* 0x0000000509157c24 */ /* 0x000fce000f8e0202 */
.L_x_221:
[-C--:B------:R-:W-:Y:S01]  /*1370*/  ISETP.GE.OR P4, PT, R11, R4.reuse, P0 ;  /* 0x000000040b00720c */ /* 0x080fe20000786670 */
[----:B------:R-:W-:Y:S01]  /*1380*/  BSSY.RECONVERGENT B0, `(.L_x_213) ;  /* 0x000003a000007945 */ /* 0x000fe20003800200 */
[-C--:B------:R-:W-:Y:S02]  /*1390*/  ISETP.GE.OR P3, PT, R15, R4.reuse, P0 ;  /* 0x000000040f00720c */ /* 0x080fe40000766670 */
[-C--:B------:R-:W-:Y:S02]  /*13a0*/  ISETP.GE.OR P1, PT, R19, R4.reuse, P0 ;  /* 0x000000041300720c */ /* 0x080fe40000726670 */
[----:B------:R-:W-:-:S07]  /*13b0*/  ISETP.GE.OR P2, PT, R21, R4, P0 ;  /* 0x000000041500720c */ /* 0x000fce0000746670 */
[----:B0123--:R-:W-:Y:S06]  /*13c0*/  @P4 BRA `(.L_x_214) ;  /* 0x0000000000d44947 */ /* 0x00ffec0003800000 */
[----:B------:R-:W0:Y:S01]  /*13d0*/  LDC R23, c[0x0][0x3a0] ;  /* 0x0000e800ff177b82 */ /* 0x000e220000000800 */
[----:B------:R-:W-:Y:S01]  /*13e0*/  IMAD.MOV.U32 R16, RZ, RZ, RZ ;  /* 0x000000ffff107224 */ /* 0x000fe200078e00ff */
        /* <DEDUP_REMOVED lines=9> */
[----:B------:R-:W-:-:S04]  /*1480*/  IMAD R27, R27, R22, RZ ;  /* 0x000000161b1b7224 */ /* 0x000fc800078e02ff */
[----:B------:R-:W-:Y:S01]  /*1490*/  IMAD.HI.U32 R16, R17, R27, R16 ;  /* 0x0000001b11107227 */ /* 0x000fe200078e0010 */
[----:B------:R-:W-:-:S05]  /*14a0*/  IABS R17, R8 ;  /* 0x0000000800117213 */ /* 0x000fca0000000000 */
        /* <DEDUP_REMOVED lines=25> */
[----:B------:R-:W-:Y:S02]  /*1640*/  LEA R25, R16, UR4, 0x2 ;  /* 0x0000000410197c11 */ /* 0x000fe4000f8e10ff */
[----:B------:R-:W-:Y:S01]  /*1650*/  IADD3 R17, PT, PT, R5, R17, RZ ;  /* 0x0000001105117210 */ /* 0x000fe20007ffe0ff */
[----:B------:R-:W-:Y:S03]  /*1660*/  LDS R22, [R22] ;  /* 0x0000000016167984 */ /* 0x000fe60000000800 */
[----:B------:R-:W-:Y:S01]  /*1670*/  LEA R26, R17, UR4, 0x2 ;  /* 0x00000004111a7c11 */ /* 0x000fe2000f8e10ff */
[----:B------:R-:W0:Y:S01]  /*1680*/  LDS R23, [R23] ;  /* 0x0000000017177984 */ /* 0x000e220000000800 */
[----:B------:R-:W1:Y:S03]  /*1690*/  LDC.64 R16, c[0x0][0x380] ;  /* 0x0000e000ff107b82 */ /* 0x000e660000000a00 */
[----:B------:R-:W2:Y:S04]  /*16a0*/  LDS R25, [R25] ;  /* 0x0000000019197984 */ /* 0x000ea80000000800 */
[----:B------:R-:W3:Y:S01]  /*16b0*/  LDS R27, [R26] ;  /* 0x000000001a1b7984 */ /* 0x000ee20000000800 */
[----:B-1----:R-:W-:-:S04]  /*16c0*/  IMAD.WIDE R16, R14, 0x4, R16 ;  /* 0x000000040e107825 */ /* 0x002fc800078e0210 */
[----:B0-----:R-:W-:-:S04]  /*16d0*/  FADD R24, R22, R23 ;  /* 0x0000001716187221 */ /* 0x001fc80000000000 */
[----:B--2---:R-:W-:-:S04]  /*16e0*/  FADD R24, R24, R25 ;  /* 0x0000001918187221 */ /* 0x004fc80000000000 */
[----:B---3--:R-:W-:-:S04]  /*16f0*/  FADD R24, R24, R27 ;  /* 0x0000001b18187221 */ /* 0x008fc80000000000 */
[----:B------:R-:W-:-:S05]  /*1700*/  FMUL R27, R24, 0.25 ;  /* 0x3e800000181b7820 */ /* 0x000fca0000400000 */
[----:B------:R0:W-:Y:S02]  /*1710*/  STG.E desc[UR8][R16.64], R27 ;  /* 0x0000001b10007986 */ /* 0x0001e4000c101908 */
.L_x_214:
[----:B------:R-:W-:Y:S05]  /*1720*/  BSYNC.RECONVERGENT B0 ;  /* 0x0000000000007941 */ /* 0x000fea0003800200 */
.L_x_213:
[----:B------:R-:W-:Y:S04]  /*1730*/  BSSY.RECONVERGENT B0, `(.L_x_215) ;  /* 0x0000037000007945 */ /* 0x000fe80003800200 */
[----:B------:R-:W-:Y:S05]  /*1740*/  @P3 BRA `(.L_x_216) ;  /* 0x0000000000d43947 */ /* 0x000fea0003800000 */
[----:B------:R-:W1:Y:S01]  /*1750*/  LDC R23, c[0x0][0x3a0] ;  /* 0x0000e800ff177b82 */ /* 0x000e620000000800 */
[----:B0-----:R-:W-:Y:S01]  /*1760*/  IMAD.MOV.U32 R16, RZ, RZ, RZ ;  /* 0x000000ffff107224 */ /* 0x001fe200078e00ff */
[----:B------:R-:W-:-:S06]  /*1770*/  UMOV UR4, 0x400 ;  /* 0x0000040000047882 */ /* 0x000fcc0000000000 */
[----:B------:R-:W0:Y:S01]  /*1780*/  S2UR UR5, SR_CgaCtaId ;  /* 0x00000000000579c3 */ /* 0x000e220000008800 */
[----:B-1----:R-:W-:-:S04]  /*1790*/  IABS R22, R23 ;  /* 0x0000001700167213 */ /* 0x002fc80000000000 */
[----:B------:R-:W1:Y:S01]  /*17a0*/  I2F.RP R24, R22 ;  /* 0x0000001600187306 */ /* 0x000e620000209400 */
[----:B0-----:R-:W-:-:S07]  /*17b0*/  ULEA UR4, UR5, UR4, 0x18 ;  /* 0x0000000405047291 */ /* 0x001fce000f8ec0ff */
[----:B-1----:R-:W0:Y:S02]  /*17c0*/  MUFU.RCP R24, R24 ;  /* 0x0000001800187308 */ /* 0x002e240000001000 */
        /* <DEDUP_REMOVED lines=45> */
.L_x_216:
[----:B------:R-:W-:Y:S05]  /*1aa0*/  BSYNC.RECONVERGENT B0 ;  /* 0x0000000000007941 */ /* 0x000fea0003800200 */
.L_x_215:
[----:B------:R-:W-:Y:S04]  /*1ab0*/  BSSY.RECONVERGENT B0, `(.L_x_217) ;  /* 0x0000037000007945 */ /* 0x000fe80003800200 */
[----:B------:R-:W-:Y:S05]  /*1ac0*/  @P1 BRA `(.L_x_218) ;  /* 0x0000000000d41947 */ /* 0x000fea0003800000 */
[----:B------:R-:W2:Y:S01]  /*1ad0*/  LDC R23, c[0x0][0x3a0] ;  /* 0x0000e800ff177b82 */ /* 0x000ea20000000800 */
[----:B01----:R-:W-:Y:S01]  /*1ae0*/  IMAD.MOV.U32 R16, RZ, RZ, RZ ;  /* 0x000000ffff107224 */ /* 0x003fe200078e00ff */
[----:B------:R-:W-:-:S06]  /*1af0*/  UMOV UR4, 0x400 ;  /* 0x0000040000047882 */ /* 0x000fcc0000000000 */
[----:B------:R-:W0:Y:S01]  /*1b00*/  S2UR UR5, SR_CgaCtaId ;  /* 0x00000000000579c3 */ /* 0x000e220000008800 */
[----:B--2---:R-:W-:-:S04]  /*1b10*/  IABS R22, R23 ;  /* 0x0000001700167213 */ /* 0x004fc80000000000 */
        /* <DEDUP_REMOVED lines=48> */
.L_x_218:
[----:B------:R-:W-:Y:S05]  /*1e20*/  BSYNC.RECONVERGENT B0 ;  /* 0x0000000000007941 */ /* 0x000fea0003800200 */
.L_x_217:
[----:B------:R-:W-:Y:S04]  /*1e30*/  BSSY.RECONVERGENT B0, `(.L_x_219) ;  /* 0x0000037000007945 */ /* 0x000fe80003800200 */
[----:B------:R-:W-:Y:S05]  /*1e40*/  @P2 BRA `(.L_x_220) ;  /* 0x0000000000d42947 */ /* 0x000fea0003800000 */
[----:B------:R-:W3:Y:S01]  /*1e50*/  LDC R23, c[0x0][0x3a0] ;  /* 0x0000e800ff177b82 */ /* 0x000ee20000000800 */
[----:B012---:R-:W-:Y:S01]  /*1e60*/  IMAD.MOV.U32 R16, RZ, RZ, RZ ;  /* 0x000000ffff107224 */ /* 0x007fe200078e00ff */
[----:B------:R-:W-:-:S06]  /*1e70*/  UMOV UR4, 0x400 ;  /* 0x0000040000047882 */ /* 0x000fcc0000000000 */
[----:B------:R-:W0:Y:S01]  /*1e80*/  S2UR UR5, SR_CgaCtaId ;  /* 0x00000000000579c3 */ /* 0x000e220000008800 */
[----:B---3--:R-:W-:-:S04]  /*1e90*/  IABS R22, R23 ;  /* 0x0000001700167213 */ /* 0x008fc80000000000 */
        /* <DEDUP_REMOVED lines=48> */
.L_x_220:
[----:B------:R-:W-:Y:S05]  /*21a0*/  BSYNC.RECONVERGENT B0 ;  /* 0x0000000000007941 */ /* 0x000fea0003800200 */
.L_x_219:
        /* <DEDUP_REMOVED lines=15> */
.L_x_212:
[----:B------:R-:W-:-:S13]  /*22a0*/  ISETP.NE.AND P0, PT, RZ, UR15, PT ;  /* 0x0000000fff007c0c */ /* 0x000fda000bf05270 */
[----:B------:R-:W-:Y:S05]  /*22b0*/  @!P0 EXIT ;  /* 0x000000000000894d */ /* 0x000fea0003800000 */
[----:B---3--:R-:W3:Y:S01]  /*22c0*/  LDC R10, c[0x0][0x3a0] ;  /* 0x0000e800ff0a7b82 */ /* 0x008ee20000000800 */
[----:B------:R-:W4:Y:S01]  /*22d0*/  LDCU UR7, c[0x0][0x394] ;  /* 0x00007280ff0777ac */ /* 0x000f220008000800 */
[----:B------:R-:W-:-:S06]  /*22e0*/  UIADD3 UR6, UPT, UPT, -UR15, URZ, URZ ;  /* 0x000000ff0f067290 */ /* 0x000fcc000fffe1ff */
[----:B------:R-:W0:Y:S08]  /*22f0*/  LDC R6, c[0x0][0x3a0] ;  /* 0x0000e800ff067b82 */ /* 0x000e300000000800 */
[----:B------:R-:W0:Y:S01]  /*2300*/  LDC.64 R8, c[0x0][0x380] ;  /* 0x0000e000ff087b82 */ /* 0x000e220000000a00 */
[----:B---3--:R-:W-:-:S04]  /*2310*/  IMAD R10, R10, UR12, RZ ;  /* 0x0000000c0a0a7c24 */ /* 0x008fc8000f8e02ff */
[----:B------:R-:W-:Y:S02]  /*2320*/  IMAD R11, R10, 0x2, R7 ;  /* 0x000000020a0b7824 */ /* 0x000fe400078e0207 */
[--C-:B------:R-:W-:Y:S02]  /*2330*/  IMAD R7, R7, UR13, R2.reuse ;  /* 0x0000000d07077c24 */ /* 0x100fe4000f8e0202 */
[----:B------:R-:W-:-:S04]  /*2340*/  IMAD R11, R11, UR13, R2 ;  /* 0x0000000d0b0b7c24 */ /* 0x000fc8000f8e0202 */
[----:B--2-4-:R-:W-:-:S07]  /*2350*/  IMAD R13, R3, R4, R11 ;  /* 0x00000004030d7224 */ /* 0x014fce00078e020b */
.L_x_224:
[C---:B------:R-:W-:Y:S01]  /*2360*/  ISETP.GE.AND P0, PT, R11.reuse, R4, PT ;  /* 0x000000040b00720c */ /* 0x040fe20003f06270 */
[----:B------:R-:W-:Y:S01]  /*2370*/  UIADD3 UR6, UPT, UPT, UR6, 0x1, URZ ;  /* 0x0000000106067890 */ /* 0x000fe2000fffe0ff */
[----:B------:R-:W-:Y:S01]  /*2380*/  BSSY.RECONVERGENT B0, `(.L_x_222) ;  /* 0x0000038000007945 */ /* 0x000fe20003800200 */
[----:B------:R-:W-:Y:S02]  /*2390*/  IADD3 R11, PT, PT, R11, UR13, RZ ;  /* 0x0000000d0b0b7c10 */ /* 0x000fe4000fffe0ff */
[----:B------:R-:W-:Y:S01]  /*23a0*/  ISETP.GE.OR P0, PT, R3, UR7, P0 ;  /* 0x0000000703007c0c */ /* 0x000fe20008706670 */
[----:B------:R-:W-:-:S12]  /*23b0*/  UISETP.NE.AND UP0, UPT, UR6, URZ, UPT ;  /* 0x000000ff0600728c */ /* 0x000fd8000bf05270 */
[----:B--2---:R-:W-:Y:S05]  /*23c0*/  @P0 BRA `(.L_x_223) ;  /* 0x0000000000cc0947 */ /* 0x004fea0003800000 */
[----:B01----:R-:W-:Y:S01]  /*23d0*/  IABS R17, R6 ;  /* 0x0000000600117213 */ /* 0x003fe20000000000 */
[----:B------:R-:W0:Y:S01]  /*23e0*/  S2UR UR5, SR_CgaCtaId ;  /* 0x00000000000579c3 */ /* 0x000e220000008800 */
[----:B------:R-:W-:Y:S01]  /*23f0*/  IABS R10, R7 ;  /* 0x00000007000a7213 */ /* 0x000fe20000000000 */
[----:B------:R-:W-:Y:S01]  /*2400*/  UMOV UR4, 0x400 ;  /* 0x0000040000047882 */ /* 0x000fe20000000000 */
[----:B------:R-:W1:Y:S08]  /*2410*/  I2F.RP R12, R17 ;  /* 0x00000011000c7306 */ /* 0x000e700000209400 */
[----:B-1----:R-:W1:Y:S01]  /*2420*/  MUFU.RCP R12, R12 ;  /* 0x0000000c000c7308 */ /* 0x002e620000001000 */
[----:B0-----:R-:W-:Y:S01]  /*2430*/  ULEA UR4, UR5, UR4, 0x18 ;  /* 0x0000000405047291 */ /* 0x001fe2000f8ec0ff */
[----:B-1----:R-:W-:-:S06]  /*2440*/  VIADD R14, R12, 0xffffffe ;  /* 0x0ffffffe0c0e7836 */ /* 0x002fcc0000000000 */
[----:B------:R0:W1:Y:S02]  /*2450*/  F2I.FTZ.U32.TRUNC.NTZ R15, R14 ;  /* 0x0000000e000f7305 */ /* 0x000064000021f000 */
[----:B0-----:R-:W-:Y:S01]  /*2460*/  IMAD.MOV.U32 R14, RZ, RZ, RZ ;  /* 0x000000ffff0e7224 */ /* 0x001fe200078e00ff */
[----:B-1----:R-:W-:-:S05]  /*2470*/  IADD3 R2, PT, PT, RZ, -R15, RZ ;  /* 0x8000000fff027210 */ /* 0x002fca0007ffe0ff */
[----:B------:R-:W-:-:S04]  /*2480*/  IMAD R19, R2, R17, RZ ;  /* 0x0000001102137224 */ /* 0x000fc800078e02ff */
[----:B------:R-:W-:-:S06]  /*2490*/  IMAD.HI.U32 R19, R15, R19, R14 ;  /* 0x000000130f137227 */ /* 0x000fcc00078e000e */
        /* <DEDUP_REMOVED lines=38> */
.L_x_223:
[----:B------:R-:W-:Y:S05]  /*2700*/  BSYNC.RECONVERGENT B0 ;  /* 0x0000000000007941 */ /* 0x000fea0003800200 */
.L_x_222:
[----:B------:R-:W-:Y:S01]  /*2710*/  VIADD R7, R7, UR13 ;  /* 0x0000000d07077c36 */ /* 0x000fe20008000000 */
[----:B------:R-:W-:Y:S01]  /*2720*/  IADD3 R13, PT, PT, R13, UR13, RZ ;  /* 0x0000000d0d0d7c10 */ /* 0x000fe2000fffe0ff */
[----:B------:R-:W-:Y:S06]  /*2730*/  BRA.U UP0, `(.L_x_224) ;  /* 0xfffffffd00087547 */ /* 0x000fec000b83ffff */
[----:B------:R-:W-:Y:S05]  /*2740*/  EXIT ;  /* 0x000000000000794d */ /* 0x000fea0003800000 */
.L_x_225:
        /* <DEDUP_REMOVED lines=11> */
.L_x_335:


//--------------------- .text._Z24kernel_doublesizebysharePfS_iiiii --------------------------
	.section	.text._Z24kernel_doublesizebysharePfS_iiiii,"ax",@progbits
	.align	128
        .global         _Z24kernel_doublesizebysharePfS_iiiii
        .type           _Z24kernel_doublesizebysharePfS_iiiii,@function
        .size           _Z24kernel_doublesizebysharePfS_iiiii,(.L_x_336 - _Z24kernel_doublesizebysharePfS_iiiii)
        .other          _Z24kernel_doublesizebysharePfS_iiiii,@"STO_CUDA_ENTRY STV_DEFAULT"
_Z24kernel_doublesizebysharePfS_iiiii:
.text._Z24kernel_doublesizebysharePfS_iiiii:
[----:B------:R-:W-:Y:S08]  /*0000*/  LDC R1, c[0x0][0x37c] ;  /* 0x0000df00ff017b82 */ /* 0x000ff00000000800 */
[----:B------:R-:W0:Y:S01]  /*0010*/  LDC R12, c[0x0][0x3a0] ;  /* 0x0000e800ff0c7b82 */ /* 0x000e220000000800 */
[----:B------:R-:W1:Y:S01]  /*0020*/  S2R R11, SR_TID.Y ;  /* 0x00000000000b7919 */ /* 0x000e620000002200 */
[----:B------:R-:W2:Y:S01]  /*0030*/  LDCU.64 UR8, c[0x0][0x358] ;  /* 0x00006b00ff0877ac */ /* 0x000ea20008000a00 */
[----:B------:R-:W3:Y:S05]  /*0040*/  S2R R3, SR_TID.X ;  /* 0x0000000000037919 */ /* 0x000eea0000002100 */
[----:B------:R-:W4:Y:S01]  /*0050*/  LDC R0, c[0x0][0x360] ;  /* 0x0000d800ff007b82 */ /* 0x000f220000000800 */
[----:B------:R-:W5:Y:S07]  /*0060*/  LDCU UR5, c[0x0][0x364] ;  /* 0x00006c80ff0577ac */ /* 0x000f6e0008000800 */
[----:B------:R-:W5:Y:S08]  /*0070*/  S2UR UR4, SR_CTAID.Y ;  /* 0x00000000000479c3 */ /* 0x000f700000002600 */
[----:B------:R-:W2:Y:S01]  /*0080*/  S2UR UR10, SR_CTAID.X ;  /* 0x00000000000a79c3 */ /* 0x000ea20000002500 */
[----:B0-----:R-:W-:-:S02]  /*0090*/  ISETP.GE.AND P0, PT, R12, 0x1, PT ;  /* 0x000000010c00780c */ /* 0x001fc40003f06270 */
[----:B----4-:R-:W-:-:S05]  /*00a0*/  SHF.R.U32.HI R5, RZ, 0x1, R0 ;  /* 0x00000001ff057819 */ /* 0x010fca0000011600 */
[----:B------:R-:W-:Y:S01]  /*00b0*/  IMAD R2, R5, R12, R12 ;  /* 0x0000000c05027224 */ /* 0x000fe200078e020c */
[----:B-----5:R-:W-:-:S06]  /*00c0*/  UIMAD UR4, UR4, UR5, URZ ;  /* 0x00000005040472a4 */ /* 0x020fcc000f8e02ff */
[----:B-1----:R-:W-:Y:S02]  /*00d0*/  VIADD R5, R11, UR4 ;  /* 0x000000040b057c36 */ /* 0x002fe40008000000 */
[----:B--2---:R-:W-:-:S04]  /*00e0*/  IMAD R7, R0, UR10, RZ ;  /* 0x0000000a00077c24 */ /* 0x004fc8000f8e02ff */
[----:B---3--:R-:W-:Y:S01]  /*00f0*/  IMAD R4, R7, R12, R3 ;  /* 0x0000000c07047224 */ /* 0x008fe200078e0203 */
[----:B------:R-:W-:Y:S06]  /*0100*/  @!P0 BRA `(.L_x_226) ;  /* 0x0000002800508947 */ /* 0x000fec0003800000 */
[----:B------:R-:W0:Y:S01]  /*0110*/  LDCU.64 UR6, c[0x0][0x398] ;  /* 0x00007300ff0677ac */ /* 0x000e220008000a00 */
[----:B------:R-:W-:Y:S01]  /*0120*/  VIADD R8, R12, 0xffffffff ;  /* 0xffffffff0c087836 */ /* 0x000fe20000000000 */
[----:B------:R-:W-:Y:S01]  /*0130*/  SHF.R.U32.HI R13, RZ, 0x1, R7 ;  /* 0x00000001ff0d7819 */ /* 0x000fe20000011607 */
[----:B------:R-:W-:Y:S01]  /*0140*/  IMAD.U32 R6, RZ, RZ, UR4 ;  /* 0x00000004ff067e24 */ /* 0x000fe2000f8e00ff */
[----:B------:R-:W-:Y:S01]  /*0150*/  USHF.R.U32.HI UR4, URZ, 0x1, UR5 ;  /* 0x00000001ff047899 */ /* 0x000fe20008011605 */
[----:B------:R-:W-:Y:S01]  /*0160*/  IMAD.MOV.U32 R7, RZ, RZ, RZ ;  /* 0x000000ffff077224 */ /* 0x000fe200078e00ff */
[----:B------:R-:W-:Y:S01]  /*0170*/  ISETP.GE.U32.AND P0, PT, R8, 0x7, PT ;  /* 0x000000070800780c */ /* 0x000fe20003f06070 */
[-C--:B------:R-:W-:Y:S01]  /*0180*/  IMAD R8, R2, R11.reuse, RZ ;  /* 0x0000000b02087224 */ /* 0x080fe200078e02ff */
[----:B------:R-:W-:Y:S02]  /*0190*/  LEA.HI R6, R6, R11, RZ, 0x1f ;  /* 0x0000000b06067211 */ /* 0x000fe400078ff8ff */
[----:B0-----:R-:W-:Y:S01]  /*01a0*/  MOV R9, UR7 ;  /* 0x0000000700097c02 */ /* 0x001fe20008000f00 */
[----:B------:R-:W-:-:S03]  /*01b0*/  UIADD3 UR7, UPT, UPT, UR6, -0x1, URZ ;  /* 0xffffffff06077890 */ /* 0x000fc6000fffe0ff */
[----:B------:R-:W-:Y:S01]  /*01c0*/  VIADDMNMX R6, R9, 0xffffffff, R6, PT ;  /* 0xffffffff09067846 */ /* 0x000fe20003800106 */
[----:B------:R-:W-:-:S04]  /*01d0*/  IMAD R9, R12, UR6, RZ ;  /* 0x000000060c097c24 */ /* 0x000fc8000f8e02ff */
[----:B------:R-:W-:Y:S01]  /*01e0*/  IMAD R6, R6, R9, RZ ;  /* 0x0000000906067224 */ /* 0x000fe200078e02ff */
[----:B------:R-:W-:Y:S06]  /*01f0*/  @!P0 BRA `(.L_x_227) ;  /* 0x0000001400508947 */ /* 0x000fec0003800000 */
[----:B------:R-:W0:Y:S01]  /*0200*/  S2R R15, SR_TID.Y ;  /* 0x00000000000f7919 */ /* 0x000e220000002200 */
[C---:B------:R-:W-:Y:S01]  /*0210*/  LEA.HI R11, R0.reuse, 0x1, RZ, 0x1f ;  /* 0x00000001000b7811 */ /* 0x040fe200078ff8ff */
[C-C-:B------:R-:W-:Y:S01]  /*0220*/  IMAD R17, R0.reuse, 0x3, R3.reuse ;  /* 0x0000000300117824 */ /* 0x140fe200078e0203 */
[----:B------:R-:W-:Y:S01]  /*0230*/  IADD3 R7, PT, PT, R3, R0, RZ ;  /* 0x0000000003077210 */ /* 0x000fe20007ffe0ff */
[----:B------:R-:W1:Y:S01]  /*0240*/  S2R R14, SR_CgaCtaId ;  /* 0x00000000000e7919 */ /* 0x000e620000008800 */
[----:B------:R-:W-:Y:S01]  /*0250*/  MOV R9, 0x400 ;  /* 0x0000040000097802 */ /* 0x000fe20000000f00 */
[C-C-:B------:R-:W-:Y:S01]  /*0260*/  IMAD R19, R0.reuse, 0x4, R3.reuse ;  /* 0x0000000400137824 */ /* 0x140fe200078e0203 */
[----:B------:R-:W-:Y:S01]  /*0270*/  MOV R29, R3 ;  /* 0x00000003001d7202 */ /* 0x000fe20000000f00 */
[C-C-:B------:R-:W-:Y:S02]  /*0280*/  IMAD R21, R0.reuse, 0x5, R3.reuse ;  /* 0x0000000500157824 */ /* 0x140fe400078e0203 */
[----:B------:R-:W-:-:S02]  /*0290*/  IMAD R25, R0, 0x6, R3 ;  /* 0x0000000600197824 */ /* 0x000fc400078e0203 */
[C-C-:B------:R-:W-:Y:S02]  /*02a0*/  IMAD R27, R0.reuse, 0x7, R3.reuse ;  /* 0x00000007001b7824 */ /* 0x140fe400078e0203 */
[CC--:B0-----:R-:W-:Y:S01]  /*02b0*/  IMAD R10, R15.reuse, R12.reuse, RZ ;  /* 0x0000000c0f0a7224 */ /* 0x0c1fe200078e02ff */
[----:B------:R-:W-:Y:S01]  /*02c0*/  ISETP.GT.U32.AND P1, PT, R15, UR4, PT ;  /* 0x000000040f007c0c */ /* 0x000fe2000bf24070 */
[--C-:B------:R-:W-:Y:S02]  /*02d0*/  IMAD R15, R0, 0x2, R3.reuse ;  /* 0x00000002000f7824 */ /* 0x100fe400078e0203 */
[--C-:B------:R-:W-:Y:S01]  /*02e0*/  IMAD R10, R10, R11, R3.reuse ;  /* 0x0000000b0a0a7224 */ /* 0x100fe200078e0203 */
[----:B-1----:R-:W-:Y:S01]  /*02f0*/  LEA R9, R14, R9, 0x18 ;  /* 0x000000090e097211 */ /* 0x002fe200078ec0ff */
[CC--:B------:R-:W-:Y:S02]  /*0300*/  IMAD R11, R13.reuse, R12.reuse, R3 ;  /* 0x0000000c0d0b7224 */ /* 0x0c0fe400078e0203 */
[----:B------:R-:W-:Y:S01]  /*0310*/  IMAD R13, R13, R12, R7 ;  /* 0x0000000c0d0d7224 */ /* 0x000fe200078e0207 */
[----:B------:R-:W-:Y:S01]  /*0320*/  LOP3.LUT R12, R12, 0x7ffffff8, RZ, 0xc0, !PT ;  /* 0x7ffffff80c0c7812 */ /* 0x000fe200078ec0ff */
[----:B------:R-:W-:-:S02]  /*0330*/  IMAD R31, R0, 0x2, R11 ;  /* 0x00000002001f7824 */ /* 0x000fc400078e020b */
[--C-:B------:R-:W-:Y:S01]  /*0340*/  IMAD R33, R0, 0x3, R11.reuse ;  /* 0x0000000300217824 */ /* 0x100fe200078e020b */
[----:B------:R-:W-:Y:S01]  /*0350*/  IADD3 R18, PT, PT, -R12, RZ, RZ ;  /* 0x000000ff0c127210 */ /* 0x000fe20007ffe1ff */
[C-C-:B------:R-:W-:Y:S02]  /*0360*/  IMAD R35, R0.reuse, 0x4, R11.reuse ;  /* 0x0000000400237824 */ /* 0x140fe400078e020b */
[C-C-:B------:R-:W-:Y:S02]  /*0370*/  IMAD R37, R0.reuse, 0x5, R11.reuse ;  /* 0x0000000500257824 */ /* 0x140fe400078e020b */
[C-C-:B------:R-:W-:Y:S02]  /*0380*/  IMAD R14, R0.reuse, 0x6, R11.reuse ;  /* 0x00000006000e7824 */ /* 0x140fe400078e020b */
[----:B------:R-:W-:-:S07]  /*0390*/  IMAD R16, R0, 0x7, R11 ;  /* 0x0000000700107824 */ /* 0x000fce00078e020b */
.L_x_244:
[-C--:B------:R-:W-:Y:S01]  /*03a0*/  ISETP.GE.OR P0, PT, R29, R2.reuse, P1 ;  /* 0x000000021d00720c */ /* 0x080fe20000f06670 */
[----:B------:R-:W-:Y:S01]  /*03b0*/  BSSY.RECONVERGENT B0, `(.L_x_228) ;  /* 0x0000024000007945 */ /* 0x000fe20003800200 */
[-C--:B------:R-:W-:Y:S02]  /*03c0*/  ISETP.GE.OR P4, PT, R7, R2.reuse, P1 ;  /* 0x000000020700720c */ /* 0x080fe40000f86670 */
[-C--:B------:R-:W-:Y:S02]  /*03d0*/  ISETP.GE.OR P3, PT, R15, R2.reuse, P1 ;  /* 0x000000020f00720c */ /* 0x080fe40000f66670 */
[----:B------:R-:W-:-:S07]  /*03e0*/  ISETP.GE.OR P2, PT, R17, R2, P1 ;  /* 0x000000021100720c */ /* 0x000fce0000f46670 */
[----:B01234-:R-:W-:Y:S06]  /*03f0*/  @P0 BRA `(.L_x_229) ;  /* 0x00000000007c0947 */ /* 0x01ffec0003800000 */
[----:B------:R-:W0:Y:S01]  /*0400*/  LDC R20, c[0x0][0x3a0] ;  /* 0x0000e800ff147b82 */ /* 0x000e220000000800 */
[----:B------:R-:W-:Y:S02]  /*0410*/  ISETP.GE.AND P6, PT, R29, RZ, PT ;  /* 0x000000ff1d00720c */ /* 0x000fe40003fc6270 */
[----:B0-----:R-:W-:-:S04]  /*0420*/  IABS R24, R20 ;  /* 0x0000001400187213 */ /* 0x001fc80000000000 */
[----:B------:R-:W0:Y:S08]  /*0430*/  I2F.RP R26, R24 ;  /* 0x00000018001a7306 */ /* 0x000e300000209400 */
[----:B0-----:R-:W0:Y:S02]  /*0440*/  MUFU.RCP R26, R26 ;  /* 0x0000001a001a7308 */ /* 0x001e240000001000 */
[----:B0-----:R-:W-:-:S06]  /*0450*/  VIADD R22, R26, 0xffffffe ;  /* 0x0ffffffe1a167836 */ /* 0x001fcc0000000000 */
[----:B------:R0:W1:Y:S02]  /*0460*/  F2I.FTZ.U32.TRUNC.NTZ R23, R22 ;  /* 0x0000001600177305 */ /* 0x000064000021f000 */
[----:B0-----:R-:W-:Y:S02]  /*0470*/  HFMA2 R22, -RZ, RZ, 0, 0 ;  /* 0x00000000ff167431 */ /* 0x001fe400000001ff */
[----:B-1----:R-:W-:-:S04]  /*0480*/  IMAD.MOV R28, RZ, RZ, -R23 ;  /* 0x000000ffff1c7224 */ /* 0x002fc800078e0a17 */
[----:B------:R-:W-:-:S04]  /*0490*/  IMAD R28, R28, R24, RZ ;  /* 0x000000181c1c7224 */ /* 0x000fc800078e02ff */
[----:B------:R-:W-:Y:S01]  /*04a0*/  IMAD.HI.U32 R23, R23, R28, R22 ;  /* 0x0000001c17177227 */ /* 0x000fe200078e0016 */
[----:B------:R-:W-:-:S05]  /*04b0*/  IABS R28, R29 ;  /* 0x0000001d001c7213 */ /* 0x000fca0000000000 */
[----:B------:R-:W-:-:S04]  /*04c0*/  IMAD.HI.U32 R23, R23, R28, RZ ;  /* 0x0000001c17177227 */ /* 0x000fc800078e00ff */
[----:B------:R-:W-:-:S04]  /*04d0*/  IMAD.MOV R23, RZ, RZ, -R23 ;  /* 0x000000ffff177224 */ /* 0x000fc800078e0a17 */
[----:B------:R-:W-:-:S05]  /*04e0*/  IMAD R23, R24, R23, R28 ;  /* 0x0000001718177224 */ /* 0x000fca00078e021c */
[----:B------:R-:W-:-:S13]  /*04f0*/  ISETP.GT.U32.AND P0, PT, R24, R23, PT ;  /* 0x000000171800720c */ /* 0x000fda0003f04070 */
[----:B------:R-:W-:Y:S01]  /*0500*/  @!P0 IMAD.IADD R23, R23, 0x1, -R24 ;  /* 0x0000000117178824 */ /* 0x000fe200078e0a18 */
[----:B------:R-:W-:-:S04]  /*0510*/  ISETP.NE.AND P0, PT, R20, RZ, PT ;  /* 0x000000ff1400720c */ /* 0x000fc80003f05270 */
[----:B------:R-:W-:-:S13]  /*0520*/  ISETP.GT.U32.AND P5, PT, R24, R23, PT ;  /* 0x000000171800720c */ /* 0x000fda0003fa4070 */
[----:B------:R-:W-:-:S05]  /*0530*/  @!P5 IADD3 R23, PT, PT, R23, -R24, RZ ;  /* 0x800000181717d210 */ /* 0x000fca0007ffe0ff */
[----:B------:R-:W-:Y:S02]  /*0540*/  IMAD.MOV.U32 R24, RZ, RZ, R23 ;  /* 0x000000ffff187224 */ /* 0x000fe400078e0017 */
[----:B------:R-:W0:Y:S02]  /*0550*/  LDC.64 R22, c[0x0][0x388] ;  /* 0x0000e200ff167b82 */ /* 0x000e240000000a00 */
[----:B------:R-:W-:Y:S01]  /*0560*/  @!P6 IMAD.MOV R24, RZ, RZ, -R24 ;  /* 0x000000ffff18e224 */ /* 0x000fe200078e0a18 */
[----:B------:R-:W-:-:S05]  /*0570*/  @!P0 LOP3.LUT R24, RZ, R20, RZ, 0x33, !PT ;  /* 0x00000014ff188212 */ /* 0x000fca00078e33ff */
[----:B------:R-:W-:-:S05]  /*0580*/  IMAD R20, R20, UR7, R24 ;  /* 0x0000000714147c24 */ /* 0x000fca000f8e0218 */
[----:B------:R-:W-:-:S04]  /*0590*/  VIMNMX R20, PT, PT, R20, R11, PT ;  /* 0x0000000b14147248 */ /* 0x000fc80003fe0100 */
[----:B------:R-:W-:-:S05]  /*05a0*/  IADD3 R20, PT, PT, R6, R20, RZ ;  /* 0x0000001406147210 */ /* 0x000fca0007ffe0ff */
[----:B0-----:R-:W-:-:S06]  /*05b0*/  IMAD.WIDE R22, R20, 0x4, R22 ;  /* 0x0000000414167825 */ /* 0x001fcc00078e0216 */
[----:B------:R-:W2:Y:S01]  /*05c0*/  LDG.E R22, desc[UR8][R22.64] ;  /* 0x0000000816167981 */ /* 0x000ea2000c1e1900 */
[----:B------:R-:W-:-:S05]  /*05d0*/  IMAD R20, R10, 0x4, R9 ;  /* 0x000000040a147824 */ /* 0x000fca00078e0209 */
[----:B--2---:R0:W-:Y:S02]  /*05e0*/  STS [R20], R22 ;  /* 0x0000001614007388 */ /* 0x0041e40000000800 */
.L_x_229:
[----:B------:R-:W-:Y:S05]  /*05f0*/  BSYNC.RECONVERGENT B0 ;  /* 0x0000000000007941 */ /* 0x000fea0003800200 */
.L_x_228:
[----:B------:R-:W-:Y:S01]  /*0600*/  BSSY.RECONVERGENT B0, `(.L_x_230) ;  /* 0x0000023000007945 */ /* 0x000fe20003800200 */
[----:B------:R-:W-:-:S03]  /*0610*/  ISETP.GE.OR P0, PT, R19, R2, P1 ;  /* 0x000000021300720c */ /* 0x000fc60000f06670 */
[----:B------:R-:W-:Y:S10]  /*0620*/  @P4 BRA `(.L_x_231) ;  /* 0x0000000000804947 */ /* 0x000ff40003800000 */
[----:B0-----:R-:W0:Y:S01]  /*0630*/  LDC R20, c[0x0][0x3a0] ;  /* 0x0000e800ff147b82 */ /* 0x001e220000000800 */
[----:B------:R-:W-:Y:S01]  /*0640*/  IMAD.MOV.U32 R22, RZ, RZ, RZ ;  /* 0x000000ffff167224 */ /* 0x000fe200078e00ff */
[----:B------:R-:W-:Y:S02]  /*0650*/  ISETP.GE.AND P5, PT, R7, RZ, PT ;  /* 0x000000ff0700720c */ /* 0x000fe40003fa6270 */
[----:B0-----:R-:W-:Y:S02]  /*0660*/  IABS R24, R20 ;  /* 0x0000001400187213 */ /* 0x001fe40000000000 */
[----:B------:R-:W-:Y:S02]  /*0670*/  ISETP.NE.AND P6, PT, R20, RZ, PT ;  /* 0x000000ff1400720c */ /* 0x000fe40003fc5270 */
[----:B------:R-:W0:Y:S08]  /*0680*/  I2F.RP R26, R24 ;  /* 0x00000018001a7306 */ /* 0x000e300000209400 */
[----:B0-----:R-:W0:Y:S02]  /*0690*/  MUFU.RCP R26, R26 ;  /* 0x0000001a001a7308 */ /* 0x001e240000001000 */
[----:B0-----:R-:W-:-:S06]  /*06a0*/  VIADD R28, R26, 0xffffffe ;  /* 0x0ffffffe1a1c7836 */ /* 0x001fcc0000000000 */
[----:B------:R-:W0:Y:S02]  /*06b0*/  F2I.FTZ.U32.TRUNC.NTZ R23, R28 ;  /* 0x0000001c00177305 */ /* 0x000e24000021f000 */
[----:B0-----:R-:W-:-:S05]  /*06c0*/  IADD3 R30, PT, PT, RZ, -R23, RZ ;  /* 0x80000017ff1e7210 */ /* 0x001fca0007ffe0ff */
[----:B------:R-:W-:-:S04]  /*06d0*/  IMAD R30, R30, R24, RZ ;  /* 0x000000181e1e7224 */ /* 0x000fc800078e02ff */
        /* <DEDUP_REMOVED lines=13> */
[----:B------:R-:W-:-:S05]  /*07b0*/  IMAD R20, R20, UR7, R24 ;  /* 0x0000000714147c24 */ /* 0x000fca000f8e0218 */
[----:B------:R-:W-:-:S05]  /*07c0*/  VIMNMX R20, PT, PT, R20, R13, PT ;  /* 0x0000000d14147248 */ /* 0x000fca0003fe0100 */
[----:B------:R-:W-:-:S04]  /*07d0*/  IMAD.IADD R20, R6, 0x1, R20 ;  /* 0x0000000106147824 */ /* 0x000fc800078e0214 */
[----:B0-----:R-:W-:-:S06]  /*07e0*/  IMAD.WIDE R22, R20, 0x4, R22 ;  /* 0x0000000414167825 */ /* 0x001fcc00078e0216 */
[----:B------:R-:W2:Y:S01]  /*07f0*/  LDG.E R22, desc[UR8][R22.64] ;  /* 0x0000000816167981 */ /* 0x000ea2000c1e1900 */
[----:B------:R-:W-:-:S05]  /*0800*/  IADD3 R20, PT, PT, R8, R3, R0 ;  /* 0x0000000308147210 */ /* 0x000fca0007ffe000 */
[----:B------:R-:W-:-:S05]  /*0810*/  IMAD R20, R20, 0x4, R9 ;  /* 0x0000000414147824 */ /* 0x000fca00078e0209 */
[----:B--2---:R1:W-:Y:S02]  /*0820*/  STS [R20], R22 ;  /* 0x0000001614007388 */ /* 0x0043e40000000800 */
.L_x_231:
[----:B------:R-:W-:Y:S05]  /*0830*/  BSYNC.RECONVERGENT B0 ;  /* 0x0000000000007941 */ /* 0x000fea0003800200 */
.L_x_230:
[----:B------:R-:W-:Y:S01]  /*0840*/  BSSY.RECONVERGENT B0, `(.L_x_232) ;  /* 0x0000024000007945 */ /* 0x000fe20003800200 */
[----:B------:R-:W-:-:S03]  /*0850*/  ISETP.GE.OR P4, PT, R21, R2, P1 ;  /* 0x000000021500720c */ /* 0x000fc60000f86670 */
[----:B------:R-:W-:Y:S10]  /*0860*/  @P3 BRA `(.L_x_233) ;  /* 0x0000000000843947 */ /* 0x000ff40003800000 */
[----:B01----:R-:W0:Y:S01]  /*0870*/  LDC R20, c[0x0][0x3a0] ;  /* 0x0000e800ff147b82 */ /* 0x003e220000000800 */
[----:B------:R-:W-:Y:S01]  /*0880*/  IMAD.MOV.U32 R22, RZ, RZ, RZ ;  /* 0x000000ffff167224 */ /* 0x000fe200078e00ff */
[----:B------:R-:W-:Y:S02]  /*0890*/  ISETP.GE.AND P5, PT, R15, RZ, PT ;  /* 0x000000ff0f00720c */ /* 0x000fe40003fa6270 */
[----:B0-----:R-:W-:Y:S02]  /*08a0*/  IABS R24, R20 ;  /* 0x0000001400187213 */ /* 0x001fe40000000000 */
[----:B------:R-:W-:Y:S02]  /*08b0*/  ISETP.NE.AND P6, PT, R20, RZ, PT ;  /* 0x000000ff1400720c */ /* 0x000fe40003fc5270 */
[----:B------:R-:W0:Y:S08]  /*08c0*/  I2F.RP R26, R24 ;  /* 0x00000018001a7306 */ /* 0x000e300000209400 */
[----:B0-----:R-:W0:Y:S02]  /*08d0*/  MUFU.RCP R26, R26 ;  /* 0x0000001a001a7308 */ /* 0x001e240000001000 */
[----:B0-----:R-:W-:-:S06]  /*08e0*/  IADD3 R28, PT, PT, R26, 0xffffffe, RZ ;  /* 0x0ffffffe1a1c7810 */ /* 0x001fcc0007ffe0ff */
[----:B------:R-:W0:Y:S02]  /*08f0*/  F2I.FTZ.U32.TRUNC.NTZ R23, R28 ;  /* 0x0000001c00177305 */ /* 0x000e24000021f000 */
[----:B0-----:R-:W-:-:S04]  /*0900*/  IMAD.MOV R30, RZ, RZ, -R23 ;  /* 0x000000ffff1e7224 */ /* 0x001fc800078e0a17 */
[----:B------:R-:W-:-:S04]  /*0910*/  IMAD R30, R30, R24, RZ ;  /* 0x000000181e1e7224 */ /* 0x000fc800078e02ff */
[----:B------:R-:W-:Y:S01]  /*0920*/  IMAD.HI.U32 R22, R23, R30, R22 ;  /* 0x0000001e17167227 */ /* 0x000fe200078e0016 */
[----:B------:R-:W-:-:S05]  /*0930*/  IABS R23, R15 ;  /* 0x0000000f00177213 */ /* 0x000fca0000000000 */
[----:B------:R-:W-:-:S05]  /*0940*/  IMAD.HI.U32 R22, R22, R23, RZ ;  /* 0x0000001716167227 */ /* 0x000fca00078e00ff */
[----:B------:R-:W-:-:S05]  /*0950*/  IADD3 R22, PT, PT, -R22, RZ, RZ ;  /* 0x000000ff16167210 */ /* 0x000fca0007ffe1ff */
[----:B------:R-:W-:-:S05]  /*0960*/  IMAD R23, R24, R22, R23 ;  /* 0x0000001618177224 */ /* 0x000fca00078e0217 */
[----:B------:R-:W-:-:S13]  /*0970*/  ISETP.GT.U32.AND P3, PT, R24, R23, PT ;  /* 0x000000171800720c */ /* 0x000fda0003f64070 */
[----:B------:R-:W-:-:S05]  /*0980*/  @!P3 IMAD.IADD R23, R23, 0x1, -R24 ;  /* 0x000000011717b824 */ /* 0x000fca00078e0a18 */
[----:B------:R-:W-:-:S13]  /*0990*/  ISETP.GT.U32.AND P3, PT, R24, R23, PT ;  /* 0x000000171800720c */ /* 0x000fda0003f64070 */
[----:B------:R-:W-:-:S05]  /*09a0*/  @!P3 IMAD.IADD R23, R23, 0x1, -R24 ;  /* 0x000000011717b824 */ /* 0x000fca00078e0a18 */
[----:B------:R-:W-:Y:S02]  /*09b0*/  MOV R24, R23 ;  /* 0x0000001700187202 */ /* 0x000fe40000000f00 */
[----:B------:R-:W0:Y:S03]  /*09c0*/  LDC.64 R22, c[0x0][0x388] ;  /* 0x0000e200ff167b82 */ /* 0x000e260000000a00 */
[----:B------:R-:W-:Y:S01]  /*09d0*/  @!P5 IMAD.MOV R24, RZ, RZ, -R24 ;  /* 0x000000ffff18d224 */ /* 0x000fe200078e0a18 */
[----:B------:R-:W-:-:S05]  /*09e0*/  @!P6 LOP3.LUT R24, RZ, R20, RZ, 0x33, !PT ;  /* 0x00000014ff18e212 */ /* 0x000fca00078e33ff */
[----:B------:R-:W-:-:S05]  /*09f0*/  IMAD R20, R20, UR7, R24 ;  /* 0x0000000714147c24 */ /* 0x000fca000f8e0218 */
[----:B------:R-:W-:-:S05]  /*0a00*/  VIMNMX R20, PT, PT, R20, R31, PT ;  /* 0x0000001f14147248 */ /* 0x000fca0003fe0100 */
[----:B------:R-:W-:-:S04]  /*0a10*/  IMAD.IADD R20, R6, 0x1, R20 ;  /* 0x0000000106147824 */ /* 0x000fc800078e0214 */
[----:B0-----:R-:W-:-:S06]  /*0a20*/  IMAD.WIDE R22, R20, 0x4, R22 ;  /* 0x0000000414167825 */ /* 0x001fcc00078e0216 */
[----:B------:R-:W2:Y:S01]  /*0a30*/  LDG.E R22, desc[UR8][R22.64] ;  /* 0x0000000816167981 */ /* 0x000ea2000c1e1900 */
[----:B------:R-:W-:-:S05]  /*0a40*/  IADD3 R20, PT, PT, R8, R3, RZ ;  /* 0x0000000308147210 */ /* 0x000fca0007ffe0ff */
[----:B------:R-:W-:-:S04]  /*0a50*/  IMAD R20, R0, 0x2, R20 ;  /* 0x0000000200147824 */ /* 0x000fc800078e0214 */
[----:B------:R-:W-:-:S05]  /*0a60*/  IMAD R20, R20, 0x4, R9 ;  /* 0x0000000414147824 */ /* 0x000fca00078e0209 */
[----:B--2---:R2:W-:Y:S02]  /*0a70*/  STS [R20], R22 ;  /* 0x0000001614007388 */ /* 0x0045e40000000800 */
.L_x_233:
[----:B------:R-:W-:Y:S05]  /*0a80*/  BSYNC.RECONVERGENT B0 ;  /* 0x0000000000007941 */ /* 0x000fea0003800200 */
.L_x_232:
[----:B------:R-:W-:Y:S01]  /*0a90*/  BSSY.RECONVERGENT B0, `(.L_x_234) ;  /* 0x0000024000007945 */ /* 0x000fe20003800200 */
[----:B------:R-:W-:-:S03]  /*0aa0*/  ISETP.GE.OR P3, PT, R25, R2, P1 ;  /* 0x000000021900720c */ /* 0x000fc60000f66670 */
[----:B------:R-:W-:Y:S10]  /*0ab0*/  @P2 BRA `(.L_x_235) ;  /* 0x0000000000842947 */ /* 0x000ff40003800000 */
[----:B012---:R-:W0:Y:S01]  /*0ac0*/  LDC R20, c[0x0][0x3a0] ;  /* 0x0000e800ff147b82 */ /* 0x007e220000000800 */
        /* <DEDUP_REMOVED lines=32> */
.L_x_235:
[----:B------:R-:W-:Y:S05]  /*0cd0*/  BSYNC.RECONVERGENT B0 ;  /* 0x0000000000007941 */ /* 0x000fea0003800200 */
.L_x_234:
[----:B------:R-:W-:Y:S01]  /*0ce0*/  BSSY.RECONVERGENT B0, `(.L_x_236) ;  /* 0x0000024000007945 */ /* 0x000fe20003800200 */
[----:B------:R-:W-:-:S03]  /*0cf0*/  ISETP.GE.OR P2, PT, R27, R2, P1 ;  /* 0x000000021b00720c */ /* 0x000fc60000f46670 */
[----:B------:R-:W-:Y:S10]  /*0d00*/  @P0 BRA `(.L_x_237) ;  /* 0x0000000000840947 */ /* 0x000ff40003800000 */
[----:B0123--:R-:W0:Y:S01]  /*0d10*/  LDC R20, c[0x0][0x3a0] ;  /* 0x0000e800ff147b82 */ /* 0x00fe220000000800 */
        /* <DEDUP_REMOVED lines=28> */
[----:B------:R-:W-:-:S05]  /*0ee0*/  IMAD.IADD R20, R8, 0x1, R3 ;  /* 0x0000000108147824 */ /* 0x000fca00078e0203 */
[----:B------:R-:W-:-:S05]  /*0ef0*/  LEA R20, R0, R20, 0x2 ;  /* 0x0000001400147211 */ /* 0x000fca00078e10ff */
[----:B------:R-:W-:-:S05]  /*0f00*/  IMAD R20, R20, 0x4, R9 ;  /* 0x0000000414147824 */ /* 0x000fca00078e0209 */
[----:B--2---:R4:W-:Y:S02]  /*0f10*/  STS [R20], R22 ;  /* 0x0000001614007388 */ /* 0x0049e40000000800 */
.L_x_237:
[----:B------:R-:W-:Y:S05]  /*0f20*/  BSYNC.RECONVERGENT B0 ;  /* 0x0000000000007941 */ /* 0x000fea0003800200 */
.L_x_236:
[----:B------:R-:W-:Y:S04]  /*0f30*/  BSSY.RECONVERGENT B0, `(.L_x_238) ;  /* 0x0000023000007945 */ /* 0x000fe80003800200 */
[----:B------:R-:W-:Y:S05]  /*0f40*/  @P4 BRA `(.L_x_239) ;  /* 0x0000000000844947 */ /* 0x000fea0003800000 */
[----:B01234-:R-:W0:Y:S01]  /*0f50*/  LDC R20, c[0x0][0x3a0] ;  /* 0x0000e800ff147b82 */ /* 0x01fe220000000800 */
        /* <DEDUP_REMOVED lines=28> */
[----:B------:R-:W-:-:S04]  /*1120*/  IMAD.IADD R20, R8, 0x1, R3 ;  /* 0x0000000108147824 */ /* 0x000fc800078e0203 */
[----:B------:R-:W-:-:S05]  /*1130*/  IMAD R20, R0, 0x5, R20 ;  /* 0x0000000500147824 */ /* 0x000fca00078e0214 */
[----:B------:R-:W-:-:S05]  /*1140*/  LEA R20, R20, R9, 0x2 ;  /* 0x0000000914147211 */ /* 0x000fca00078e10ff */
[----:B--2---:R0:W-:Y:S02]  /*1150*/  STS [R20], R22 ;  /* 0x0000001614007388 */ /* 0x0041e40000000800 */
.L_x_239:
[----:B------:R-:W-:Y:S05]  /*1160*/  BSYNC.RECONVERGENT B0 ;  /* 0x0000000000007941 */ /* 0x000fea0003800200 */
.L_x_238:
[----:B------:R-:W-:Y:S04]  /*1170*/  BSSY.RECONVERGENT B0, `(.L_x_240) ;  /* 0x0000023000007945 */ /* 0x000fe80003800200 */
[----:B------:R-:W-:Y:S05]  /*1180*/  @P3 BRA `(.L_x_241) ;  /* 0x0000000000843947 */ /* 0x000fea0003800000 */
[----:B01234-:R-:W0:Y:S01]  /*1190*/  LDC R20, c[0x0][0x3a0] ;  /* 0x0000e800ff147b82 */ /* 0x01fe220000000800 */
[----:B------:R-:W-:Y:S01]  /*11a0*/  HFMA2 R22, -RZ, RZ, 0, 0 ;  /* 0x00000000ff167431 */ /* 0x000fe200000001ff */
[----:B------:R-:W-:Y:S02]  /*11b0*/  ISETP.GE.AND P3, PT, R25, RZ, PT ;  /* 0x000000ff1900720c */ /* 0x000fe40003f66270 */
[----:B0-----:R-:W-:Y:S02]  /*11c0*/  IABS R24, R20 ;  /* 0x0000001400187213 */ /* 0x001fe40000000000 */
[----:B------:R-:W-:Y:S02]  /*11d0*/  ISETP.NE.AND P4, PT, R20, RZ, PT ;  /* 0x000000ff1400720c */ /* 0x000fe40003f85270 */
[----:B------:R-:W0:Y:S08]  /*11e0*/  I2F.RP R26, R24 ;  /* 0x00000018001a7306 */ /* 0x000e300000209400 */
[----:B0-----:R-:W0:Y:S02]  /*11f0*/  MUFU.RCP R26, R26 ;  /* 0x0000001a001a7308 */ /* 0x001e240000001000 */
[----:B0-----:R-:W-:-:S06]  /*1200*/  VIADD R28, R26, 0xffffffe ;  /* 0x0ffffffe1a1c7836 */ /* 0x001fcc0000000000 */
[----:B------:R-:W0:Y:S02]  /*1210*/  F2I.FTZ.U32.TRUNC.NTZ R23, R28 ;  /* 0x0000001c00177305 */ /* 0x000e24000021f000 */
[----:B0-----:R-:W-:-:S04]  /*1220*/  IMAD.MOV R30, RZ, RZ, -R23 ;  /* 0x000000ffff1e7224 */ /* 0x001fc800078e0a17 */
[----:B------:R-:W-:-:S04]  /*1230*/  IMAD R30, R30, R24, RZ ;  /* 0x000000181e1e7224 */ /* 0x000fc800078e02ff */
[----:B------:R-:W-:Y:S01]  /*1240*/  IMAD.HI.U32 R22, R23, R30, R22 ;  /* 0x0000001e17167227 */ /* 0x000fe200078e0016 */
[----:B------:R-:W-:-:S05]  /*1250*/  IABS R23, R25 ;  /* 0x0000001900177213 */ /* 0x000fca0000000000 */
[----:B------:R-:W-:-:S04]  /*1260*/  IMAD.HI.U32 R22, R22, R23, RZ ;  /* 0x0000001716167227 */ /* 0x000fc800078e00ff */
[----:B------:R-:W-:-:S04]  /*1270*/  IMAD.MOV R22, RZ, RZ, -R22 ;  /* 0x000000ffff167224 */ /* 0x000fc800078e0a16 */
[----:B------:R-:W-:-:S05]  /*1280*/  IMAD R23, R24, R22, R23 ;  /* 0x0000001618177224 */ /* 0x000fca00078e0217 */
[----:B------:R-:W-:-:S13]  /*1290*/  ISETP.GT.U32.AND P0, PT, R24, R23, PT ;  /* 0x000000171800720c */ /* 0x000fda0003f04070 */
[----:B------:R-:W-:-:S05]  /*12a0*/  @!P0 IMAD.IADD R23, R23, 0x1, -R24 ;  /* 0x0000000117178824 */ /* 0x000fca00078e0a18 */
        /* <DEDUP_REMOVED lines=11> */
[----:B------:R-:W-:-:S04]  /*1360*/  IMAD.IADD R20, R8, 0x1, R3 ;  /* 0x0000000108147824 */ /* 0x000fc800078e0203 */
[----:B------:R-:W-:-:S04]  /*1370*/  IMAD R20, R0, 0x6, R20 ;  /* 0x0000000600147824 */ /* 0x000fc800078e0214 */
[----:B------:R-:W-:-:S05]  /*1380*/  IMAD R20, R20, 0x4, R9 ;  /* 0x0000000414147824 */ /* 0x000fca00078e0209 */
[----:B--2---:R0:W-:Y:S02]  /*1390*/  STS [R20], R22 ;  /* 0x0000001614007388 */ /* 0x0041e40000000800 */
.L_x_241:
[----:B------:R-:W-:Y:S05]  /*13a0*/  BSYNC.RECONVERGENT B0 ;  /* 0x0000000000007941 */ /* 0x000fea0003800200 */
.L_x_240:
        /* <DEDUP_REMOVED lines=35> */
.L_x_243:
[----:B------:R-:W-:Y:S05]  /*15e0*/  BSYNC.RECONVERGENT B0 ;  /* 0x0000000000007941 */ /* 0x000fea0003800200 */
.L_x_242:
[----:B------:R-:W-:Y:S01]  /*15f0*/  VIADD R18, R18, 0x8 ;  /* 0x0000000812127836 */ /* 0x000fe20000000000 */
[C---:B------:R-:W-:Y:S01]  /*1600*/  LEA R7, R0.reuse, R7, 0x3 ;  /* 0x0000000700077211 */ /* 0x040fe200078e18ff */
[C---:B------:R-:W-:Y:S01]  /*1610*/  IMAD R13, R0.reuse, 0x8, R13 ;  /* 0x00000008000d7824 */ /* 0x040fe200078e020d */
[C---:B------:R-:W-:Y:S01]  /*1620*/  LEA R15, R0.reuse, R15, 0x3 ;  /* 0x0000000f000f7211 */ /* 0x040fe200078e18ff */
[----:B------:R-:W-:Y:S01]  /*1630*/  IMAD R9, R0, 0x20, R9 ;  /* 0x0000002000097824 */ /* 0x000fe200078e0209 */
[----:B------:R-:W-:Y:S01]  /*1640*/  ISETP.NE.AND P0, PT, R18, RZ, PT ;  /* 0x000000ff1200720c */ /* 0x000fe20003f05270 */
[C---:B------:R-:W-:Y:S01]  /*1650*/  IMAD R31, R0.reuse, 0x8, R31 ;  /* 0x00000008001f7824 */ /* 0x040fe200078e021f */
[C---:B------:R-:W-:Y:S01]  /*1660*/  LEA R33, R0.reuse, R33, 0x3 ;  /* 0x0000002100217211 */ /* 0x040fe200078e18ff */
[C---:B------:R-:W-:Y:S01]  /*1670*/  IMAD R17, R0.reuse, 0x8, R17 ;  /* 0x0000000800117824 */ /* 0x040fe200078e0211 */
[C---:B------:R-:W-:Y:S01]  /*1680*/  LEA R21, R0.reuse, R21, 0x3 ;  /* 0x0000001500157211 */ /* 0x040fe200078e18ff */
[C---:B------:R-:W-:Y:S01]  /*1690*/  IMAD R19, R0.reuse, 0x8, R19 ;  /* 0x0000000800137824 */ /* 0x040fe200078e0213 */
[C---:B------:R-:W-:Y:S01]  /*16a0*/  LEA R14, R0.reuse, R14, 0x3 ;  /* 0x0000000e000e7211 */ /* 0x040fe200078e18ff */
[C---:B------:R-:W-:Y:S01]  /*16b0*/  IMAD R35, R0.reuse, 0x8, R35 ;  /* 0x0000000800237824 */ /* 0x040fe200078e0223 */
[C---:B------:R-:W-:Y:S01]  /*16c0*/  LEA R11, R0.reuse, R11, 0x3 ;  /* 0x0000000b000b7211 */ /* 0x040fe200078e18ff */
[----:B------:R-:W-:-:S02]  /*16d0*/  IMAD R37, R0, 0x8, R37 ;  /* 0x0000000800257824 */ /* 0x000fc400078e0225 */
[C---:B------:R-:W-:Y:S02]  /*16e0*/  IMAD R25, R0.reuse, 0x8, R25 ;  /* 0x0000000800197824 */ /* 0x040fe400078e0219 */
[C---:B------:R-:W-:Y:S02]  /*16f0*/  IMAD R27, R0.reuse, 0x8, R27 ;  /* 0x00000008001b7824 */ /* 0x040fe400078e021b */
[C---:B------:R-:W-:Y:S02]  /*1700*/  IMAD R16, R0.reuse, 0x8, R16 ;  /* 0x0000000800107824 */ /* 0x040fe400078e0210 */
[----:B------:R-:W-:Y:S01]  /*1710*/  IMAD R29, R0, 0x8, R29 ;  /* 0x00000008001d7824 */ /* 0x000fe200078e021d */
[----:B------:R-:W-:Y:S06]  /*1720*/  @P0 BRA `(.L_x_244) ;  /* 0xffffffec001c0947 */ /* 0x000fec000383ffff */
[----:B------:R-:W-:-:S07]  /*1730*/  IMAD.MOV.U32 R7, RZ, RZ, R12 ;  /* 0x000000ffff077224 */ /* 0x000fce00078e000c */
.L_x_227:
[----:B------:R-:W5:Y:S02]  /*1740*/  LDC R12, c[0x0][0x3a0] ;  /* 0x0000e800ff0c7b82 */ /* 0x000f640000000800 */
[----:B-----5:R-:W-:-:S13]  /*1750*/  LOP3.LUT P0, R9, R12, 0x7, RZ, 0xc0, !PT ;  /* 0x000000070c097812 */ /* 0x020fda000780c0ff */
[----:B------:R-:W-:Y:S05]  /*1760*/  @!P0 BRA `(.L_x_226) ;  /* 0x0000001000b88947 */ /* 0x000fea0003800000 */
[----:B------:R-:W0:Y:S01]  /*1770*/  S2R R10, SR_TID.Y ;  /* 0x00000000000a7919 */ /* 0x000e220000002200 */
[----:B------:R-:W-:Y:S01]  /*1780*/  ISETP.GE.U32.AND P0, PT, R9, 0x4, PT ;  /* 0x000000040900780c */ /* 0x000fe20003f06070 */
[----:B------:R-:W-:Y:S01]  /*1790*/  IMAD R9, R0, UR10, RZ ;  /* 0x0000000a00097c24 */ /* 0x000fe2000f8e02ff */
[----:B------:R-:W-:-:S04]  /*17a0*/  LOP3.LUT R16, R12, 0x3, RZ, 0xc0, !PT ;  /* 0x000000030c107812 */ /* 0x000fc800078ec0ff */
[----:B------:R-:W-:-:S07]  /*17b0*/  SHF.R.U32.HI R9, RZ, 0x1, R9 ;  /* 0x00000001ff097819 */ /* 0x000fce0000011609 */
[----:B------:R-:W-:Y:S05]  /*17c0*/  @!P0 BRA `(.L_x_245) ;  /* 0x0000000800948947 */ /* 0x000fea0003800000 */
[----:B------:R-:W-:Y:S01]  /*17d0*/  IMAD R19, R7, R0, R3 ;  /* 0x0000000007137224 */ /* 0x000fe200078e0203 */
[----:B0-----:R-:W-:Y:S01]  /*17e0*/  ISETP.GT.U32.AND P0, PT, R10, UR4, PT ;  /* 0x000000040a007c0c */ /* 0x001fe2000bf04070 */
[----:B------:R-:W-:Y:S03]  /*17f0*/  BSSY.RECONVERGENT B0, `(.L_x_246) ;  /* 0x000002d000007945 */ /* 0x000fe60003800200 */
[C---:B------:R-:W-:Y:S02]  /*1800*/  ISETP.GE.OR P3, PT, R19.reuse, R2, P0 ;  /* 0x000000021300720c */ /* 0x040fe40000766670 */
[----:B------:R-:W-:-:S04]  /*1810*/  IADD3 R17, PT, PT, R19, R0, RZ ;  /* 0x0000000013117210 */ /* 0x000fc80007ffe0ff */
[C---:B------:R-:W-:Y:S01]  /*1820*/  ISETP.GE.OR P1, PT, R17.reuse, R2, P0 ;  /* 0x000000021100720c */ /* 0x040fe20000726670 */
[----:B------:R-:W-:-:S04]  /*1830*/  IMAD.IADD R13, R17, 0x1, R0 ;  /* 0x00000001110d7824 */ /* 0x000fc800078e0200 */
[C---:B------:R-:W-:Y:S01]  /*1840*/  IMAD.IADD R11, R13.reuse, 0x1, R0 ;  /* 0x000000010d0b7824 */ /* 0x040fe200078e0200 */
[----:B------:R-:W-:-:S04]  /*1850*/  ISETP.GE.OR P2, PT, R13, R2, P0 ;  /* 0x000000020d00720c */ /* 0x000fc80000746670 */
[----:B------:R-:W-:Y:S01]  /*1860*/  ISETP.GE.OR P0, PT, R11, R2, P0 ;  /* 0x000000020b00720c */ /* 0x000fe20000706670 */
[----:B------:R-:W-:-:S12]  /*1870*/  @P3 BRA `(.L_x_247) ;  /* 0x0000000000903947 */ /* 0x000fd80003800000 */
[----:B------:R-:W-:Y:S02]  /*1880*/  IABS R21, R12 ;  /* 0x0000000c00157213 */ /* 0x000fe40000000000 */
[----:B-1234-:R-:W-:Y:S02]  /*1890*/  IABS R22, R19 ;  /* 0x0000001300167213 */ /* 0x01efe40000000000 */
[----:B------:R-:W0:Y:S01]  /*18a0*/  I2F.RP R18, R21 ;  /* 0x0000001500127306 */ /* 0x000e220000209400 */
[----:B------:R-:W-:Y:S02]  /*18b0*/  ISETP.GE.AND P4, PT, R19, RZ, PT ;  /* 0x000000ff1300720c */ /* 0x000fe40003f86270 */
[----:B------:R-:W-:-:S05]  /*18c0*/  ISETP.NE.AND P5, PT, R12, RZ, PT ;  /* 0x000000ff0c00720c */ /* 0x000fca0003fa5270 */
[----:B0-----:R-:W0:Y:S02]  /*18d0*/  MUFU.RCP R18, R18 ;  /* 0x0000001200127308 */ /* 0x001e240000001000 */
[----:B0-----:R-:W-:Y:S01]  /*18e0*/  IADD3 R20, PT, PT, R18, 0xffffffe, RZ ;  /* 0x0ffffffe12147810 */ /* 0x001fe20007ffe0ff */
[----:B------:R-:W-:-:S05]  /*18f0*/  IMAD R18, R9, R12, R19 ;  /* 0x0000000c09127224 */ /* 0x000fca00078e0213 */
[----:B------:R-:W0:Y:S02]  /*1900*/  F2I.FTZ.U32.TRUNC.NTZ R15, R20 ;  /* 0x00000014000f7305 */ /* 0x000e24000021f000 */
[----:B0-----:R-:W-:-:S04]  /*1910*/  IMAD.MOV R14, RZ, RZ, -R15 ;  /* 0x000000ffff0e7224 */ /* 0x001fc800078e0a0f */
        /* <DEDUP_REMOVED lines=20> */
[----:B------:R-:W0:Y:S01]  /*1a60*/  S2UR UR6, SR_CgaCtaId ;  /* 0x00000000000679c3 */ /* 0x000e220000008800 */
[----:B------:R-:W-:Y:S01]  /*1a70*/  UMOV UR5, 0x400 ;  /* 0x0000040000057882 */ /* 0x000fe20000000000 */
[----:B------:R-:W-:Y:S01]  /*1a80*/  IMAD.IADD R19, R8, 0x1, R19 ;  /* 0x0000000108137824 */ /* 0x000fe200078e0213 */
[----:B0-----:R-:W-:-:S06]  /*1a90*/  ULEA UR5, UR6, UR5, 0x18 ;  /* 0x0000000506057291 */ /* 0x001fcc000f8ec0ff */
[----:B------:R-:W-:-:S05]  /*1aa0*/  LEA R19, R19, UR5, 0x2 ;  /* 0x0000000513137c11 */ /* 0x000fca000f8e10ff */
[----:B--2---:R0:W-:Y:S02]  /*1ab0*/  STS [R19], R14 ;  /* 0x0000000e13007388 */ /* 0x0041e40000000800 */
.L_x_247:
[----:B------:R-:W-:Y:S05]  /*1ac0*/  BSYNC.RECONVERGENT B0 ;  /* 0x0000000000007941 */ /* 0x000fea0003800200 */
.L_x_246:
[----:B------:R-:W-:Y:S04]  /*1ad0*/  BSSY.RECONVERGENT B0, `(.L_x_248) ;  /* 0x0000026000007945 */ /* 0x000fe80003800200 */
[----:B------:R-:W-:Y:S05]  /*1ae0*/  @P1 BRA `(.L_x_249) ;  /* 0x0000000000901947 */ /* 0x000fea0003800000 */
[----:B0-----:R-:W-:Y:S02]  /*1af0*/  IABS R19, R12 ;  /* 0x0000000c00137213 */ /* 0x001fe40000000000 */
[----:B-1234-:R-:W-:Y:S02]  /*1b00*/  IABS R22, R17 ;  /* 0x0000001100167213 */ /* 0x01efe40000000000 */
[----:B------:R-:W0:Y:S01]  /*1b10*/  I2F.RP R18, R19 ;  /* 0x0000001300127306 */ /* 0x000e220000209400 */
[----:B------:R-:W-:Y:S02]  /*1b20*/  ISETP.GE.AND P3, PT, R17, RZ, PT ;  /* 0x000000ff1100720c */ /* 0x000fe40003f66270 */
[----:B------:R-:W-:-:S05]  /*1b30*/  ISETP.NE.AND P4, PT, R12, RZ, PT ;  /* 0x000000ff0c00720c */ /* 0x000fca0003f85270 */
[----:B0-----:R-:W0:Y:S02]  /*1b40*/  MUFU.RCP R18, R18 ;  /* 0x0000001200127308 */ /* 0x001e240000001000 */
[----:B0-----:R-:W-:Y:S02]  /*1b50*/  VIADD R20, R18, 0xffffffe ;  /* 0x0ffffffe12147836 */ /* 0x001fe40000000000 */
[----:B------:R-:W-:-:S04]  /*1b60*/  IMAD R18, R9, R12, R17 ;  /* 0x0000000c09127224 */ /* 0x000fc800078e0211 */
[----:B------:R-:W0:Y:S02]  /*1b70*/  F2I.FTZ.U32.TRUNC.NTZ R15, R20 ;  /* 0x00000014000f7305 */ /* 0x000e24000021f000 */
[----:B0-----:R-:W-:-:S05]  /*1b80*/  IADD3 R14, PT, PT, RZ, -R15, RZ ;  /* 0x8000000fff0e7210 */ /* 0x001fca0007ffe0ff */
[----:B------:R-:W-:Y:S02]  /*1b90*/  IMAD R21, R14, R19, RZ ;  /* 0x000000130e157224 */ /* 0x000fe400078e02ff */
[----:B------:R-:W-:-:S04]  /*1ba0*/  IMAD.MOV.U32 R14, RZ, RZ, RZ ;  /* 0x000000ffff0e7224 */ /* 0x000fc800078e00ff */
        /* <DEDUP_REMOVED lines=18> */
[----:B------:R-:W0:Y:S01]  /*1cd0*/  S2UR UR6, SR_CgaCtaId ;  /* 0x00000000000679c3 */ /* 0x000e220000008800 */
[----:B------:R-:W-:Y:S01]  /*1ce0*/  UMOV UR5, 0x400 ;  /* 0x0000040000057882 */ /* 0x000fe20000000000 */
[----:B------:R-:W-:Y:S01]  /*1cf0*/  IADD3 R17, PT, PT, R8, R17, RZ ;  /* 0x0000001108117210 */ /* 0x000fe20007ffe0ff */
[----:B0-----:R-:W-:-:S06]  /*1d00*/  ULEA UR5, UR6, UR5, 0x18 ;  /* 0x0000000506057291 */ /* 0x001fcc000f8ec0ff */
[----:B------:R-:W-:-:S05]  /*1d10*/  LEA R17, R17, UR5, 0x2 ;  /* 0x0000000511117c11 */ /* 0x000fca000f8e10ff */
[----:B--2---:R0:W-:Y:S02]  /*1d20*/  STS [R17], R14 ;  /* 0x0000000e11007388 */ /* 0x0041e40000000800 */
.L_x_249:
[----:B------:R-:W-:Y:S05]  /*1d30*/  BSYNC.RECONVERGENT B0 ;  /* 0x0000000000007941 */ /* 0x000fea0003800200 */
.L_x_248:
        /* <DEDUP_REMOVED lines=11> */
[----:B0-----:R-:W-:-:S04]  /*1df0*/  IMAD.MOV R14, RZ, RZ, -R15 ;  /* 0x000000ffff0e7224 */ /* 0x001fc800078e0a0f */
[----:B------:R-:W-:Y:S02]  /*1e00*/  IMAD R21, R14, R17, RZ ;  /* 0x000000110e157224 */ /* 0x000fe400078e02ff */
[----:B------:R-:W-:-:S05]  /*1e10*/  HFMA2 R14, -RZ, RZ, 0, 0 ;  /* 0x00000000ff0e7431 */ /* 0x000fca00000001ff */
[----:B------:R-:W-:-:S04]  /*1e20*/  IMAD.HI.U32 R14, R15, R21, R14 ;  /* 0x000000150f0e7227 */ /* 0x000fc800078e000e */
[----:B------:R-:W-:-:S04]  /*1e30*/  IMAD.MOV.U32 R15, RZ, RZ, R20 ;  /* 0x000000ffff0f7224 */ /* 0x000fc800078e0014 */
        /* <DEDUP_REMOVED lines=22> */
.L_x_251:
[----:B------:R-:W-:Y:S05]  /*1fa0*/  BSYNC.RECONVERGENT B0 ;  /* 0x0000000000007941 */ /* 0x000fea0003800200 */
.L_x_250:
[----:B------:R-:W-:Y:S04]  /*1fb0*/  BSSY.RECONVERGENT B0, `(.L_x_252) ;  /* 0x0000025000007945 */ /* 0x000fe80003800200 */
[----:B------:R-:W-:Y:S05]  /*1fc0*/  @P0 BRA `(.L_x_253) ;  /* 0x00000000008c0947 */ /* 0x000fea0003800000 */
[----:B------:R-:W-:Y:S01]  /*1fd0*/  IABS R18, R12 ;  /* 0x0000000c00127213 */ /* 0x000fe20000000000 */
[----:B0-----:R-:W-:Y:S01]  /*1fe0*/  IMAD.MOV.U32 R14, RZ, RZ, RZ ;  /* 0x000000ffff0e7224 */ /* 0x001fe200078e00ff */
[----:B------:R-:W-:Y:S02]  /*1ff0*/  IABS R19, R11 ;  /* 0x0000000b00137213 */ /* 0x000fe40000000000 */
[----:B------:R-:W0:Y:S01]  /*2000*/  I2F.RP R17, R18 ;  /* 0x0000001200117306 */ /* 0x000e220000209400 */
[----:B------:R-:W-:Y:S02]  /*2010*/  ISETP.GE.AND P1, PT, R11, RZ, PT ;  /* 0x000000ff0b00720c */ /* 0x000fe40003f26270 */
[----:B------:R-:W-:-:S05]  /*2020*/  ISETP.NE.AND P2, PT, R12, RZ, PT ;  /* 0x000000ff0c00720c */ /* 0x000fca0003f45270 */
        /* <DEDUP_REMOVED lines=9> */
[C---:B------:R-:W-:Y:S02]  /*20c0*/  IMAD R13, R18.reuse, R13, R14 ;  /* 0x0000000d120d7224 */ /* 0x040fe400078e020e */
[----:B------:R-:W0:Y:S03]  /*20d0*/  LDC.64 R14, c[0x0][0x388] ;  /* 0x0000e200ff0e7b82 */ /* 0x000e260000000a00 */
[----:B------:R-:W-:-:S13]  /*20e0*/  ISETP.GT.U32.AND P0, PT, R18, R13, PT ;  /* 0x0000000d1200720c */ /* 0x000fda0003f04070 */
[----:B------:R-:W-:-:S05]  /*20f0*/  @!P0 IMAD.IADD R13, R13, 0x1, -R18 ;  /* 0x000000010d0d8824 */ /* 0x000fca00078e0a12 */
[----:B------:R-:W-:-:S13]  /*2100*/  ISETP.GT.U32.AND P0, PT, R18, R13, PT ;  /* 0x0000000d1200720c */ /* 0x000fda0003f04070 */
[----:B------:R-:W-:Y:S01]  /*2110*/  @!P0 IADD3 R13, PT, PT, R13, -R18, RZ ;  /* 0x800000120d0d8210 */ /* 0x000fe20007ffe0ff */
[----:B------:R-:W-:-:S04]  /*2120*/  IMAD R18, R9, R12, R11 ;  /* 0x0000000c09127224 */ /* 0x000fc800078e020b */
[----:B------:R-:W-:Y:S01]  /*2130*/  @!P1 IMAD.MOV R13, RZ, RZ, -R13 ;  /* 0x000000ffff0d9224 */ /* 0x000fe200078e0a0d */
[----:B------:R-:W-:-:S05]  /*2140*/  @!P2 LOP3.LUT R13, RZ, R12, RZ, 0x33, !PT ;  /* 0x0000000cff0da212 */ /* 0x000fca00078e33ff */
[----:B------:R-:W-:-:S05]  /*2150*/  IMAD R13, R12, UR7, R13 ;  /* 0x000000070c0d7c24 */ /* 0x000fca000f8e020d */
[----:B------:R-:W-:-:S05]  /*2160*/  VIMNMX R13, PT, PT, R18, R13, PT ;  /* 0x0000000d120d7248 */ /* 0x000fca0003fe0100 */
[----:B------:R-:W-:-:S04]  /*2170*/  IMAD.IADD R13, R6, 0x1, R13 ;  /* 0x00000001060d7824 */ /* 0x000fc800078e020d */
[----:B0-----:R-:W-:-:S06]  /*2180*/  IMAD.WIDE R14, R13, 0x4, R14 ;  /* 0x000000040d0e7825 */ /* 0x001fcc00078e020e */
[----:B------:R-:W5:Y:S01]  /*2190*/  LDG.E R14, desc[UR8][R14.64] ;  /* 0x000000080e0e7981 */ /* 0x000f62000c1e1900 */
[----:B------:R-:W0:Y:S01]  /*21a0*/  S2UR UR6, SR_CgaCtaId ;  /* 0x00000000000679c3 */ /* 0x000e220000008800 */
[----:B------:R-:W-:Y:S01]  /*21b0*/  UMOV UR5, 0x400 ;  /* 0x0000040000057882 */ /* 0x000fe20000000000 */
[----:B------:R-:W-:Y:S01]  /*21c0*/  IADD3 R11, PT, PT, R8, R11, RZ ;  /* 0x0000000b080b7210 */ /* 0x000fe20007ffe0ff */
[----:B0-----:R-:W-:-:S06]  /*21d0*/  ULEA UR5, UR6, UR5, 0x18 ;  /* 0x0000000506057291 */ /* 0x001fcc000f8ec0ff */
[----:B------:R-:W-:-:S05]  /*21e0*/  LEA R11, R11, UR5, 0x2 ;  /* 0x000000050b0b7c11 */ /* 0x000fca000f8e10ff */
[----:B-----5:R0:W-:Y:S02]  /*21f0*/  STS [R11], R14 ;  /* 0x0000000e0b007388 */ /* 0x0201e40000000800 */
.L_x_253:
[----:B------:R-:W-:Y:S05]  /*2200*/  BSYNC.RECONVERGENT B0 ;  /* 0x0000000000007941 */ /* 0x000fea0003800200 */
.L_x_252:
[----:B------:R-:W-:-:S07]  /*2210*/  VIADD R7, R7, 0x4 ;  /* 0x0000000407077836 */ /* 0x000fce0000000000 */
.L_x_245:
[----:B------:R-:W-:-:S13]  /*2220*/  ISETP.NE.AND P0, PT, R16, RZ, PT ;  /* 0x000000ff1000720c */ /* 0x000fda0003f05270 */
[----:B------:R-:W-:Y:S05]  /*2230*/  @!P0 BRA `(.L_x_226) ;  /* 0x0000000800048947 */ /* 0x000fea0003800000 */
[----:B------:R-:W-:-:S13]  /*2240*/  ISETP.NE.AND P0, PT, R16, 0x1, PT ;  /* 0x000000011000780c */ /* 0x000fda0003f05270 */
[----:B------:R-:W-:Y:S05]  /*2250*/  @!P0 BRA `(.L_x_254) ;  /* 0x00000004004c8947 */ /* 0x000fea0003800000 */
[----:B0-----:R-:W-:Y:S01]  /*2260*/  IMAD R13, R7, R0, R3 ;  /* 0x00000000070d7224 */ /* 0x001fe200078e0203 */
[----:B------:R-:W-:Y:S01]  /*2270*/  ISETP.GT.U32.AND P0, PT, R10, UR4, PT ;  /* 0x000000040a007c0c */ /* 0x000fe2000bf04070 */
[----:B------:R-:W-:Y:S02]  /*2280*/  BSSY.RECONVERGENT B0, `(.L_x_255) ;  /* 0x0000029000007945 */ /* 0x000fe40003800200 */
[C---:B------:R-:W-:Y:S01]  /*2290*/  IMAD.IADD R11, R13.reuse, 0x1, R0 ;  /* 0x000000010d0b7824 */ /* 0x040fe200078e0200 */
[----:B------:R-:W-:-:S04]  /*22a0*/  ISETP.GE.OR P1, PT, R13, R2, P0 ;  /* 0x000000020d00720c */ /* 0x000fc80000726670 */
[----:B------:R-:W-:-:S09]  /*22b0*/  ISETP.GE.OR P0, PT, R11, R2, P0 ;  /* 0x000000020b00720c */ /* 0x000fd20000706670 */
[----:B------:R-:W-:Y:S05]  /*22c0*/  @P1 BRA `(.L_x_256) ;  /* 0x0000000000901947 */ /* 0x000fea0003800000 */
        /* <DEDUP_REMOVED lines=36> */
.L_x_256:
[----:B------:R-:W-:Y:S05]  /*2510*/  BSYNC.RECONVERGENT B0 ;  /* 0x0000000000007941 */ /* 0x000fea0003800200 */
.L_x_255:
        /* <DEDUP_REMOVED lines=17> */
[C---:B------:R-:W-:Y:S02]  /*2630*/  IMAD R13, R16.reuse, R13, R14 ;  /* 0x0000000d100d7224 */ /* 0x040fe400078e020e */
[----:B------:R-:W0:Y:S03]  /*2640*/  LDC.64 R14, c[0x0][0x388] ;  /* 0x0000e200ff0e7b82 */ /* 0x000e260000000a00 */
[----:B------:R-:W-:-:S13]  /*2650*/  ISETP.GT.U32.AND P0, PT, R16, R13, PT ;  /* 0x0000000d1000720c */ /* 0x000fda0003f04070 */
[----:B------:R-:W-:-:S05]  /*2660*/  @!P0 IMAD.IADD R13, R13, 0x1, -R16 ;  /* 0x000000010d0d8824 */ /* 0x000fca00078e0a10 */
[----:B------:R-:W-:-:S13]  /*2670*/  ISETP.GT.U32.AND P0, PT, R16, R13, PT ;  /* 0x0000000d1000720c */ /* 0x000fda0003f04070 */
[----:B------:R-:W-:Y:S02]  /*2680*/  @!P0 IMAD.IADD R13, R13, 0x1, -R16 ;  /* 0x000000010d0d8824 */ /* 0x000fe400078e0a10 */
[----:B------:R-:W-:-:S03]  /*2690*/  IMAD R16, R9, R12, R11 ;  /* 0x0000000c09107224 */ /* 0x000fc600078e020b */
[----:B------:R-:W-:Y:S02]  /*26a0*/  @!P1 IADD3 R13, PT, PT, -R13, RZ, RZ ;  /* 0x000000ff0d0d9210 */ /* 0x000fe40007ffe1ff */
        /* <DEDUP_REMOVED lines=8> */
[----:B------:R-:W-:Y:S01]  /*2730*/  IMAD.IADD R11, R8, 0x1, R11 ;  /* 0x00000001080b7824 */ /* 0x000fe200078e020b */
[----:B0-----:R-:W-:-:S06]  /*2740*/  ULEA UR5, UR6, UR5, 0x18 ;  /* 0x0000000506057291 */ /* 0x001fcc000f8ec0ff */
[----:B------:R-:W-:-:S05]  /*2750*/  LEA R11, R11, UR5, 0x2 ;  /* 0x000000050b0b7c11 */ /* 0x000fca000f8e10ff */
[----:B-----5:R0:W-:Y:S02]  /*2760*/  STS [R11], R14 ;  /* 0x0000000e0b007388 */ /* 0x0201e40000000800 */
.L_x_258:
[----:B------:R-:W-:Y:S05]  /*2770*/  BSYNC.RECONVERGENT B0 ;  /* 0x0000000000007941 */ /* 0x000fea0003800200 */
.L_x_257:
[----:B------:R-:W-:-:S07]  /*2780*/  IADD3 R7, PT, PT, R7, 0x2, RZ ;  /* 0x0000000207077810 */ /* 0x000fce0007ffe0ff */
.L_x_254:
[----:B0-----:R-:W-:-:S04]  /*2790*/  LOP3.LUT R11, R12, 0x1, RZ, 0xc0, !PT ;  /* 0x000000010c0b7812 */ /* 0x001fc800078ec0ff */
[----:B------:R-:W-:-:S13]  /*27a0*/  ISETP.NE.U32.AND P0, PT, R11, 0x1, PT ;  /* 0x000000010b00780c */ /* 0x000fda0003f05070 */
[----:B------:R-:W-:Y:S05]  /*27b0*/  @P0 BRA `(.L_x_226) ;  /* 0x0000000000a40947 */ /* 0x000fea0003800000 */
[----:B------:R-:W-:Y:S01]  /*27c0*/  IMAD R13, R0, R7, R3 ;  /* 0x00000007000d7224 */ /* 0x000fe200078e0203 */
[----:B------:R-:W-:Y:S01]  /*27d0*/  ISETP.GT.U32.AND P0, PT, R10, UR4, PT ;  /* 0x000000040a007c0c */ /* 0x000fe2000bf04070 */
[----:B------:R-:W-:Y:S03]  /*27e0*/  BSSY.RECONVERGENT B0, `(.L_x_226) ;  /* 0x0000026000007945 */ /* 0x000fe60003800200 */
[----:B------:R-:W-:-:S13]  /*27f0*/  ISETP.GE.OR P0, PT, R13, R2, P0 ;  /* 0x000000020d00720c */ /* 0x000fda0000706670 */
[----:B------:R-:W-:Y:S05]  /*2800*/  @P0 BRA `(.L_x_259) ;  /* 0x00000000008c0947 */ /* 0x000fea0003800000 */
[----:B------:R-:W-:Y:S01]  /*2810*/  IABS R14, R12 ;  /* 0x0000000c000e7213 */ /* 0x000fe20000000000 */
[----:B------:R-:W-:Y:S01]  /*2820*/  HFMA2 R10, -RZ, RZ, 0, 0 ;  /* 0x00000000ff0a7431 */ /* 0x000fe200000001ff */
[----:B------:R-:W-:Y:S02]  /*2830*/  IABS R16, R13 ;  /* 0x0000000d00107213 */ /* 0x000fe40000000000 */
[----:B------:R-:W0:Y:S01]  /*2840*/  I2F.RP R15, R14 ;  /* 0x0000000e000f7306 */ /* 0x000e220000209400 */
[----:B------:R-:W-:Y:S02]  /*2850*/  ISETP.GE.AND P1, PT, R13, RZ, PT ;  /* 0x000000ff0d00720c */ /* 0x000fe40003f26270 */
[----:B------:R-:W-:-:S05]  /*2860*/  ISETP.NE.AND P2, PT, R12, RZ, PT ;  /* 0x000000ff0c00720c */ /* 0x000fca0003f45270 */
[----:B0-----:R-:W0:Y:S02]  /*2870*/  MUFU.RCP R15, R15 ;  /* 0x0000000f000f7308 */ /* 0x001e240000001000 */
[----:B0-----:R-:W-:-:S06]  /*2880*/  VIADD R11, R15, 0xffffffe ;  /* 0x0ffffffe0f0b7836 */ /* 0x001fcc0000000000 */
[----:B------:R-:W0:Y:S02]  /*2890*/  F2I.FTZ.U32.TRUNC.NTZ R11, R11 ;  /* 0x0000000b000b7305 */ /* 0x000e24000021f000 */
[----:B0-----:R-:W-:-:S04]  /*28a0*/  IMAD.MOV R7, RZ, RZ, -R11 ;  /* 0x000000ffff077224 */ /* 0x001fc800078e0a0b */
[----:B------:R-:W-:-:S04]  /*28b0*/  IMAD R7, R7, R14, RZ ;  /* 0x0000000e07077224 */ /* 0x000fc800078e02ff */
[----:B------:R-:W-:-:S04]  /*28c0*/  IMAD.HI.U32 R7, R11, R7, R10 ;  /* 0x000000070b077227 */ /* 0x000fc800078e000a */
[----:B------:R-:W-:-:S04]  /*28d0*/  IMAD.MOV.U32 R10, RZ, RZ, R16 ;  /* 0x000000ffff0a7224 */ /* 0x000fc800078e0010 */
[----:B------:R-:W-:-:S04]  /*28e0*/  IMAD.HI.U32 R7, R7, R10, RZ ;  /* 0x0000000a07077227 */ /* 0x000fc800078e00ff */
[----:B------:R-:W-:-:S04]  /*28f0*/  IMAD.MOV R7, RZ, RZ, -R7 ;  /* 0x000000ffff077224 */ /* 0x000fc800078e0a07 */
[C---:B------:R-:W-:Y:S02]  /*2900*/  IMAD R7, R14.reuse, R7, R10 ;  /* 0x000000070e077224 */ /* 0x040fe400078e020a */
[----:B------:R-:W0:Y:S03]  /*2910*/  LDC.64 R10, c[0x0][0x388] ;  /* 0x0000e200ff0a7b82 */ /* 0x000e260000000a00 */
[----:B------:R-:W-:-:S13]  /*2920*/  ISETP.GT.U32.AND P0, PT, R14, R7, PT ;  /* 0x000000070e00720c */ /* 0x000fda0003f04070 */
[----:B------:R-:W-:-:S04]  /*2930*/  @!P0 IADD3 R7, PT, PT, R7, -R14, RZ ;  /* 0x8000000e07078210 */ /* 0x000fc80007ffe0ff */
        /* <DEDUP_REMOVED lines=16> */
.L_x_259:
[----:B------:R-:W-:Y:S05]  /*2a40*/  BSYNC.RECONVERGENT B0 ;  /* 0x0000000000007941 */ /* 0x000fea0003800200 */
.L_x_226:
[----:B------:R-:W-:Y:S01]  /*2a50*/  BAR.SYNC.DEFER_BLOCKING 0x0 ;  /* 0x0000000000007b1d */ /* 0x000fe20000010000 */
[----:B------:R-:W-:-:S13]  /*2a60*/  ISETP.GE.AND P0, PT, R12, 0x1, PT ;  /* 0x000000010c00780c */ /* 0x000fda0003f06270 */
[----:B------:R-:W-:Y:S05]  /*2a70*/  @!P0 EXIT ;  /* 0x000000000000894d */ /* 0x000fea0003800000 */
[----:B------:R-:W5:Y:S01]  /*2a80*/  S2R R7, SR_TID.Y ;  /* 0x0000000000077919 */ /* 0x000f620000002200 */
[----:B------:R-:W0:Y:S01]  /*2a90*/  LDCU UR4, c[0x0][0x390] ;  /* 0x00007200ff0477ac */ /* 0x000e220008000800 */
[----:B------:R-:W-:-:S04]  /*2aa0*/  IADD3 R8, PT, PT, R12, -0x1, RZ ;  /* 0xffffffff0c087810 */ /* 0x000fc80007ffe0ff */
[----:B------:R-:W-:Y:S01]  /*2ab0*/  ISETP.GE.U32.AND P0, PT, R8, 0x3, PT ;  /* 0x000000030800780c */ /* 0x000fe20003f06070 */
[----:B0-----:R-:W-:-:S04]  /*2ac0*/  IMAD R8, R12, UR4, RZ ;  /* 0x000000040c087c24 */ /* 0x001fc8000f8e02ff */
[----:B------:R-:W-:Y:S02]  /*2ad0*/  IMAD R10, R5, R8, RZ ;  /* 0x00000008050a7224 */ /* 0x000fe400078e02ff */
[----:B-----5:R-:W-:Y:S01]  /*2ae0*/  VIADD R6, R7, 0x1 ;  /* 0x0000000107067836 */ /* 0x020fe20000000000 */
[----:B------:R-:W-:-:S04]  /*2af0*/  SHF.R.U32.HI R7, RZ, 0x1, R7 ;  /* 0x00000001ff077819 */ /* 0x000fc80000011607 */
[----:B------:R-:W-:Y:S01]  /*2b00*/  SHF.R.U32.HI R9, RZ, 0x1, R6 ;  /* 0x00000001ff097819 */ /* 0x000fe20000011606 */
[----:B------:R-:W-:Y:S01]  /*2b10*/  IMAD R6, R2, R7, RZ ;  /* 0x0000000702067224 */ /* 0x000fe200078e02ff */
[----:B------:R-:W-:-:S03]  /*2b20*/  LOP3.LUT R7, R12, 0x3, RZ, 0xc0, !PT ;  /* 0x000000030c077812 */ /* 0x000fc600078ec0ff */
[----:B------:R-:W-:Y:S02]  /*2b30*/  IMAD R2, R2, R9, RZ ;  /* 0x0000000902027224 */ /* 0x000fe400078e02ff */
[----:B------:R-:W-:Y:S01]  /*2b40*/  IMAD.MOV.U32 R9, RZ, RZ, RZ ;  /* 0x000000ffff097224 */ /* 0x000fe200078e00ff */
[----:B------:R-:W-:Y:S06]  /*2b50*/  @!P0 BRA `(.L_x_260) ;  /* 0x0000001000448947 */ /* 0x000fec0003800000 */
[----:B------:R-:W-:Y:S01]  /*2b60*/  IMAD R14, R0, UR10, RZ ;  /* 0x0000000a000e7c24 */ /* 0x000fe2000f8e02ff */
[-C--:B------:R-:W-:Y:S01]  /*2b70*/  IADD3 R33, PT, PT, R10, R3.reuse, RZ ;  /* 0x000000030a217210 */ /* 0x080fe20007ffe0ff */
[C---:B------:R-:W-:Y:S01]  /*2b80*/  IMAD R23, R12.reuse, UR10, RZ ;  /* 0x0000000a0c177c24 */ /* 0x040fe2000f8e02ff */
[----:B------:R-:W-:Y:S01]  /*2b90*/  LOP3.LUT R9, R12, 0x7ffffffc, RZ, 0xc0, !PT ;  /* 0x7ffffffc0c097812 */ /* 0x000fe200078ec0ff */
[----:B------:R-:W-:Y:S01]  /*2ba0*/  IMAD R11, R5, UR4, R14 ;  /* 0x00000004050b7c24 */ /* 0x000fe2000f8e020e */
[-C--:B------:R-:W-:Y:S01]  /*2bb0*/  LEA R15, R0, R3.reuse, 0x1 ;  /* 0x00000003000f7211 */ /* 0x080fe200078e08ff */
[C---:B------:R-:W-:Y:S01]  /*2bc0*/  IMAD R14, R23.reuse, R0, R0 ;  /* 0x00000000170e7224 */ /* 0x040fe200078e0200 */
[-C--:B------:R-:W-:Y:S01]  /*2bd0*/  MOV R21, R3.reuse ;  /* 0x0000000300157202 */ /* 0x080fe20000000f00 */
[C---:B------:R-:W-:Y:S01]  /*2be0*/  VIADD R31, R23.reuse, 0x2 ;  /* 0x00000002171f7836 */ /* 0x040fe20000000000 */
[----:B------:R-:W-:Y:S01]  /*2bf0*/  IADD3 R23, PT, PT, R23, 0x3, RZ ;  /* 0x0000000317177810 */ /* 0x000fe20007ffe0ff */
[--C-:B------:R-:W-:Y:S01]  /*2c00*/  IMAD R11, R11, R12, R3.reuse ;  /* 0x0000000c0b0b7224 */ /* 0x100fe200078e0203 */
[C---:B------:R-:W-:Y:S01]  /*2c10*/  IADD3 R25, PT, PT, R14.reuse, R3, RZ ;  /* 0x000000030e197210 */ /* 0x040fe20007ffe0ff */
[----:B------:R-:W-:Y:S01]  /*2c20*/  IMAD R29, R31, R0, R3 ;  /* 0x000000001f1d7224 */ /* 0x000fe200078e0203 */
[----:B------:R-:W0:Y:S01]  /*2c30*/  LDCU UR6, c[0x0][0x394] ;  /* 0x00007280ff0677ac */ /* 0x000e220008000800 */
[----:B------:R-:W-:-:S02]  /*2c40*/  IMAD.IADD R27, R14, 0x1, R33 ;  /* 0x000000010e1b7824 */ /* 0x000fc400078e0221 */
[-C--:B------:R-:W-:Y:S02]  /*2c50*/  IMAD R31, R31, R0.reuse, R33 ;  /* 0x000000001f1f7224 */ /* 0x080fe400078e0221 */
[----:B------:R-:W-:Y:S02]  /*2c60*/  IMAD.IADD R13, R3, 0x1, R0 ;  /* 0x00000001030d7824 */ /* 0x000fe400078e0200 */
[----:B------:R-:W-:Y:S02]  /*2c70*/  IMAD R17, R0, 0x3, R3 ;  /* 0x0000000300117824 */ /* 0x000fe400078e0203 */
[----:B------:R-:W-:Y:S02]  /*2c80*/  IMAD.MOV.U32 R19, RZ, RZ, R4 ;  /* 0x000000ffff137224 */ /* 0x000fe400078e0004 */
[----:B------:R-:W-:Y:S02]  /*2c90*/  IMAD.MOV R12, RZ, RZ, -R9 ;  /* 0x000000ffff0c7224 */ /* 0x000fe400078e0a09 */
[----:B------:R-:W-:-:S02]  /*2ca0*/  IMAD R33, R23, R0, R33 ;  /* 0x0000000017217224 */ /* 0x000fc400078e0221 */
[----:B------:R-:W-:-:S07]  /*2cb0*/  IMAD R35, R23, R0, R3 ;  /* 0x0000000017237224 */ /* 0x000fce00078e0203 */
.L_x_269:
[-C--:B------:R-:W-:Y:S01]  /*2cc0*/  ISETP.GE.AND P0, PT, R19, R8.reuse, PT ;  /* 0x000000081300720c */ /* 0x080fe20003f06270 */
[----:B------:R-:W-:Y:S01]  /*2cd0*/  BSSY.RECONVERGENT B0, `(.L_x_261) ;  /* 0x000003f000007945 */ /* 0x000fe20003800200 */
[-C--:B------:R-:W-:Y:S02]  /*2ce0*/  ISETP.GE.AND P1, PT, R25, R8.reuse, PT ;  /* 0x000000081900720c */ /* 0x080fe40003f26270 */
[----:B0-----:R-:W-:Y:S02]  /*2cf0*/  ISETP.GE.OR P3, PT, R5, UR6, P0 ;  /* 0x0000000605007c0c */ /* 0x001fe40008766670 */
[-C--:B------:R-:W-:Y:S02]  /*2d00*/  ISETP.GE.AND P2, PT, R29, R8.reuse, PT ;  /* 0x000000081d00720c */ /* 0x080fe40003f46270 */
[----:B------:R-:W-:Y:S02]  /*2d10*/  ISETP.GE.AND P4, PT, R35, R8, PT ;  /* 0x000000082300720c */ /* 0x000fe40003f86270 */
[----:B------:R-:W-:-:S02]  /*2d20*/  ISETP.GE.OR P0, PT, R5, UR6, P1 ;  /* 0x0000000605007c0c */ /* 0x000fc40008f06670 */
[C---:B------:R-:W-:Y:S02]  /*2d30*/  ISETP.GE.OR P1, PT, R5.reuse, UR6, P2 ;  /* 0x0000000605007c0c */ /* 0x040fe40009726670 */
[----:B------:R-:W-:-:S03]  /*2d40*/  ISETP.GE.OR P2, PT, R5, UR6, P4 ;  /* 0x0000000605007c0c */ /* 0x000fc6000a746670 */
[----:B------:R-:W-:Y:S10]  /*2d50*/  @P3 BRA `(.L_x_262) ;  /* 0x0000000000d83947 */ /* 0x000ff40003800000 */
[----:B------:R-:W0:Y:S01]  /*2d60*/  LDC R14, c[0x0][0x3a0] ;  /* 0x0000e800ff0e7b82 */ /* 0x000e220000000800 */
[----:B------:R-:W-:Y:S01]  /*2d70*/  IABS R24, R21 ;  /* 0x0000001500187213 */ /* 0x000fe20000000000 */
[----:B------:R-:W-:-:S06]  /*2d80*/  UMOV UR4, 0x400 ;  /* 0x0000040000047882 */ /* 0x000fcc0000000000 */
[----:B------:R-:W5:Y:S01]  /*2d90*/  S2UR UR5, SR_CgaCtaId ;  /* 0x00000000000579c3 */ /* 0x000f620000008800 */
[----:B0-----:R-:W-:-:S04]  /*2da0*/  IABS R16, R14 ;  /* 0x0000000e00107213 */ /* 0x001fc80000000000 */
[----:B-1234-:R-:W0:Y:S01]  /*2db0*/  I2F.RP R20, R16 ;  /* 0x0000001000147306 */ /* 0x01ee220000209400 */
[----:B-----5:R-:W-:-:S07]  /*2dc0*/  ULEA UR4, UR5, UR4, 0x18 ;  /* 0x0000000405047291 */ /* 0x020fce000f8ec0ff */
[----:B0-----:R-:W0:Y:S02]  /*2dd0*/  MUFU.RCP R20, R20 ;  /* 0x0000001400147308 */ /* 0x001e240000001000 */
[----:B0-----:R-:W-:-:S06]  /*2de0*/  IADD3 R22, PT, PT, R20, 0xffffffe, RZ ;  /* 0x0ffffffe14167810 */ /* 0x001fcc0007ffe0ff */
[----:B------:R0:W1:Y:S02]  /*2df0*/  F2I.FTZ.U32.TRUNC.NTZ R23, R22 ;  /* 0x0000001600177305 */ /* 0x000064000021f000 */
[----:B0-----:R-:W-:Y:S02]  /*2e00*/  HFMA2 R22, -RZ, RZ, 0, 0 ;  /* 0x00000000ff167431 */ /* 0x001fe400000001ff */
[----:B-1----:R-:W-:-:S04]  /*2e10*/  IMAD.MOV R37, RZ, RZ, -R23 ;  /* 0x000000ffff257224 */ /* 0x002fc800078e0a17 */
[----:B------:R-:W-:-:S04]  /*2e20*/  IMAD R37, R37, R16, RZ ;  /* 0x0000001025257224 */ /* 0x000fc800078e02ff */
        /* <DEDUP_REMOVED lines=22> */
[--C-:B------:R-:W-:Y:S02]  /*2f90*/  IMAD.IADD R14, R6, 0x1, R23.reuse ;  /* 0x00000001060e7824 */ /* 0x100fe400078e0217 */
        /* <DEDUP_REMOVED lines=18> */
.L_x_262:
[----:B------:R-:W-:Y:S05]  /*30c0*/  BSYNC.RECONVERGENT B0 ;  /* 0x0000000000007941 */ /* 0x000fea0003800200 */
.L_x_261:
[----:B------:R-:W-:Y:S04]  /*30d0*/  BSSY.RECONVERGENT B0, `(.L_x_263) ;  /* 0x0000038000007945 */ /* 0x000fe80003800200 */
[----:B------:R-:W-:Y:S05]  /*30e0*/  @P0 BRA `(.L_x_264) ;  /* 0x0000000000d80947 */ /* 0x000fea0003800000 */
[----:B------:R-:W5:Y:S01]  /*30f0*/  LDC R14, c[0x0][0x3a0] ;  /* 0x0000e800ff0e7b82 */ /* 0x000f620000000800 */
[----:B------:R-:W-:Y:S01]  /*3100*/  IABS R24, R13 ;  /* 0x0000000d00187213 */ /* 0x000fe20000000000 */
[----:B------:R-:W-:-:S06]  /*3110*/  UMOV UR4, 0x400 ;  /* 0x0000040000047882 */ /* 0x000fcc0000000000 */
[----:B------:R-:W0:Y:S01]  /*3120*/  S2UR UR5, SR_CgaCtaId ;  /* 0x00000000000579c3 */ /* 0x000e220000008800 */
[----:B-----5:R-:W-:-:S04]  /*3130*/  IABS R16, R14 ;  /* 0x0000000e00107213 */ /* 0x020fc80000000000 */
[----:B-1234-:R-:W1:Y:S01]  /*3140*/  I2F.RP R20, R16 ;  /* 0x0000001000147306 */ /* 0x01ee620000209400 */
[----:B0-----:R-:W-:-:S07]  /*3150*/  ULEA UR4, UR5, UR4, 0x18 ;  /* 0x0000000405047291 */ /* 0x001fce000f8ec0ff */
[----:B-1----:R-:W0:Y:S02]  /*3160*/  MUFU.RCP R20, R20 ;  /* 0x0000001400147308 */ /* 0x002e240000001000 */
[----:B0-----:R-:W-:-:S06]  /*3170*/  VIADD R22, R20, 0xffffffe ;  /* 0x0ffffffe14167836 */ /* 0x001fcc0000000000 */
[----:B------:R0:W1:Y:S02]  /*3180*/  F2I.FTZ.U32.TRUNC.NTZ R23, R22 ;  /* 0x0000001600177305 */ /* 0x000064000021f000 */
[----:B0-----:R-:W-:Y:S01]  /*3190*/  IMAD.MOV.U32 R22, RZ, RZ, RZ ;  /* 0x000000ffff167224 */ /* 0x001fe200078e00ff */
[----:B-1----:R-:W-:-:S05]  /*31a0*/  IADD3 R37, PT, PT, RZ, -R23, RZ ;  /* 0x80000017ff257210 */ /* 0x002fca0007ffe0ff */
[----:B------:R-:W-:-:S04]  /*31b0*/  IMAD R37, R37, R16, RZ ;  /* 0x0000001025257224 */ /* 0x000fc800078e02ff */
        /* <DEDUP_REMOVED lines=41> */
.L_x_264:
[----:B------:R-:W-:Y:S05]  /*3450*/  BSYNC.RECONVERGENT B0 ;  /* 0x0000000000007941 */ /* 0x000fea0003800200 */
.L_x_263:
        /* <DEDUP_REMOVED lines=56> */
.L_x_266:
[----:B------:R-:W-:Y:S05]  /*37e0*/  BSYNC.RECONVERGENT B0 ;  /* 0x0000000000007941 */ /* 0x000fea0003800200 */
.L_x_265:
        /* <DEDUP_REMOVED lines=56> */
.L_x_268:
[----:B------:R-:W-:Y:S05]  /*3b70*/  BSYNC.RECONVERGENT B0 ;  /* 0x0000000000007941 */ /* 0x000fea0003800200 */
.L_x_267:
[----:B------:R-:W-:Y:S01]  /*3b80*/  IADD3 R12, PT, PT, R12, 0x4, RZ ;  /* 0x000000040c0c7810 */ /* 0x000fe20007ffe0ff */
        /* <DEDUP_REMOVED lines=11> */
[----:B------:R-:W-:-:S02]  /*3c40*/  LEA R33, R0, R33, 0x2 ;  /* 0x0000002100217211 */ /* 0x000fc400078e10ff */
[----:B------:R-:W-:-:S03]  /*3c50*/  LEA R19, R0, R19, 0x2 ;  /* 0x0000001300137211 */ /* 0x000fc600078e10ff */
[----:B------:R-:W-:Y:S05]  /*3c60*/  @P0 BRA `(.L_x_269) ;  /* 0xfffffff000140947 */ /* 0x000fea000383ffff */
.L_x_260:
[----:B------:R-:W-:-:S13]  /*3c70*/  ISETP.NE.AND P0, PT, R7, RZ, PT ;  /* 0x000000ff0700720c */ /* 0x000fda0003f05270 */
[----:B------:R-:W-:Y:S05]  /*3c80*/  @!P0 EXIT ;  /* 0x000000000000894d */ /* 0x000fea0003800000 */
[----:B------:R-:W-:-:S13]  /*3c90*/  ISETP.NE.AND P0, PT, R7, 0x1, PT ;  /* 0x000000010700780c */ /* 0x000fda0003f05270 */
[----:B------:R-:W-:Y:S05]  /*3ca0*/  @!P0 BRA `(.L_x_270) ;  /* 0x0000000400fc8947 */ /* 0x000fea0003800000 */
[----:B------:R-:W5:Y:S01]  /*3cb0*/  LDCU UR6, c[0x0][0x394] ;  /* 0x00007280ff0677ac */ /* 0x000f620008000800 */
[----:B------:R-:W-:Y:S01]  /*3cc0*/  IMAD R11, R9, R0, RZ ;  /* 0x00000000090b7224 */ /* 0x000fe200078e02ff */
[----:B------:R-:W-:Y:S03]  /*3cd0*/  BSSY.RECONVERGENT B0, `(.L_x_271) ;  /* 0x0000040000007945 */ /* 0x000fe60003800200 */
[----:B------:R-:W-:-:S05]  /*3ce0*/  IMAD.IADD R15, R4, 0x1, R11 ;  /* 0x00000001040f7824 */ /* 0x000fca00078e020b */
[C---:B------:R-:W-:Y:S02]  /*3cf0*/  ISETP.GE.AND P0, PT, R15.reuse, R8, PT ;  /* 0x000000080f00720c */ /* 0x040fe40003f06270 */
[----:B------:R-:W-:-:S04]  /*3d00*/  IADD3 R7, PT, PT, R15, R0, RZ ;  /* 0x000000000f077210 */ /* 0x000fc80007ffe0ff */
[----:B------:R-:W-:Y:S02]  /*3d10*/  ISETP.GE.AND P1, PT, R7, R8, PT ;  /* 0x000000080700720c */ /* 0x000fe40003f26270 */
[C---:B-----5:R-:W-:Y:S02]  /*3d20*/  ISETP.GE.OR P0, PT, R5.reuse, UR6, P0 ;  /* 0x0000000605007c0c */ /* 0x060fe40008706670 */
[----:B------:R-:W-:-:S11]  /*3d30*/  ISETP.GE.OR P1, PT, R5, UR6, P1 ;  /* 0x0000000605007c0c */ /* 0x000fd60008f26670 */
[----:B------:R-:W-:Y:S05]  /*3d40*/  @P0 BRA `(.L_x_272) ;  /* 0x0000000000e00947 */ /* 0x000fea0003800000 */
[----:B------:R-:W5:Y:S01]  /*3d50*/  LDC R14, c[0x0][0x3a0] ;  /* 0x0000e800ff0e7b82 */ /* 0x000f620000000800 */
[----:B------:R-:W-:Y:S02]  /*3d60*/  HFMA2 R12, -RZ, RZ, 0, 0 ;  /* 0x00000000ff0c7431 */ /* 0x000fe400000001ff */
[----:B------:R-:W-:Y:S01]  /*3d70*/  IMAD.IADD R19, R11, 0x1, R3 ;  /* 0x000000010b137824 */ /* 0x000fe200078e0203 */
[----:B------:R-:W-:Y:S01]  /*3d80*/  UMOV UR4, 0x400 ;  /* 0x0000040000047882 */ /* 0x000fe20000000000 */
[----:B------:R-:W-:-:S03]  /*3d90*/  IMAD.IADD R15, R10, 0x1, R15 ;  /* 0x000000010a0f7824 */ /* 0x000fc600078e020f */
[----:B-1234-:R-:W-:Y:S01]  /*3da0*/  IABS R20, R19 ;  /* 0x0000001300147213 */ /* 0x01efe20000000000 */
[----:B------:R-:W1:Y:S01]  /*3db0*/  S2UR UR5, SR_CgaCtaId ;  /* 0x00000000000579c3 */ /* 0x000e620000008800 */
[----:B-----5:R-:W-:-:S04]  /*3dc0*/  IABS R18, R14 ;  /* 0x0000000e00127213 */ /* 0x020fc80000000000 */
[----:B------:R-:W2:Y:S01]  /*3dd0*/  I2F.RP R16, R18 ;  /* 0x0000001200107306 */ /* 0x000ea20000209400 */
[----:B-1----:R-:W-:-:S07]  /*3de0*/  ULEA UR4, UR5, UR4, 0x18 ;  /* 0x0000000405047291 */ /* 0x002fce000f8ec0ff */
[----:B--2---:R-:W1:Y:S02]  /*3df0*/  MUFU.RCP R16, R16 ;  /* 0x0000001000107308 */ /* 0x004e640000001000 */
        /* <DEDUP_REMOVED lines=31> */
[----:B------:R-:W-:Y:S02]  /*3ff0*/  LEA R18, R13, UR4, 0x2 ;  /* 0x000000040d127c11 */ /* 0x000fe4000f8e10ff */
[----:B------:R-:W-:Y:S01]  /*4000*/  IADD3 R17, PT, PT, R2, R17, RZ ;  /* 0x0000001102117210 */ /* 0x000fe20007ffe0ff */
[----:B------:R-:W-:Y:S01]  /*4010*/  LDS R16, [R16] ;  /* 0x0000000010107984 */ /* 0x000fe20000000800 */
[----:B------:R-:W1:Y:S02]  /*4020*/  LDC.64 R12, c[0x0][0x380] ;  /* 0x0000e000ff0c7b82 */ /* 0x000e640000000a00 */
[----:B------:R-:W-:Y:S01]  /*4030*/  LEA R17, R17, UR4, 0x2 ;  /* 0x0000000411117c11 */ /* 0x000fe2000f8e10ff */
[----:B------:R-:W2:Y:S04]  /*4040*/  LDS R19, [R14] ;  /* 0x000000000e137984 */ /* 0x000ea80000000800 */
[----:B------:R-:W3:Y:S04]  /*4050*/  LDS R18, [R18] ;  /* 0x0000000012127984 */ /* 0x000ee80000000800 */
[----:B------:R-:W4:Y:S01]  /*4060*/  LDS R20, [R17] ;  /* 0x0000000011147984 */ /* 0x000f220000000800 */
[----:B-1----:R-:W-:-:S04]  /*4070*/  IMAD.WIDE R12, R15, 0x4, R12 ;  /* 0x000000040f0c7825 */ /* 0x002fc800078e020c */
[----:B--2---:R-:W-:-:S04]  /*4080*/  FADD R19, R16, R19 ;  /* 0x0000001310137221 */ /* 0x004fc80000000000 */
[----:B---3--:R-:W-:-:S04]  /*4090*/  FADD R19, R19, R18 ;  /* 0x0000001213137221 */ /* 0x008fc80000000000 */
[----:B----4-:R-:W-:-:S04]  /*40a0*/  FADD R19, R19, R20 ;  /* 0x0000001413137221 */ /* 0x010fc80000000000 */
[----:B------:R-:W-:-:S05]  /*40b0*/  FMUL R19, R19, 0.25 ;  /* 0x3e80000013137820 */ /* 0x000fca0000400000 */
[----:B------:R1:W-:Y:S02]  /*40c0*/  STG.E desc[UR8][R12.64], R19 ;  /* 0x000000130c007986 */ /* 0x0003e4000c101908 */
.L_x_272:
[----:B------:R-:W-:Y:S05]  /*40d0*/  BSYNC.RECONVERGENT B0 ;  /* 0x0000000000007941 */ /* 0x000fea0003800200 */
.L_x_271:
[----:B------:R-:W-:Y:S04]  /*40e0*/  BSSY.RECONVERGENT B0, `(.L_x_273) ;  /* 0x000003a000007945 */ /* 0x000fe80003800200 */
[----:B------:R-:W-:Y:S05]  /*40f0*/  @P1 BRA `(.L_x_274) ;  /* 0x0000000000e01947 */ /* 0x000fea0003800000 */
[----:B------:R-:W5:Y:S01]  /*4100*/  LDC R14, c[0x0][0x3a0] ;  /* 0x0000e800ff0e7b82 */ /* 0x000f620000000800 */
[----:B------:R-:W-:Y:S01]  /*4110*/  IADD3 R15, PT, PT, R3, R11, R0 ;  /* 0x0000000b030f7210 */ /* 0x000fe20007ffe000 */
[----:B------:R-:W-:Y:S01]  /*4120*/  UMOV UR4, 0x400 ;  /* 0x0000040000047882 */ /* 0x000fe20000000000 */
[----:B------:R-:W-:Y:S02]  /*4130*/  IMAD.IADD R7, R10, 0x1, R7 ;  /* 0x000000010a077824 */ /* 0x000fe400078e0207 */
[----:B-1----:R-:W-:-:S03]  /*4140*/  IABS R19, R15 ;  /* 0x0000000f00137213 */ /* 0x002fc60000000000 */
[----:B------:R-:W1:Y:S01]  /*4150*/  S2UR UR5, SR_CgaCtaId ;  /* 0x00000000000579c3 */ /* 0x000e620000008800 */
[----:B-----5:R-:W-:-:S04]  /*4160*/  IABS R17, R14 ;  /* 0x0000000e00117213 */ /* 0x020fc80000000000 */
[----:B------:R-:W5:Y:S01]  /*4170*/  I2F.RP R16, R17 ;  /* 0x0000001100107306 */ /* 0x000f620000209400 */
[----:B-1----:R-:W-:-:S07]  /*4180*/  ULEA UR4, UR5, UR4, 0x18 ;  /* 0x0000000405047291 */ /* 0x002fce000f8ec0ff */
[----:B-----5:R-:W1:Y:S02]  /*4190*/  MUFU.RCP R16, R16 ;  /* 0x0000001000107308 */ /* 0x020e640000001000 */
[----:B-1----:R-:W-:-:S06]  /*41a0*/  IADD3 R18, PT, PT, R16, 0xffffffe, RZ ;  /* 0x0ffffffe10127810 */ /* 0x002fcc0007ffe0ff */
[----:B------:R-:W1:Y:S02]  /*41b0*/  F2I.FTZ.U32.TRUNC.NTZ R13, R18 ;  /* 0x00000012000d7305 */ /* 0x000e64000021f000 */
[----:B-1----:R-:W-:-:S04]  /*41c0*/  IMAD.MOV R12, RZ, RZ, -R13 ;  /* 0x000000ffff0c7224 */ /* 0x002fc800078e0a0d */
[----:B------:R-:W-:Y:S01]  /*41d0*/  IMAD R11, R12, R17, RZ ;  /* 0x000000110c0b7224 */ /* 0x000fe200078e02ff */
[----:B------:R-:W-:-:S05]  /*41e0*/  MOV R12, RZ ;  /* 0x000000ff000c7202 */ /* 0x000fca0000000f00 */
        /* <DEDUP_REMOVED lines=31> */
[----:B------:R-:W1:Y:S01]  /*43e0*/  LDS R14, [R14] ;  /* 0x000000000e0e7984 */ /* 0x000e620000000800 */
[----:B------:R-:W5:Y:S03]  /*43f0*/  LDC.64 R12, c[0x0][0x380] ;  /* 0x0000e000ff0c7b82 */ /* 0x000f660000000a00 */
[----:B------:R-:W0:Y:S04]  /*4400*/  LDS R16, [R16] ;  /* 0x0000000010107984 */ /* 0x000e280000000800 */
[----:B------:R-:W2:Y:S01]  /*4410*/  LDS R18, [R17] ;  /* 0x0000000011127984 */ /* 0x000ea20000000800 */
[----:B-----5:R-:W-:-:S04]  /*4420*/  IMAD.WIDE R12, R7, 0x4, R12 ;  /* 0x00000004070c7825 */ /* 0x020fc800078e020c */
[----:B-1----:R-:W-:-:S04]  /*4430*/  FADD R11, R15, R14 ;  /* 0x0000000e0f0b7221 */ /* 0x002fc80000000000 */
[----:B0-----:R-:W-:-:S04]  /*4440*/  FADD R11, R11, R16 ;  /* 0x000000100b0b7221 */ /* 0x001fc80000000000 */
[----:B--2---:R-:W-:-:S04]  /*4450*/  FADD R11, R11, R18 ;  /* 0x000000120b0b7221 */ /* 0x004fc80000000000 */
[----:B------:R-:W-:-:S05]  /*4460*/  FMUL R11, R11, 0.25 ;  /* 0x3e8000000b0b7820 */ /* 0x000fca0000400000 */
[----:B------:R0:W-:Y:S02]  /*4470*/  STG.E desc[UR8][R12.64], R11 ;  /* 0x0000000b0c007986 */ /* 0x0001e4000c101908 */
.L_x_274:
[----:B------:R-:W-:Y:S05]  /*4480*/  BSYNC.RECONVERGENT B0 ;  /* 0x0000000000007941 */ /* 0x000fea0003800200 */
.L_x_273:
[----:B------:R-:W-:-:S07]  /*4490*/  IADD3 R9, PT, PT, R9, 0x2, RZ ;  /* 0x0000000209097810 */ /* 0x000fce0007ffe0ff */
.L_x_270:
[----:B0-----:R-:W0:Y:S02]  /*44a0*/  LDC R11, c[0x0][0x3a0] ;  /* 0x0000e800ff0b7b82 */ /* 0x001e240000000800 */
[----:B0-----:R-:W-:-:S04]  /*44b0*/  LOP3.LUT R7, R11, 0x1, RZ, 0xc0, !PT ;  /* 0x000000010b077812 */ /* 0x001fc800078ec0ff */
[----:B------:R-:W-:-:S13]  /*44c0*/  ISETP.NE.U32.AND P0, PT, R7, 0x1, PT ;  /* 0x000000010700780c */ /* 0x000fda0003f05070 */
[----:B------:R-:W-:Y:S05]  /*44d0*/  @P0 EXIT ;  /* 0x000000000000094d */ /* 0x000fea0003800000 */
[----:B------:R-:W0:Y:S01]  /*44e0*/  LDCU UR4, c[0x0][0x394] ;  /* 0x00007280ff0477ac */ /* 0x000e220008000800 */
[----:B------:R-:W-:-:S04]  /*44f0*/  IMAD R0, R0, R9, RZ ;  /* 0x0000000900007224 */ /* 0x000fc800078e02ff */
[----:B------:R-:W-:-:S05]  /*4500*/  IMAD.IADD R7, R4, 0x1, R0 ;  /* 0x0000000104077824 */ /* 0x000fca00078e0200 */
[----:B------:R-:W-:-:S04]  /*4510*/  ISETP.GE.AND P0, PT, R7, R8, PT ;  /* 0x000000080700720c */ /* 0x000fc80003f06270 */
[----:B0-----:R-:W-:-:S13]  /*4520*/  ISETP.GE.OR P0, PT, R5, UR4, P0 ;  /* 0x0000000405007c0c */ /* 0x001fda0008706670 */
[----:B------:R-:W-:Y:S05]  /*4530*/  @P0 EXIT ;  /* 0x000000000000094d */ /* 0x000fea0003800000 */
[----:B-1----:R-:W-:Y:S01]  /*4540*/  IABS R12, R11 ;  /* 0x0000000b000c7213 */ /* 0x002fe20000000000 */
[----:B------:R-:W-:Y:S01]  /*4550*/  IMAD.MOV.U32 R4, RZ, RZ, RZ ;  /* 0x000000ffff047224 */ /* 0x000fe200078e00ff */
[----:B------:R-:W-:Y:S01]  /*4560*/  IADD3 R8, PT, PT, R0, R3, RZ ;  /* 0x0000000300087210 */ /* 0x000fe20007ffe0ff */
[----:B------:R-:W0:Y:S01]  /*4570*/  S2UR UR5, SR_CgaCtaId ;  /* 0x00000000000579c3 */ /* 0x000e220000008800 */
[----:B------:R-:W1:Y:S01]  /*4580*/  I2F.RP R9, R12 ;  /* 0x0000000c00097306 */ /* 0x000e620000209400 */
[----:B------:R-:W-:Y:S01]  /*4590*/  UMOV UR4, 0x400 ;  /* 0x0000040000047882 */ /* 0x000fe20000000000 */
[----:B------:R-:W-:-:S06]  /*45a0*/  IADD3 R7, PT, PT, R10, R7, RZ ;  /* 0x000000070a077210 */ /* 0x000fcc0007ffe0ff */
[----:B-1----:R-:W1:Y:S01]  /*45b0*/  MUFU.RCP R9, R9 ;  /* 0x0000000900097308 */ /* 0x002e620000001000 */
[----:B0-----:R-:W-:Y:S01]  /*45c0*/  ULEA UR4, UR5, UR4, 0x18 ;  /* 0x0000000405047291 */ /* 0x001fe2000f8ec0ff */
[----:B-1----:R-:W-:-:S06]  /*45d0*/  IADD3 R5, PT, PT, R9, 0xffffffe, RZ ;  /* 0x0ffffffe09057810 */ /* 0x002fcc0007ffe0ff */
[----:B------:R-:W0:Y:S02]  /*45e0*/  F2I.FTZ.U32.TRUNC.NTZ R5, R5 ;  /* 0x0000000500057305 */ /* 0x000e24000021f000 */
[----:B0-----:R-:W-:-:S04]  /*45f0*/  IMAD.MOV R13, RZ, RZ, -R5 ;  /* 0x000000ffff0d7224 */ /* 0x001fc800078e0a05 */
[----:B------:R-:W-:Y:S01]  /*4600*/  IMAD R3, R13, R12, RZ ;  /* 0x0000000c0d037224 */ /* 0x000fe200078e02ff */
[----:B------:R-:W-:-:S03]  /*4610*/  IABS R13, R8 ;  /* 0x00000008000d7213 */ /* 0x000fc60000000000 */
        /* <DEDUP_REMOVED lines=30> */
[----:B------:R-:W-:-:S02]  /*4800*/  LEA R8, R2, UR4, 0x2 ;  /* 0x0000000402087c11 */ /* 0x000fc4000f8e10ff */
[----:B------:R-:W0:Y:S01]  /*4810*/  LDC.64 R2, c[0x0][0x380] ;  /* 0x0000e000ff027b82 */ /* 0x000e220000000a00 */
[----:B------:R-:W1:Y:S04]  /*4820*/  LDS R5, [R6] ;  /* 0x0000000006057984 */ /* 0x000e680000000800 */
[----:B------:R-:W5:Y:S04]  /*4830*/  LDS R4, [R4] ;  /* 0x0000000004047984 */ /* 0x000f680000000800 */
[----:B------:R-:W2:Y:S01]  /*4840*/  LDS R8, [R8] ;  /* 0x0000000008087984 */ /* 0x000ea20000000800 */
[----:B0-----:R-:W-:-:S04]  /*4850*/  IMAD.WIDE R2, R7, 0x4, R2 ;  /* 0x0000000407027825 */ /* 0x001fc800078e0202 */
[----:B-1----:R-:W-:-:S04]  /*4860*/  FADD R5, R0, R5 ;  /* 0x0000000500057221 */ /* 0x002fc80000000000 */
[----:B-----5:R-:W-:-:S04]  /*4870*/  FADD R5, R5, R4 ;  /* 0x0000000405057221 */ /* 0x020fc80000000000 */
[----:B--2---:R-:W-:-:S04]  /*4880*/  FADD R5, R5, R8 ;  /* 0x0000000805057221 */ /* 0x004fc80000000000 */
[----:B------:R-:W-:-:S05]  /*4890*/  FMUL R5, R5, 0.25 ;  /* 0x3e80000005057820 */ /* 0x000fca0000400000 */
[----:B------:R-:W-:Y:S01]  /*48a0*/  STG.E desc[UR8][R2.64], R5 ;  /* 0x0000000502007986 */ /* 0x000fe2000c101908 */
[----:B------:R-:W-:Y:S05]  /*48b0*/  EXIT ;  /* 0x000000000000794d */ /* 0x000fea0003800000 */
.L_x_275:
        /* <DEDUP_REMOVED lines=12> */
.L_x_336:


//--------------------- .text._Z22kernel_doublesize_dim3PfS_iii --------------------------
	.section	.text._Z22kernel_doublesize_dim3PfS_iii,"ax",@progbits
	.align	128
        .global         _Z22kernel_doublesize_dim3PfS_iii
        .type           _Z22kernel_doublesize_dim3PfS_iii,@function
        .size           _Z22kernel_doublesize_dim3PfS_iii,(.L_x_337 - _Z22kernel_doublesize_dim3PfS_iii)
        .other          _Z22kernel_doublesize_dim3PfS_iii,@"STO_CUDA_ENTRY STV_DEFAULT"
_Z22kernel_doublesize_dim3PfS_iii:
.text._Z22kernel_doublesize_dim3PfS_iii:
        /* <DEDUP_REMOVED lines=11> */
[----:B--2---:R-:W-:-:S04]  /*00b0*/  ISETP.GE.AND P0, PT, R8, UR9, PT ;  /* 0x0000000908007c0c */ /* 0x004fc8000bf06270 */
[----:B------:R-:W-:-:S13]  /*00c0*/  ISETP.GE.OR P0, PT, R9, UR8, P0 ;  /* 0x0000000809007c0c */ /* 0x000fda0008706670 */
[----:B------:R-:W-:Y:S05]  /*00d0*/  @P0 EXIT ;  /* 0x000000000000094d */ /* 0x000fea0003800000 */
[----:B------:R-:W0:Y:S01]  /*00e0*/  S2R R0, SR_TID.Z ;  /* 0x0000000000007919 */ /* 0x000e220000002300 */
[----:B------:R-:W1:Y:S01]  /*00f0*/  LDCU UR5, c[0x0][0x368] ;  /* 0x00006d00ff0577ac */ /* 0x000e620008000800 */
[----:B------:R-:W-:Y:S01]  /*0100*/  IADD3 R5, PT, PT, R9, 0x1, RZ ;  /* 0x0000000109057810 */ /* 0x000fe20007ffe0ff */
[----:B------:R-:W2:Y:S01]  /*0110*/  LDC.64 R2, c[0x0][0x388] ;  /* 0x0000e200ff027b82 */ /* 0x000ea20000000a00 */
[----:B------:R-:W-:Y:S01]  /*0120*/  IADD3 R6, PT, PT, R8, 0x1, RZ ;  /* 0x0000000108067810 */ /* 0x000fe20007ffe0ff */
[----:B------:R-:W1:Y:S01]  /*0130*/  LDCU UR4, c[0x0][0x398] ;  /* 0x00007300ff0477ac */ /* 0x000e620008000800 */
[----:B------:R-:W-:Y:S02]  /*0140*/  ISETP.GE.AND P1, PT, R5, UR8, PT ;  /* 0x0000000805007c0c */ /* 0x000fe4000bf26270 */
[----:B------:R-:W-:Y:S01]  /*0150*/  ISETP.GE.U32.AND P0, PT, R6, UR9, PT ;  /* 0x0000000906007c0c */ /* 0x000fe2000bf06070 */
[----:B------:R-:W3:Y:S01]  /*0160*/  LDCU.64 UR6, c[0x0][0x358] ;  /* 0x00006b00ff0677ac */ /* 0x000ee20008000a00 */
[----:B------:R-:W-:-:S02]  /*0170*/  MOV R4, R5 ;  /* 0x0000000500047202 */ /* 0x000fc40000000f00 */
[----:B------:R-:W-:Y:S02]  /*0180*/  SHF.R.S32.HI R7, RZ, 0x1, R9 ;  /* 0x00000001ff077819 */ /* 0x000fe40000011409 */
[----:B------:R-:W-:-:S05]  /*0190*/  SHF.R.U32.HI R11, RZ, 0x1, R8 ;  /* 0x00000001ff0b7819 */ /* 0x000fca0000011608 */
[----:B------:R-:W-:Y:S02]  /*01a0*/  @P1 IADD3 R4, PT, PT, R9, RZ, RZ ;  /* 0x000000ff09041210 */ /* 0x000fe40007ffe0ff */
[----:B------:R-:W-:Y:S01]  /*01b0*/  @P0 IADD3 R6, PT, PT, R8, RZ, RZ ;  /* 0x000000ff08060210 */ /* 0x000fe20007ffe0ff */
[----:B-1----:R-:W-:Y:S01]  /*01c0*/  UIMAD UR4, UR5, UR4, URZ ;  /* 0x00000004050472a4 */ /* 0x002fe2000f8e02ff */
[----:B------:R-:W-:Y:S02]  /*01d0*/  SHF.R.S32.HI R4, RZ, 0x1, R4 ;  /* 0x00000001ff047819 */ /* 0x000fe40000011404 */
[----:B------:R-:W-:Y:S01]  /*01e0*/  SHF.R.U32.HI R6, RZ, 0x1, R6 ;  /* 0x00000001ff067819 */ /* 0x000fe20000011606 */
[--C-:B0-----:R-:W-:Y:S02]  /*01f0*/  IMAD R12, R7, UR5, R0.reuse ;  /* 0x00000005070c7c24 */ /* 0x101fe4000f8e0200 */
[C---:B------:R-:W-:Y:S02]  /*0200*/  IMAD R7, R11.reuse, UR4, R0 ;  /* 0x000000040b077c24 */ /* 0x040fe4000f8e0200 */
[----:B------:R-:W-:-:S02]  /*0210*/  IMAD R15, R11, UR4, R12 ;  /* 0x000000040b0f7c24 */ /* 0x000fc4000f8e020c */
[----:B------:R-:W-:Y:S02]  /*0220*/  IMAD R13, R4, UR5, R7 ;  /* 0x00000005040d7c24 */ /* 0x000fe4000f8e0207 */
[----:B------:R-:W-:Y:S02]  /*0230*/  IMAD R17, R6, UR4, R12 ;  /* 0x0000000406117c24 */ /* 0x000fe4000f8e020c */
[----:B--2---:R-:W-:-:S04]  /*0240*/  IMAD.WIDE R14, R15, 0x4, R2 ;  /* 0x000000040f0e7825 */ /* 0x004fc800078e0202 */
[----:B------:R-:W-:Y:S02]  /*0250*/  IMAD.WIDE R12, R13, 0x4, R2 ;  /* 0x000000040d0c7825 */ /* 0x000fe400078e0202 */
[----:B---3--:R0:W2:Y:S02]  /*0260*/  LDG.E R14, desc[UR6][R14.64] ;  /* 0x000000060e0e7981 */ /* 0x0080a4000c1e1900 */
[----:B------:R-:W-:Y:S02]  /*0270*/  IMAD R11, R4, UR5, R0 ;  /* 0x00000005040b7c24 */ /* 0x000fe4000f8e0200 */
[----:B------:R-:W-:Y:S01]  /*0280*/  IMAD.WIDE R16, R17, 0x4, R2 ;  /* 0x0000000411107825 */ /* 0x000fe200078e0202 */
[----:B------:R-:W2:Y:S03]  /*0290*/  LDG.E R13, desc[UR6][R12.64] ;  /* 0x000000060c0d7981 */ /* 0x000ea6000c1e1900 */
[----:B------:R-:W-:-:S02]  /*02a0*/  IMAD R11, R6, UR4, R11 ;  /* 0x00000004060b7c24 */ /* 0x000fc4000f8e020b */
[----:B------:R-:W3:Y:S02]  /*02b0*/  LDG.E R17, desc[UR6][R16.64] ;  /* 0x0000000610117981 */ /* 0x000ee4000c1e1900 */
[----:B------:R-:W-:-:S06]  /*02c0*/  IMAD.WIDE R18, R11, 0x4, R2 ;  /* 0x000000040b127825 */ /* 0x000fcc00078e0202 */
[----:B------:R-:W4:Y:S01]  /*02d0*/  LDG.E R19, desc[UR6][R18.64] ;  /* 0x0000000612137981 */ /* 0x000f22000c1e1900 */
[-C--:B------:R-:W-:Y:S01]  /*02e0*/  IADD3 R11, PT, PT, R5, R10.reuse, RZ ;  /* 0x0000000a050b7210 */ /* 0x080fe20007ffe0ff */
[----:B------:R-:W-:Y:S01]  /*02f0*/  IMAD R8, R8, UR5, RZ ;  /* 0x0000000508087c24 */ /* 0x000fe2000f8e02ff */
[----:B------:R-:W1:Y:S02]  /*0300*/  LDC.64 R4, c[0x0][0x380] ;  /* 0x0000e000ff047b82 */ /* 0x000e640000000a00 */
[----:B------:R-:W-:Y:S02]  /*0310*/  ISETP.GE.U32.AND P0, PT, R11, UR8, PT ;  /* 0x000000080b007c0c */ /* 0x000fe4000bf06070 */
[C---:B------:R-:W-:Y:S01]  /*0320*/  IADD3 R11, PT, PT, R9.reuse, R10, RZ ;  /* 0x0000000a090b7210 */ /* 0x040fe20007ffe0ff */
[----:B------:R-:W-:-:S03]  /*0330*/  IMAD R9, R9, UR5, R0 ;  /* 0x0000000509097c24 */ /* 0x000fc6000f8e0200 */
[----:B0-----:R-:W-:Y:S01]  /*0340*/  IADD3 R15, PT, PT, R11, 0x1, RZ ;  /* 0x000000010b0f7810 */ /* 0x001fe20007ffe0ff */
[----:B------:R-:W-:Y:S01]  /*0350*/  IMAD R9, R8, UR8, R9 ;  /* 0x0000000808097c24 */ /* 0x000fe2000f8e0209 */
[----:B------:R-:W-:-:S05]  /*0360*/  SHF.R.U32.HI R10, RZ, 0x1, R11 ;  /* 0x00000001ff0a7819 */ /* 0x000fca000001160b */
[----:B------:R-:W-:-:S04]  /*0370*/  @P0 IADD3 R15, PT, PT, R11, RZ, RZ ;  /* 0x000000ff0b0f0210 */ /* 0x000fc80007ffe0ff */
[----:B------:R-:W-:-:S05]  /*0380*/  SHF.R.U32.HI R15, RZ, 0x1, R15 ;  /* 0x00000001ff0f7819 */ /* 0x000fca000001160f */
[----:B------:R-:W-:-:S04]  /*0390*/  IMAD R21, R15, UR5, R0 ;  /* 0x000000050f157c24 */ /* 0x000fc8000f8e0200 */
[----:B------:R-:W-:Y:S02]  /*03a0*/  IMAD R21, R6, UR4, R21 ;  /* 0x0000000406157c24 */ /* 0x000fe4000f8e0215 */
[----:B--2---:R-:W-:Y:S01]  /*03b0*/  FADD R14, R14, R13 ;  /* 0x0000000d0e0e7221 */ /* 0x004fe20000000000 */
[----:B-1----:R-:W-:-:S04]  /*03c0*/  IMAD.WIDE R12, R9, 0x4, R4 ;  /* 0x00000004090c7825 */ /* 0x002fc800078e0204 */
[----:B---3--:R-:W-:Y:S01]  /*03d0*/  FADD R14, R14, R17 ;  /* 0x000000110e0e7221 */ /* 0x008fe20000000000 */
[----:B------:R-:W-:-:S03]  /*03e0*/  IMAD R17, R10, UR5, R0 ;  /* 0x000000050a117c24 */ /* 0x000fc6000f8e0200 */
[----:B----4-:R-:W-:Y:S01]  /*03f0*/  FADD R14, R14, R19 ;  /* 0x000000130e0e7221 */ /* 0x010fe20000000000 */
[--C-:B------:R-:W-:Y:S02]  /*0400*/  IMAD R19, R10, UR5, R7.reuse ;  /* 0x000000050a137c24 */ /* 0x100fe4000f8e0207 */
[----:B------:R-:W-:Y:S02]  /*0410*/  IMAD R7, R15, UR5, R7 ;  /* 0x000000050f077c24 */ /* 0x000fe4000f8e0207 */
[----:B------:R-:W-:Y:S01]  /*0420*/  FMUL R9, R14, 0.25 ;  /* 0x3e8000000e097820 */ /* 0x000fe20000400000 */
[----:B------:R-:W-:-:S04]  /*0430*/  IMAD.WIDE R14, R19, 0x4, R2 ;  /* 0x00000004130e7825 */ /* 0x000fc800078e0202 */
[----:B------:R-:W-:Y:S01]  /*0440*/  IMAD R19, R6, UR4, R17 ;  /* 0x0000000406137c24 */ /* 0x000fe2000f8e0211 */
[----:B------:R0:W-:Y:S01]  /*0450*/  STG.E desc[UR6][R12.64], R9 ;  /* 0x000000090c007986 */ /* 0x0001e2000c101906 */
[----:B------:R-:W-:-:S03]  /*0460*/  IMAD.WIDE R16, R7, 0x4, R2 ;  /* 0x0000000407107825 */ /* 0x000fc600078e0202 */
[----:B------:R-:W2:Y:S01]  /*0470*/  LDG.E R14, desc[UR6][R14.64] ;  /* 0x000000060e0e7981 */ /* 0x000ea2000c1e1900 */
[----:B------:R-:W-:-:S03]  /*0480*/  IMAD.WIDE R6, R19, 0x4, R2 ;  /* 0x0000000413067825 */ /* 0x000fc600078e0202 */
[----:B------:R-:W2:Y:S01]  /*0490*/  LDG.E R17, desc[UR6][R16.64] ;  /* 0x0000000610117981 */ /* 0x000ea2000c1e1900 */
[----:B------:R-:W-:-:S03]  /*04a0*/  IMAD.WIDE R2, R21, 0x4, R2 ;  /* 0x0000000415027825 */ /* 0x000fc600078e0202 */
[----:B------:R-:W3:Y:S04]  /*04b0*/  LDG.E R7, desc[UR6][R6.64] ;  /* 0x0000000606077981 */ /* 0x000ee8000c1e1900 */
[----:B------:R-:W4:Y:S01]  /*04c0*/  LDG.E R3, desc[UR6][R2.64] ;  /* 0x0000000602037981 */ /* 0x000f22000c1e1900 */
[----:B------:R-:W-:-:S04]  /*04d0*/  IMAD R11, R11, UR5, R0 ;  /* 0x000000050b0b7c24 */ /* 0x000fc8000f8e0200 */
[----:B------:R-:W-:-:S04]  /*04e0*/  IMAD R11, R8, UR8, R11 ;  /* 0x00000008080b7c24 */ /* 0x000fc8000f8e020b */
[----:B------:R-:W-:-:S04]  /*04f0*/  IMAD.WIDE R4, R11, 0x4, R4 ;  /* 0x000000040b047825 */ /* 0x000fc800078e0204 */
[----:B--2---:R-:W-:-:S04]  /*0500*/  FADD R10, R14, R17 ;  /* 0x000000110e0a7221 */ /* 0x004fc80000000000 */
[----:B---3--:R-:W-:-:S04]  /*0510*/  FADD R10, R10, R7 ;  /* 0x000000070a0a7221 */ /* 0x008fc80000000000 */
[----:B----4-:R-:W-:-:S04]  /*0520*/  FADD R10, R10, R3 ;  /* 0x000000030a0a7221 */ /* 0x010fc80000000000 */
[----:B0-----:R-:W-:-:S05]  /*0530*/  FMUL R9, R10, 0.25 ;  /* 0x3e8000000a097820 */ /* 0x001fca0000400000 */
[----:B------:R-:W-:Y:S01]  /*0540*/  STG.E desc[UR6][R4.64], R9 ;  /* 0x0000000904007986 */ /* 0x000fe2000c101906 */
[----:B------:R-:W-:Y:S05]  /*0550*/  EXIT ;  /* 0x000000000000794d */ /* 0x000fea0003800000 */
.L_x_276:
        /* <DEDUP_REMOVED lines=10> */
.L_x_337:


//--------------------- .text._Z18kernel_doublesize2PfS_iiii --------------------------
	.section	.text._Z18kernel_doublesize2PfS_iiii,"ax",@progbits
	.align	128
        .global         _Z18kernel_doublesize2PfS_iiii
        .type           _Z18kernel_doublesize2PfS_iiii,@function
        .size           _Z18kernel_doublesize2PfS_iiii,(.L_x_338 - _Z18kernel_doublesize2PfS_iiii)
        .other          _Z18kernel_doublesize2PfS_iiii,@"STO_CUDA_ENTRY STV_DEFAULT"
_Z18kernel_doublesize2PfS_iiii:
.text._Z18kernel_doublesize2PfS_iiii:
        /* <DEDUP_REMOVED lines=8> */
[----:B------:R-:W-:Y:S02]  /*0080*/  IMAD R0, R3, UR4, R0 ;  /* 0x0000000403007c24 */ /* 0x000fe4000f8e0200 */
[C---:B------:R-:W-:Y:S01]  /*0090*/  IMAD R13, R11.reuse, 0x3, RZ ;  /* 0x000000030b0d7824 */ /* 0x040fe200078e02ff */
[----:B------:R-:W1:Y:S02]  /*00a0*/  LDCU UR4, c[0x0][0x398] ;  /* 0x00007300ff0477ac */ /* 0x000e640008000800 */
[----:B------:R-:W-:Y:S02]  /*00b0*/  IADD3 R4, PT, PT, R0, 0x1, RZ ;  /* 0x0000000100047810 */ /* 0x000fe40007ffe0ff */
[----:B------:R-:W-:Y:S01]  /*00c0*/  SHF.R.U32.HI R2, RZ, 0x1, R0 ;  /* 0x00000001ff027819 */ /* 0x000fe20000011600 */
[----:B------:R-:W2:Y:S01]  /*00d0*/  LDCU.64 UR6, c[0x0][0x358] ;  /* 0x00006b00ff0677ac */ /* 0x000ea20008000a00 */
[----:B0-----:R-:W-:Y:S01]  /*00e0*/  ISETP.GE.AND P0, PT, R4, UR9, PT ;  /* 0x0000000904007c0c */ /* 0x001fe2000bf06270 */
[----:B------:R-:W-:-:S02]  /*00f0*/  IMAD R5, R11, UR8, RZ ;  /* 0x000000080b057c24 */ /* 0x000fc4000f8e02ff */
[----:B-1----:R-:W-:-:S04]  /*0100*/  IMAD R3, R11, UR4, RZ ;  /* 0x000000040b037c24 */ /* 0x002fc8000f8e02ff */
[----:B------:R-:W-:-:S06]  /*0110*/  IMAD R2, R3, R2, RZ ;  /* 0x0000000203027224 */ /* 0x000fcc00078e02ff */
[----:B------:R-:W-:Y:S01]  /*0120*/  @P0 IMAD.MOV R4, RZ, RZ, R0 ;  /* 0x000000ffff040224 */ /* 0x000fe200078e0200 */
[C---:B------:R-:W-:Y:S02]  /*0130*/  ISETP.GE.AND P0, PT, R13.reuse, 0x4, PT ;  /* 0x000000040d00780c */ /* 0x040fe40003f06270 */
[----:B------:R-:W-:Y:S02]  /*0140*/  VIMNMX R13, PT, PT, R13, 0x1, !PT ;  /* 0x000000010d0d7848 */ /* 0x000fe40007fe0100 */
[----:B------:R-:W-:Y:S02]  /*0150*/  SHF.R.U32.HI R4, RZ, 0x1, R4 ;  /* 0x00000001ff047819 */ /* 0x000fe40000011604 */
[----:B------:R-:W-:-:S03]  /*0160*/  LOP3.LUT R6, R13, 0x3, RZ, 0xc0, !PT ;  /* 0x000000030d067812 */ /* 0x000fc600078ec0ff */
[----:B------:R-:W-:Y:S02]  /*0170*/  IMAD R3, R3, R4, RZ ;  /* 0x0000000403037224 */ /* 0x000fe400078e02ff */
[----:B------:R-:W-:Y:S02]  /*0180*/  HFMA2 R4, -RZ, RZ, 0, 0 ;  /* 0x00000000ff047431 */ /* 0x000fe400000001ff */
[----:B--2---:R-:W-:Y:S05]  /*0190*/  @!P0 BRA `(.L_x_277) ;  /* 0x0000001000608947 */ /* 0x004fea0003800000 */
[----:B------:R-:W0:Y:S01]  /*01a0*/  S2R R4, SR_CTAID.X ;  /* 0x0000000000047919 */ /* 0x000e220000002500 */
[----:B------:R-:W1:Y:S01]  /*01b0*/  LDC R19, c[0x0][0x360] ;  /* 0x0000d800ff137b82 */ /* 0x000e620000000800 */
[----:B------:R-:W2:Y:S01]  /*01c0*/  LDCU UR4, c[0x0][0x394] ;  /* 0x00007280ff0477ac */ /* 0x000ea20008000800 */
[----:B------:R-:W3:Y:S01]  /*01d0*/  S2R R28, SR_TID.X ;  /* 0x00000000001c7919 */ /* 0x000ee20000002100 */
[----:B0-----:R-:W-:-:S04]  /*01e0*/  IMAD R4, R4, 0x3, RZ ;  /* 0x0000000304047824 */ /* 0x001fc800078e02ff */
[----:B-1----:R-:W-:Y:S01]  /*01f0*/  IMAD R22, R4, R19, RZ ;  /* 0x0000001304167224 */ /* 0x002fe200078e02ff */
[-C--:B---3--:R-:W-:Y:S01]  /*0200*/  IADD3 R24, PT, PT, R28, R11.reuse, RZ ;  /* 0x0000000b1c187210 */ /* 0x088fe20007ffe0ff */
[----:B------:R-:W-:Y:S02]  /*0210*/  IMAD R4, R4, R11, RZ ;  /* 0x0000000b04047224 */ /* 0x000fe400078e02ff */
[--C-:B------:R-:W-:Y:S02]  /*0220*/  IMAD R16, R0, R5, R28.reuse ;  /* 0x0000000500107224 */ /* 0x100fe400078e021c */
[C---:B------:R-:W-:Y:S02]  /*0230*/  VIADD R9, R4.reuse, 0x2 ;  /* 0x0000000204097836 */ /* 0x040fe40000000000 */
[C---:B------:R-:W-:Y:S02]  /*0240*/  VIADD R17, R4.reuse, 0x3 ;  /* 0x0000000304117836 */ /* 0x040fe40000000000 */
[-C--:B------:R-:W-:Y:S01]  /*0250*/  IMAD R15, R4, R19.reuse, R19 ;  /* 0x00000013040f7224 */ /* 0x080fe200078e0213 */
[----:B------:R-:W-:Y:S01]  /*0260*/  LOP3.LUT R4, R13, 0x7ffffffc, RZ, 0xc0, !PT ;  /* 0x7ffffffc0d047812 */ /* 0x000fe200078ec0ff */
[----:B------:R-:W-:-:S02]  /*0270*/  IMAD R8, R9, R19, R28 ;  /* 0x0000001309087224 */ /* 0x000fc400078e021c */
[-C--:B------:R-:W-:Y:S01]  /*0280*/  IMAD R7, R9, R19.reuse, R16 ;  /* 0x0000001309077224 */ /* 0x080fe200078e0210 */
[----:B------:R-:W-:Y:S01]  /*0290*/  IADD3 R13, PT, PT, R15, R16, RZ ;  /* 0x000000100f0d7210 */ /* 0x000fe20007ffe0ff */
[-C--:B------:R-:W-:Y:S01]  /*02a0*/  IMAD R10, R9, R19.reuse, R24 ;  /* 0x00000013090a7224 */ /* 0x080fe200078e0218 */
[----:B------:R-:W-:Y:S01]  /*02b0*/  IADD3 R26, PT, PT, R15, R28, RZ ;  /* 0x0000001c0f1a7210 */ /* 0x000fe20007ffe0ff */
[----:B------:R-:W-:Y:S02]  /*02c0*/  IMAD R18, R0, UR8, R22 ;  /* 0x0000000800127c24 */ /* 0x000fe4000f8e0216 */
[CC--:B------:R-:W-:Y:S02]  /*02d0*/  IMAD R9, R17.reuse, R19.reuse, R16 ;  /* 0x0000001311097224 */ /* 0x0c0fe400078e0210 */
[CC--:B------:R-:W-:Y:S02]  /*02e0*/  IMAD R12, R17.reuse, R19.reuse, R28 ;  /* 0x00000013110c7224 */ /* 0x0c0fe400078e021c */
[----:B------:R-:W-:-:S02]  /*02f0*/  IMAD R14, R17, R19, R24 ;  /* 0x00000013110e7224 */ /* 0x000fc400078e0218 */
[CC--:B------:R-:W-:Y:S02]  /*0300*/  IMAD R17, R22.reuse, R11.reuse, R11 ;  /* 0x0000000b16117224 */ /* 0x0c0fe400078e020b */
[-CC-:B------:R-:W-:Y:S02]  /*0310*/  IMAD R22, R22, R11.reuse, R28.reuse ;  /* 0x0000000b16167224 */ /* 0x180fe400078e021c */
[----:B------:R-:W-:Y:S02]  /*0320*/  IMAD R11, R18, R11, R28 ;  /* 0x0000000b120b7224 */ /* 0x000fe400078e021c */
[----:B------:R-:W-:Y:S01]  /*0330*/  IMAD.IADD R24, R15, 0x1, R24 ;  /* 0x000000010f187824 */ /* 0x000fe200078e0218 */
[----:B------:R-:W-:Y:S01]  /*0340*/  IADD3 R15, PT, PT, -R4, RZ, RZ ;  /* 0x000000ff040f7210 */ /* 0x000fe20007ffe1ff */
[----:B--2---:R-:W-:-:S07]  /*0350*/  IMAD.IADD R28, R17, 0x1, R28 ;  /* 0x00000001111c7824 */ /* 0x004fce00078e021c */
.L_x_286:
        /* <DEDUP_REMOVED lines=9> */
[----:B------:R-:W-:Y:S10]  /*03f0*/  @P1 BRA `(.L_x_279) ;  /* 0x0000000000d81947 */ /* 0x000ff40003800000 */
[----:B------:R-:W0:Y:S02]  /*0400*/  LDC R19, c[0x0][0x39c] ;  /* 0x0000e700ff137b82 */ /* 0x000e240000000800 */
        /* <DEDUP_REMOVED lines=9> */
[----:B------:R-:W-:Y:S02]  /*04a0*/  IABS R21, R22 ;  /* 0x0000001600157213 */ /* 0x000fe40000000000 */
        /* <DEDUP_REMOVED lines=10> */
[----:B------:R-:W-:Y:S01]  /*0550*/  @P1 VIADD R17, R17, 0x1 ;  /* 0x0000000111111836 */ /* 0x000fe20000000000 */
[----:B------:R-:W-:-:S04]  /*0560*/  ISETP.GE.AND P1, PT, R28, R5, PT ;  /* 0x000000051c00720c */ /* 0x000fc80003f26270 */
[----:B------:R-:W-:Y:S02]  /*0570*/  MOV R18, R17 ;  /* 0x0000001100127202 */ /* 0x000fe40000000f00 */
[----:B------:R-:W0:Y:S03]  /*0580*/  LDC.64 R16, c[0x0][0x388] ;  /* 0x0000e200ff107b82 */ /* 0x000e260000000a00 */
[----:B------:R-:W-:Y:S01]  /*0590*/  @!P4 IMAD.MOV R18, RZ, RZ, -R18 ;  /* 0x000000ffff12c224 */ /* 0x000fe200078e0a12 */
[----:B------:R-:W-:-:S04]  /*05a0*/  @!P5 LOP3.LUT R18, RZ, R19, RZ, 0x33, !PT ;  /* 0x00000013ff12d212 */ /* 0x000fc800078e33ff */
[C---:B------:R-:W-:Y:S01]  /*05b0*/  IADD3 R21, PT, PT, R18.reuse, 0x1, RZ ;  /* 0x0000000112157810 */ /* 0x040fe20007ffe0ff */
[--C-:B------:R-:W-:Y:S01]  /*05c0*/  IMAD.MOV R20, RZ, RZ, -R18.reuse ;  /* 0x000000ffff147224 */ /* 0x100fe200078e0a12 */
[----:B------:R-:W-:Y:S02]  /*05d0*/  @P1 IADD3 R21, PT, PT, R18, RZ, RZ ;  /* 0x000000ff12151210 */ /* 0x000fe40007ffe0ff */
[----:B------:R-:W-:Y:S01]  /*05e0*/  SHF.R.S32.HI R18, RZ, 0x1, R18 ;  /* 0x00000001ff127819 */ /* 0x000fe20000011412 */
[----:B------:R-:W-:Y:S01]  /*05f0*/  IMAD R20, R19, R20, R22 ;  /* 0x0000001413147224 */ /* 0x000fe200078e0216 */
[----:B------:R-:W-:-:S03]  /*0600*/  SHF.R.S32.HI R21, RZ, 0x1, R21 ;  /* 0x00000001ff157819 */ /* 0x000fc60000011415 */
[-CC-:B------:R-:W-:Y:S02]  /*0610*/  IMAD R25, R18, R19.reuse, R20.reuse ;  /* 0x0000001312197224 */ /* 0x180fe400078e0214 */
[----:B------:R-:W-:Y:S02]  /*0620*/  IMAD R27, R21, R19, R20 ;  /* 0x00000013151b7224 */ /* 0x000fe400078e0214 */
[----:B------:R-:W-:-:S03]  /*0630*/  IMAD.IADD R19, R2, 0x1, R25 ;  /* 0x0000000102137824 */ /* 0x000fc600078e0219 */
[----:B------:R-:W-:Y:S01]  /*0640*/  IADD3 R21, PT, PT, R2, R27, RZ ;  /* 0x0000001b02157210 */ /* 0x000fe20007ffe0ff */
[----:B0-----:R-:W-:Y:S01]  /*0650*/  IMAD.WIDE R18, R19, 0x4, R16 ;  /* 0x0000000413127825 */ /* 0x001fe200078e0210 */
[----:B------:R-:W-:-:S03]  /*0660*/  IADD3 R25, PT, PT, R3, R25, RZ ;  /* 0x0000001903197210 */ /* 0x000fc60007ffe0ff */
[----:B------:R-:W-:Y:S01]  /*0670*/  IMAD.WIDE R20, R21, 0x4, R16 ;  /* 0x0000000415147825 */ /* 0x000fe200078e0210 */
[----:B------:R0:W2:Y:S03]  /*0680*/  LDG.E R23, desc[UR6][R18.64] ;  /* 0x0000000612177981 */ /* 0x0000a6000c1e1900 */
[----:B------:R-:W-:Y:S02]  /*0690*/  IMAD.IADD R27, R3, 0x1, R27 ;  /* 0x00000001031b7824 */ /* 0x000fe400078e021b */
[----:B------:R-:W2:Y:S01]  /*06a0*/  LDG.E R20, desc[UR6][R20.64] ;  /* 0x0000000614147981 */ /* 0x000ea2000c1e1900 */
[----:B0-----:R-:W-:-:S04]  /*06b0*/  IMAD.WIDE R18, R25, 0x4, R16 ;  /* 0x0000000419127825 */ /* 0x001fc800078e0210 */
[----:B------:R-:W-:Y:S01]  /*06c0*/  IMAD.WIDE R16, R27, 0x4, R16 ;  /* 0x000000041b107825 */ /* 0x000fe200078e0210 */
[----:B------:R-:W3:Y:S04]  /*06d0*/  LDG.E R25, desc[UR6][R18.64] ;  /* 0x0000000612197981 */ /* 0x000ee8000c1e1900 */
[----:B------:R0:W4:Y:S02]  /*06e0*/  LDG.E R27, desc[UR6][R16.64] ;  /* 0x00000006101b7981 */ /* 0x000124000c1e1900 */
[----:B0-----:R-:W0:Y:S02]  /*06f0*/  LDC.64 R16, c[0x0][0x380] ;  /* 0x0000e000ff107b82 */ /* 0x001e240000000a00 */
[----:B0-----:R-:W-:-:S04]  /*0700*/  IMAD.WIDE R16, R11, 0x4, R16 ;  /* 0x000000040b107825 */ /* 0x001fc800078e0210 */
[----:B--2---:R-:W-:-:S04]  /*0710*/  FADD R23, R23, R20 ;  /* 0x0000001417177221 */ /* 0x004fc80000000000 */
[----:B---3--:R-:W-:-:S04]  /*0720*/  FADD R23, R23, R25 ;  /* 0x0000001917177221 */ /* 0x008fc80000000000 */
[----:B----4-:R-:W-:-:S04]  /*0730*/  FADD R23, R23, R27 ;  /* 0x0000001b17177221 */ /* 0x010fc80000000000 */
[----:B------:R-:W-:-:S05]  /*0740*/  FMUL R23, R23, 0.25 ;  /* 0x3e80000017177820 */ /* 0x000fca0000400000 */
[----:B------:R0:W-:Y:S02]  /*0750*/  STG.E desc[UR6][R16.64], R23 ;  /* 0x0000001710007986 */ /* 0x0001e4000c101906 */
.L_x_279:
[----:B------:R-:W-:Y:S05]  /*0760*/  BSYNC.RECONVERGENT B0 ;  /* 0x0000000000007941 */ /* 0x000fea0003800200 */
.L_x_278:
[----:B------:R-:W-:Y:S04]  /*0770*/  BSSY.RECONVERGENT B0, `(.L_x_280) ;  /* 0x0000038000007945 */ /* 0x000fe80003800200 */
[----:B------:R-:W-:Y:S05]  /*0780*/  @P2 BRA `(.L_x_281) ;  /* 0x0000000000d82947 */ /* 0x000fea0003800000 */
[----:B------:R-:W1:Y:S01]  /*0790*/  LDC R19, c[0x0][0x39c] ;  /* 0x0000e700ff137b82 */ /* 0x000e620000000800 */
[----:B0-----:R-:W-:Y:S01]  /*07a0*/  IMAD.MOV.U32 R16, RZ, RZ, RZ ;  /* 0x000000ffff107224 */ /* 0x001fe200078e00ff */
[----:B-1----:R-:W-:-:S04]  /*07b0*/  IABS R18, R19 ;  /* 0x0000001300127213 */ /* 0x002fc80000000000 */
[----:B------:R-:W0:Y:S08]  /*07c0*/  I2F.RP R20, R18 ;  /* 0x0000001200147306 */ /* 0x000e300000209400 */
[----:B0-----:R-:W0:Y:S02]  /*07d0*/  MUFU.RCP R20, R20 ;  /* 0x0000001400147308 */ /* 0x001e240000001000 */
[----:B0-----:R-:W-:-:S06]  /*07e0*/  IADD3 R21, PT, PT, R20, 0xffffffe, RZ ;  /* 0x0ffffffe14157810 */ /* 0x001fcc0007ffe0ff */
        /* <DEDUP_REMOVED lines=15> */
[----:B------:R-:W-:Y:S02]  /*08e0*/  @P2 IADD3 R16, PT, PT, R16, 0x1, RZ ;  /* 0x0000000110102810 */ /* 0x000fe40007ffe0ff */
[----:B------:R-:W-:Y:S02]  /*08f0*/  ISETP.GE.AND P2, PT, R24, R5, PT ;  /* 0x000000051800720c */ /* 0x000fe40003f46270 */
[----:B------:R-:W-:Y:S02]  /*0900*/  MOV R18, R16 ;  /* 0x0000001000127202 */ /* 0x000fe40000000f00 */
[----:B------:R-:W0:Y:S03]  /*0910*/  LDC.64 R16, c[0x0][0x388] ;  /* 0x0000e200ff107b82 */ /* 0x000e260000000a00 */
[----:B------:R-:W-:Y:S01]  /*0920*/  @!P1 IMAD.MOV R18, RZ, RZ, -R18 ;  /* 0x000000ffff129224 */ /* 0x000fe200078e0a12 */
[----:B------:R-:W-:-:S04]  /*0930*/  @!P4 LOP3.LUT R18, RZ, R19, RZ, 0x33, !PT ;  /* 0x00000013ff12c212 */ /* 0x000fc800078e33ff */
[C---:B------:R-:W-:Y:S01]  /*0940*/  IADD3 R21, PT, PT, R18.reuse, 0x1, RZ ;  /* 0x0000000112157810 */ /* 0x040fe20007ffe0ff */
[--C-:B------:R-:W-:Y:S01]  /*0950*/  @P2 IMAD.MOV R21, RZ, RZ, R18.reuse ;  /* 0x000000ffff152224 */ /* 0x100fe200078e0212 */
[----:B------:R-:W-:Y:S02]  /*0960*/  IADD3 R20, PT, PT, -R18, RZ, RZ ;  /* 0x000000ff12147210 */ /* 0x000fe40007ffe1ff */
[----:B------:R-:W-:Y:S02]  /*0970*/  SHF.R.S32.HI R18, RZ, 0x1, R18 ;  /* 0x00000001ff127819 */ /* 0x000fe40000011412 */
[----:B------:R-:W-:Y:S01]  /*0980*/  SHF.R.S32.HI R21, RZ, 0x1, R21 ;  /* 0x00000001ff157819 */ /* 0x000fe20000011415 */
[----:B------:R-:W-:-:S04]  /*0990*/  IMAD R20, R19, R20, R26 ;  /* 0x0000001413147224 */ /* 0x000fc800078e021a */
[-CC-:B------:R-:W-:Y:S02]  /*09a0*/  IMAD R25, R18, R19.reuse, R20.reuse ;  /* 0x0000001312197224 */ /* 0x180fe400078e0214 */
[----:B------:R-:W-:-:S03]  /*09b0*/  IMAD R27, R21, R19, R20 ;  /* 0x00000013151b7224 */ /* 0x000fc600078e0214 */
[C---:B------:R-:W-:Y:S02]  /*09c0*/  IADD3 R19, PT, PT, R2.reuse, R25, RZ ;  /* 0x0000001902137210 */ /* 0x040fe40007ffe0ff */
[----:B------:R-:W-:Y:S01]  /*09d0*/  IADD3 R21, PT, PT, R2, R27, RZ ;  /* 0x0000001b02157210 */ /* 0x000fe20007ffe0ff */
[----:B------:R-:W-:Y:S02]  /*09e0*/  IMAD.IADD R25, R3, 0x1, R25 ;  /* 0x0000000103197824 */ /* 0x000fe400078e0219 */
[----:B0-----:R-:W-:-:S04]  /*09f0*/  IMAD.WIDE R18, R19, 0x4, R16 ;  /* 0x0000000413127825 */ /* 0x001fc800078e0210 */
[----:B------:R-:W-:Y:S01]  /*0a00*/  IMAD.WIDE R20, R21, 0x4, R16 ;  /* 0x0000000415147825 */ /* 0x000fe200078e0210 */
[----:B------:R0:W2:Y:S01]  /*0a10*/  LDG.E R23, desc[UR6][R18.64] ;  /* 0x0000000612177981 */ /* 0x0000a2000c1e1900 */
[----:B------:R-:W-:-:S04]  /*0a20*/  IADD3 R27, PT, PT, R3, R27, RZ ;  /* 0x0000001b031b7210 */ /* 0x000fc80007ffe0ff */
        /* <DEDUP_REMOVED lines=12> */
.L_x_281:
[----:B------:R-:W-:Y:S05]  /*0af0*/  BSYNC.RECONVERGENT B0 ;  /* 0x0000000000007941 */ /* 0x000fea0003800200 */
.L_x_280:
[----:B------:R-:W-:Y:S04]  /*0b00*/  BSSY.RECONVERGENT B0, `(.L_x_282) ;  /* 0x0000038000007945 */ /* 0x000fe80003800200 */
[----:B------:R-:W-:Y:S05]  /*0b10*/  @P3 BRA `(.L_x_283) ;  /* 0x0000000000d83947 */ /* 0x000fea0003800000 */
[----:B------:R-:W2:Y:S01]  /*0b20*/  LDC R19, c[0x0][0x39c] ;  /* 0x0000e700ff137b82 */ /* 0x000ea20000000800 */
[----:B01----:R-:W-:Y:S01]  /*0b30*/  HFMA2 R16, -RZ, RZ, 0, 0 ;  /* 0x00000000ff107431 */ /* 0x003fe200000001ff */
[----:B--2---:R-:W-:-:S04]  /*0b40*/  IABS R18, R19 ;  /* 0x0000001300127213 */ /* 0x004fc80000000000 */
        /* <DEDUP_REMOVED lines=18> */
[----:B------:R-:W-:Y:S02]  /*0c70*/  @P1 IADD3 R16, PT, PT, R16, 0x1, RZ ;  /* 0x0000000110101810 */ /* 0x000fe40007ffe0ff */
[----:B------:R-:W-:-:S03]  /*0c80*/  ISETP.GE.AND P1, PT, R10, R5, PT ;  /* 0x000000050a00720c */ /* 0x000fc60003f26270 */
[----:B------:R-:W-:Y:S02]  /*0c90*/  IMAD.MOV.U32 R18, RZ, RZ, R16 ;  /* 0x000000ffff127224 */ /* 0x000fe400078e0010 */
[----:B------:R-:W0:Y:S03]  /*0ca0*/  LDC.64 R16, c[0x0][0x388] ;  /* 0x0000e200ff107b82 */ /* 0x000e260000000a00 */
[----:B------:R-:W-:Y:S02]  /*0cb0*/  @!P3 IADD3 R18, PT, PT, -R18, RZ, RZ ;  /* 0x000000ff1212b210 */ /* 0x000fe40007ffe1ff */
        /* <DEDUP_REMOVED lines=8> */
[----:B------:R-:W-:-:S03]  /*0d40*/  IMAD R27, R21, R19, R20 ;  /* 0x00000013151b7224 */ /* 0x000fc600078e0214 */
[CC--:B------:R-:W-:Y:S01]  /*0d50*/  IADD3 R19, PT, PT, R2.reuse, R25.reuse, RZ ;  /* 0x0000001902137210 */ /* 0x0c0fe20007ffe0ff */
[----:B------:R-:W-:Y:S01]  /*0d60*/  IMAD.IADD R21, R2, 0x1, R27 ;  /* 0x0000000102157824 */ /* 0x000fe200078e021b */
[----:B------:R-:W-:-:S03]  /*0d70*/  IADD3 R25, PT, PT, R3, R25, RZ ;  /* 0x0000001903197210 */ /* 0x000fc60007ffe0ff */
        /* <DEDUP_REMOVED lines=16> */
.L_x_283:
[----:B------:R-:W-:Y:S05]  /*0e80*/  BSYNC.RECONVERGENT B0 ;  /* 0x0000000000007941 */ /* 0x000fea0003800200 */
.L_x_282:
[----:B------:R-:W-:Y:S04]  /*0e90*/  BSSY.RECONVERGENT B0, `(.L_x_284) ;  /* 0x0000038000007945 */ /* 0x000fe80003800200 */
[----:B------:R-:W-:Y:S05]  /*0ea0*/  @P0 BRA `(.L_x_285) ;  /* 0x0000000000d80947 */ /* 0x000fea0003800000 */
[----:B------:R-:W3:Y:S01]  /*0eb0*/  LDC R19, c[0x0][0x39c] ;  /* 0x0000e700ff137b82 */ /* 0x000ee20000000800 */
[----:B012---:R-:W-:Y:S02]  /*0ec0*/  MOV R16, RZ ;  /* 0x000000ff00107202 */ /* 0x007fe40000000f00 */
[----:B---3--:R-:W-:-:S04]  /*0ed0*/  IABS R18, R19 ;  /* 0x0000001300127213 */ /* 0x008fc80000000000 */
        /* <DEDUP_REMOVED lines=18> */
[----:B------:R-:W-:Y:S01]  /*1000*/  @P0 VIADD R16, R16, 0x1 ;  /* 0x0000000110100836 */ /* 0x000fe20000000000 */
[----:B------:R-:W-:-:S04]  /*1010*/  ISETP.GE.AND P0, PT, R14, R5, PT ;  /* 0x000000050e00720c */ /* 0x000fc80003f06270 */
[----:B------:R-:W-:Y:S02]  /*1020*/  MOV R18, R16 ;  /* 0x0000001000127202 */ /* 0x000fe40000000f00 */
[----:B------:R-:W0:Y:S02]  /*1030*/  LDC.64 R16, c[0x0][0x388] ;  /* 0x0000e200ff107b82 */ /* 0x000e240000000a00 */
[----:B------:R-:W-:Y:S02]  /*1040*/  @!P2 IADD3 R18, PT, PT, -R18, RZ, RZ ;  /* 0x000000ff1212a210 */ /* 0x000fe40007ffe1ff */
[----:B------:R-:W-:-:S04]  /*1050*/  @!P1 LOP3.LUT R18, RZ, R19, RZ, 0x33, !PT ;  /* 0x00000013ff129212 */ /* 0x000fc800078e33ff */
[C---:B------:R-:W-:Y:S01]  /*1060*/  IADD3 R20, PT, PT, -R18.reuse, RZ, RZ ;  /* 0x000000ff12147210 */ /* 0x040fe20007ffe1ff */
[C---:B------:R-:W-:Y:S01]  /*1070*/  VIADD R21, R18.reuse, 0x1 ;  /* 0x0000000112157836 */ /* 0x040fe20000000000 */
        /* <DEDUP_REMOVED lines=25> */
.L_x_285:
[----:B------:R-:W-:Y:S05]  /*1210*/  BSYNC.RECONVERGENT B0 ;  /* 0x0000000000007941 */ /* 0x000fea0003800200 */
.L_x_284:
[----:B0123--:R-:W0:Y:S01]  /*1220*/  LDC R17, c[0x0][0x360] ;  /* 0x0000d800ff117b82 */ /* 0x00fe220000000800 */
[----:B------:R-:W-:-:S04]  /*1230*/  IADD3 R15, PT, PT, R15, 0x4, RZ ;  /* 0x000000040f0f7810 */ /* 0x000fc80007ffe0ff */
[----:B------:R-:W-:Y:S02]  /*1240*/  ISETP.NE.AND P0, PT, R15, RZ, PT ;  /* 0x000000ff0f00720c */ /* 0x000fe40003f05270 */
[C---:B0-----:R-:W-:Y:S01]  /*1250*/  LEA R26, R17.reuse, R26, 0x2 ;  /* 0x0000001a111a7211 */ /* 0x041fe200078e10ff */
        /* <DEDUP_REMOVED lines=8> */
[C---:B------:R-:W-:Y:S02]  /*12e0*/  LEA R14, R17.reuse, R14, 0x2 ;  /* 0x0000000e110e7211 */ /* 0x040fe400078e10ff */
[C---:B------:R-:W-:Y:S02]  /*12f0*/  LEA R11, R17.reuse, R11, 0x2 ;  /* 0x0000000b110b7211 */ /* 0x040fe400078e10ff */
[----:B------:R-:W-:Y:S01]  /*1300*/  LEA R22, R17, R22, 0x2 ;  /* 0x0000001611167211 */ /* 0x000fe200078e10ff */
[----:B------:R-:W-:Y:S06]  /*1310*/  @P0 BRA `(.L_x_286) ;  /* 0xfffffff000100947 */ /* 0x000fec000383ffff */
.L_x_277:
[----:B------:R-:W-:-:S13]  /*1320*/  ISETP.NE.AND P0, PT, R6, RZ, PT ;  /* 0x000000ff0600720c */ /* 0x000fda0003f05270 */
[----:B------:R-:W-:Y:S05]  /*1330*/  @!P0 EXIT ;  /* 0x000000000000894d */ /* 0x000fea0003800000 */
[----:B------:R-:W0:Y:S01]  /*1340*/  S2R R13, SR_CTAID.X ;  /* 0x00000000000d7919 */ /* 0x000e220000002500 */
[----:B------:R-:W0:Y:S01]  /*1350*/  LDC R12, c[0x0][0x39c] ;  /* 0x0000e700ff0c7b82 */ /* 0x000e220000000800 */
[----:B------:R-:W1:Y:S01]  /*1360*/  LDCU UR4, c[0x0][0x360] ;  /* 0x00006c00ff0477ac */ /* 0x000e620008000800 */
[----:B------:R-:W-:Y:S01]  /*1370*/  IADD3 R6, PT, PT, -R6, RZ, RZ ;  /* 0x000000ff06067210 */ /* 0x000fe20007ffe1ff */
[----:B------:R-:W1:Y:S01]  /*1380*/  S2R R15, SR_TID.X ;  /* 0x00000000000f7919 */ /* 0x000e620000002100 */
[----:B------:R-:W2:Y:S04]  /*1390*/  LDCU UR5, c[0x0][0x394] ;  /* 0x00007280ff0577ac */ /* 0x000ea80008000800 */
[----:B------:R-:W3:Y:S08]  /*13a0*/  LDC R7, c[0x0][0x39c] ;  /* 0x0000e700ff077b82 */ /* 0x000ef00000000800 */
[----:B------:R-:W4:Y:S08]  /*13b0*/  LDC.64 R8, c[0x0][0x380] ;  /* 0x0000e000ff087b82 */ /* 0x000f300000000a00 */
[----:B------:R-:W2:Y:S01]  /*13c0*/  LDC.64 R10, c[0x0][0x388] ;  /* 0x0000e200ff0a7b82 */ /* 0x000ea20000000a00 */
[----:B0-----:R-:W-:-:S04]  /*13d0*/  IMAD R13, R13, R12, RZ ;  /* 0x0000000c0d0d7224 */ /* 0x001fc800078e02ff */
[----:B------:R-:W-:-:S04]  /*13e0*/  IMAD R4, R13, 0x3, R4 ;  /* 0x000000030d047824 */ /* 0x000fc800078e0204 */
[----:B-1----:R-:W-:-:S04]  /*13f0*/  IMAD R4, R4, UR4, R15 ;  /* 0x0000000404047c24 */ /* 0x002fc8000f8e020f */
[----:B------:R-:W-:Y:S02]  /*1400*/  IMAD.IADD R12, R4, 0x1, R12 ;  /* 0x00000001040c7824 */ /* 0x000fe400078e020c */
[----:B---3--:R-:W-:-:S07]  /*1410*/  IMAD R13, R0, R5, R4 ;  /* 0x00000005000d7224 */ /* 0x008fce00078e0204 */
.L_x_289:
[----:B------:R-:W-:Y:S01]  /*1420*/  ISETP.GE.AND P0, PT, R4, R5, PT ;  /* 0x000000050400720c */ /* 0x000fe20003f06270 */
[----:B------:R-:W-:Y:S01]  /*1430*/  BSSY.RECONVERGENT B0, `(.L_x_287) ;  /* 0x0000038000007945 */ /* 0x000fe20003800200 */
[----:B------:R-:W-:Y:S02]  /*1440*/  IADD3 R6, PT, PT, R6, 0x1, RZ ;  /* 0x0000000106067810 */ /* 0x000fe40007ffe0ff */
[----:B--2---:R-:W-:Y:S02]  /*1450*/  ISETP.GE.OR P0, PT, R0, UR5, P0 ;  /* 0x0000000500007c0c */ /* 0x004fe40008706670 */
[----:B------:R-:W-:-:S11]  /*1460*/  ISETP.NE.AND P1, PT, R6, RZ, PT ;  /* 0x000000ff0600720c */ /* 0x000fd60003f25270 */
[----:B0-----:R-:W-:Y:S05]  /*1470*/  @P0 BRA `(.L_x_288) ;  /* 0x0000000000cc0947 */ /* 0x001fea0003800000 */
[----:B------:R-:W-:Y:S01]  /*1480*/  IABS R18, R7 ;  /* 0x0000000700127213 */ /* 0x000fe20000000000 */
[----:B------:R-:W-:Y:S01]  /*1490*/  HFMA2 R14, -RZ, RZ, 0, 0 ;  /* 0x00000000ff0e7431 */ /* 0x000fe200000001ff */
[----:B------:R-:W-:Y:S02]  /*14a0*/  IABS R20, R4 ;  /* 0x0000000400147213 */ /* 0x000fe40000000000 */
        /* <DEDUP_REMOVED lines=19> */
[----:B------:R-:W-:-:S05]  /*15e0*/  ISETP.GE.AND P0, PT, R12, R5, PT ;  /* 0x000000050c00720c */ /* 0x000fca0003f06270 */
        /* <DEDUP_REMOVED lines=13> */
[----:B------:R-:W-:Y:S01]  /*16c0*/  IMAD.WIDE R14, R15, 0x4, R10 ;  /* 0x000000040f0e7825 */ /* 0x000fe200078e020a */
[----:B------:R-:W-:-:S03]  /*16d0*/  IADD3 R23, PT, PT, R3, R18, RZ ;  /* 0x0000001203177210 */ /* 0x000fc60007ffe0ff */
[--C-:B------:R-:W-:Y:S02]  /*16e0*/  IMAD.WIDE R16, R19, 0x4, R10.reuse ;  /* 0x0000000413107825 */ /* 0x100fe400078e020a */
[----:B------:R-:W2:Y:S02]  /*16f0*/  LDG.E R14, desc[UR6][R14.64] ;  /* 0x000000060e0e7981 */ /* 0x000ea4000c1e1900 */
[--C-:B------:R-:W-:Y:S02]  /*1700*/  IMAD.WIDE R18, R21, 0x4, R10.reuse ;  /* 0x0000000415127825 */ /* 0x100fe400078e020a */
[----:B------:R-:W2:Y:S02]  /*1710*/  LDG.E R17, desc[UR6][R16.64] ;  /* 0x0000000610117981 */ /* 0x000ea4000c1e1900 */
[----:B------:R-:W-:Y:S02]  /*1720*/  IMAD.WIDE R20, R23, 0x4, R10 ;  /* 0x0000000417147825 */ /* 0x000fe400078e020a */
[----:B------:R-:W3:Y:S04]  /*1730*/  LDG.E R19, desc[UR6][R18.64] ;  /* 0x0000000612137981 */ /* 0x000ee8000c1e1900 */
[----:B------:R-:W5:Y:S01]  /*1740*/  LDG.E R21, desc[UR6][R20.64] ;  /* 0x0000000614157981 */ /* 0x000f62000c1e1900 */
[----:B--2---:R-:W-:-:S04]  /*1750*/  FADD R22, R14, R17 ;  /* 0x000000110e167221 */ /* 0x004fc80000000000 */
[----:B---3--:R-:W-:-:S04]  /*1760*/  FADD R22, R22, R19 ;  /* 0x0000001316167221 */ /* 0x008fc80000000000 */
[----:B-----5:R-:W-:Y:S01]  /*1770*/  FADD R24, R22, R21 ;  /* 0x0000001516187221 */ /* 0x020fe20000000000 */
[----:B----4-:R-:W-:-:S04]  /*1780*/  IMAD.WIDE R22, R13, 0x4, R8 ;  /* 0x000000040d167825 */ /* 0x010fc800078e0208 */
[----:B------:R-:W-:-:S05]  /*1790*/  FMUL R15, R24, 0.25 ;  /* 0x3e800000180f7820 */ /* 0x000fca0000400000 */
[----:B------:R0:W-:Y:S02]  /*17a0*/  STG.E desc[UR6][R22.64], R15 ;  /* 0x0000000f16007986 */ /* 0x0001e4000c101906 */
.L_x_288:
[----:B------:R-:W-:Y:S05]  /*17b0*/  BSYNC.RECONVERGENT B0 ;  /* 0x0000000000007941 */ /* 0x000fea0003800200 */
.L_x_287:
[----:B------:R-:W-:Y:S01]  /*17c0*/  VIADD R4, R4, UR4 ;  /* 0x0000000404047c36 */ /* 0x000fe20008000000 */
[----:B------:R-:W-:Y:S02]  /*17d0*/  IADD3 R12, PT, PT, R12, UR4, RZ ;  /* 0x000000040c0c7c10 */ /* 0x000fe4000fffe0ff */
[----:B------:R-:W-:Y:S01]  /*17e0*/  IADD3 R13, PT, PT, R13, UR4, RZ ;  /* 0x000000040d0d7c10 */ /* 0x000fe2000fffe0ff */
[----:B------:R-:W-:Y:S06]  /*17f0*/  @P1 BRA `(.L_x_289) ;  /* 0xfffffffc00081947 */ /* 0x000fec000383ffff */
[----:B------:R-:W-:Y:S05]  /*1800*/  EXIT ;  /* 0x000000000000794d */ /* 0x000fea0003800000 */
.L_x_290:
        /* <DEDUP_REMOVED lines=15> */
.L_x_338:


//--------------------- .text._Z18kernel_doublesize1PfS_iiii --------------------------
	.section	.text._Z18kernel_doublesize1PfS_iiii,"ax",@progbits
	.align	128
        .global         _Z18kernel_doublesize1PfS_iiii
        .type           _Z18kernel_doublesize1PfS_iiii,@function
        .size           _Z18kernel_doublesize1PfS_iiii,(.L_x_339 - _Z18kernel_doublesize1PfS_iiii)
        .other          _Z18kernel_doublesize1PfS_iiii,@"STO_CUDA_ENTRY STV_DEFAULT"
_Z18kernel_doublesize1PfS_iiii:
.text._Z18kernel_doublesize1PfS_iiii:
        /* <DEDUP_REMOVED lines=9> */
[C---:B------:R-:W-:Y:S01]  /*0090*/  SHF.L.U32 R13, R11.reuse, 0x1, RZ ;  /* 0x000000010b0d7819 */ /* 0x040fe200000006ff */
[----:B------:R-:W1:Y:S03]  /*00a0*/  LDCU UR4, c[0x0][0x398] ;  /* 0x00007300ff0477ac */ /* 0x000e660008000800 */
        /* <DEDUP_REMOVED lines=13> */
[----:B------:R-:W-:Y:S02]  /*0180*/  IMAD.MOV.U32 R4, RZ, RZ, RZ ;  /* 0x000000ffff047224 */ /* 0x000fe400078e00ff */
[----:B--2---:R-:W-:Y:S05]  /*0190*/  @!P0 BRA `(.L_x_291) ;  /* 0x0000001000688947 */ /* 0x004fea0003800000 */
[----:B------:R-:W0:Y:S01]  /*01a0*/  S2R R4, SR_CTAID.X ;  /* 0x0000000000047919 */ /* 0x000e220000002500 */
[----:B------:R-:W0:Y:S01]  /*01b0*/  LDC R23, c[0x0][0x360] ;  /* 0x0000d800ff177b82 */ /* 0x000e220000000800 */
[----:B------:R-:W1:Y:S01]  /*01c0*/  LDCU UR4, c[0x0][0x394] ;  /* 0x00007280ff0477ac */ /* 0x000e620008000800 */
[----:B------:R-:W2:Y:S01]  /*01d0*/  S2R R28, SR_TID.X ;  /* 0x00000000001c7919 */ /* 0x000ea20000002100 */
[C---:B0-----:R-:W-:Y:S02]  /*01e0*/  IMAD R8, R4.reuse, R23, RZ ;  /* 0x0000001704087224 */ /* 0x041fe400078e02ff */
[----:B------:R-:W-:Y:S02]  /*01f0*/  IMAD R4, R4, R11, RZ ;  /* 0x0000000b04047224 */ /* 0x000fe400078e02ff */
[----:B--2---:R-:W-:Y:S01]  /*0200*/  IMAD R16, R0, R5, R28 ;  /* 0x0000000500107224 */ /* 0x004fe200078e021c */
[----:B------:R-:W-:Y:S01]  /*0210*/  SHF.L.U32 R18, R8, 0x1, RZ ;  /* 0x0000000108127819 */ /* 0x000fe200000006ff */
[----:B------:R-:W-:-:S02]  /*0220*/  IMAD.SHL.U32 R4, R4, 0x2, RZ ;  /* 0x0000000204047824 */ /* 0x000fc400078e00ff */
[----:B------:R-:W-:Y:S02]  /*0230*/  IMAD.IADD R24, R28, 0x1, R11 ;  /* 0x000000011c187824 */ /* 0x000fe400078e020b */
[----:B------:R-:W-:Y:S01]  /*0240*/  IMAD R21, R8, R11, RZ ;  /* 0x0000000b08157224 */ /* 0x000fe200078e02ff */
[C---:B------:R-:W-:Y:S01]  /*0250*/  IADD3 R9, PT, PT, R4.reuse, 0x2, RZ ;  /* 0x0000000204097810 */ /* 0x040fe20007ffe0ff */
[CC--:B------:R-:W-:Y:S01]  /*0260*/  IMAD R15, R4.reuse, R23.reuse, R23 ;  /* 0x00000017040f7224 */ /* 0x0c0fe200078e0217 */
[----:B------:R-:W-:Y:S01]  /*0270*/  IADD3 R17, PT, PT, R4, 0x3, RZ ;  /* 0x0000000304117810 */ /* 0x000fe20007ffe0ff */
[----:B------:R-:W-:Y:S01]  /*0280*/  IMAD R19, R0, UR8, R18 ;  /* 0x0000000800137c24 */ /* 0x000fe2000f8e0212 */
[----:B------:R-:W-:Y:S01]  /*0290*/  LOP3.LUT R4, R13, 0x7ffffffc, RZ, 0xc0, !PT ;  /* 0x7ffffffc0d047812 */ /* 0x000fe200078ec0ff */
[-C--:B------:R-:W-:Y:S01]  /*02a0*/  IMAD R8, R9, R23.reuse, R28 ;  /* 0x0000001709087224 */ /* 0x080fe200078e021c */
[----:B------:R-:W-:Y:S01]  /*02b0*/  IADD3 R13, PT, PT, R15, R16, RZ ;  /* 0x000000100f0d7210 */ /* 0x000fe20007ffe0ff */
[-C--:B------:R-:W-:Y:S01]  /*02c0*/  IMAD R7, R9, R23.reuse, R16 ;  /* 0x0000001709077224 */ /* 0x080fe200078e0210 */
[----:B------:R-:W-:Y:S01]  /*02d0*/  IADD3 R26, PT, PT, R15, R28, RZ ;  /* 0x0000001c0f1a7210 */ /* 0x000fe20007ffe0ff */
[----:B------:R-:W-:-:S02]  /*02e0*/  IMAD R10, R9, R23, R24 ;  /* 0x00000017090a7224 */ /* 0x000fc400078e0218 */
[CC--:B------:R-:W-:Y:S02]  /*02f0*/  IMAD R9, R17.reuse, R23.reuse, R16 ;  /* 0x0000001711097224 */ /* 0x0c0fe400078e0210 */
[CC--:B------:R-:W-:Y:S02]  /*0300*/  IMAD R12, R17.reuse, R23.reuse, R28 ;  /* 0x00000017110c7224 */ /* 0x0c0fe400078e021c */
[----:B------:R-:W-:Y:S02]  /*0310*/  IMAD R14, R17, R23, R24 ;  /* 0x00000017110e7224 */ /* 0x000fe400078e0218 */
[-C--:B------:R-:W-:Y:S02]  /*0320*/  IMAD R17, R18, R11.reuse, R11 ;  /* 0x0000000b12117224 */ /* 0x080fe400078e020b */
[--C-:B------:R-:W-:Y:S02]  /*0330*/  IMAD R11, R19, R11, R28.reuse ;  /* 0x0000000b130b7224 */ /* 0x100fe400078e021c */
[----:B------:R-:W-:-:S02]  /*0340*/  IMAD R22, R21, 0x2, R28 ;  /* 0x0000000215167824 */ /* 0x000fc400078e021c */
[----:B------:R-:W-:Y:S01]  /*0350*/  IMAD.IADD R24, R15, 0x1, R24 ;  /* 0x000000010f187824 */ /* 0x000fe200078e0218 */
[----:B------:R-:W-:Y:S01]  /*0360*/  IADD3 R15, PT, PT, -R4, RZ, RZ ;  /* 0x000000ff040f7210 */ /* 0x000fe20007ffe1ff */
[----:B-1----:R-:W-:-:S07]  /*0370*/  IMAD.IADD R28, R17, 0x1, R28 ;  /* 0x00000001111c7824 */ /* 0x002fce00078e021c */
.L_x_300:
        /* <DEDUP_REMOVED lines=47> */
[----:B0-----:R-:W-:-:S04]  /*0670*/  IMAD.WIDE R18, R19, 0x4, R16 ;  /* 0x0000000413127825 */ /* 0x001fc800078e0210 */
[----:B------:R-:W-:Y:S01]  /*0680*/  IMAD.WIDE R20, R21, 0x4, R16 ;  /* 0x0000000415147825 */ /* 0x000fe200078e0210 */
[----:B------:R0:W2:Y:S03]  /*0690*/  LDG.E R23, desc[UR6][R18.64] ;  /* 0x0000000612177981 */ /* 0x0000a6000c1e1900 */
[C---:B------:R-:W-:Y:S01]  /*06a0*/  IMAD.IADD R25, R3.reuse, 0x1, R25 ;  /* 0x0000000103197824 */ /* 0x040fe200078e0219 */
[----:B------:R-:W-:Y:S01]  /*06b0*/  IADD3 R27, PT, PT, R3, R27, RZ ;  /* 0x0000001b031b7210 */ /* 0x000fe20007ffe0ff */
[----:B------:R-:W2:Y:S02]  /*06c0*/  LDG.E R20, desc[UR6][R20.64] ;  /* 0x0000000614147981 */ /* 0x000ea4000c1e1900 */
        /* <DEDUP_REMOVED lines=11> */
.L_x_293:
[----:B------:R-:W-:Y:S05]  /*0780*/  BSYNC.RECONVERGENT B0 ;  /* 0x0000000000007941 */ /* 0x000fea0003800200 */
.L_x_292:
[----:B------:R-:W-:Y:S04]  /*0790*/  BSSY.RECONVERGENT B0, `(.L_x_294) ;  /* 0x0000038000007945 */ /* 0x000fe80003800200 */
[----:B------:R-:W-:Y:S05]  /*07a0*/  @P2 BRA `(.L_x_295) ;  /* 0x0000000000d82947 */ /* 0x000fea0003800000 */
[----:B------:R-:W1:Y:S01]  /*07b0*/  LDC R19, c[0x0][0x39c] ;  /* 0x0000e700ff137b82 */ /* 0x000e620000000800 */
[----:B0-----:R-:W-:Y:S01]  /*07c0*/  IMAD.MOV.U32 R16, RZ, RZ, RZ ;  /* 0x000000ffff107224 */ /* 0x001fe200078e00ff */
[----:B-1----:R-:W-:-:S04]  /*07d0*/  IABS R18, R19 ;  /* 0x0000001300127213 */ /* 0x002fc80000000000 */
        /* <DEDUP_REMOVED lines=51> */
.L_x_295:
[----:B------:R-:W-:Y:S05]  /*0b10*/  BSYNC.RECONVERGENT B0 ;  /* 0x0000000000007941 */ /* 0x000fea0003800200 */
.L_x_294:
[----:B------:R-:W-:Y:S04]  /*0b20*/  BSSY.RECONVERGENT B0, `(.L_x_296) ;  /* 0x0000038000007945 */ /* 0x000fe80003800200 */
[----:B------:R-:W-:Y:S05]  /*0b30*/  @P3 BRA `(.L_x_297) ;  /* 0x0000000000d83947 */ /* 0x000fea0003800000 */
[----:B------:R-:W2:Y:S01]  /*0b40*/  LDC R19, c[0x0][0x39c] ;  /* 0x0000e700ff137b82 */ /* 0x000ea20000000800 */
[----:B01----:R-:W-:Y:S01]  /*0b50*/  IMAD.MOV.U32 R16, RZ, RZ, RZ ;  /* 0x000000ffff107224 */ /* 0x003fe200078e00ff */
[----:B--2---:R-:W-:-:S04]  /*0b60*/  IABS R18, R19 ;  /* 0x0000001300127213 */ /* 0x004fc80000000000 */
        /* <DEDUP_REMOVED lines=51> */
.L_x_297:
[----:B------:R-:W-:Y:S05]  /*0ea0*/  BSYNC.RECONVERGENT B0 ;  /* 0x0000000000007941 */ /* 0x000fea0003800200 */
.L_x_296:
[----:B------:R-:W-:Y:S04]  /*0eb0*/  BSSY.RECONVERGENT B0, `(.L_x_298) ;  /* 0x0000038000007945 */ /* 0x000fe80003800200 */
[----:B------:R-:W-:Y:S05]  /*0ec0*/  @P0 BRA `(.L_x_299) ;  /* 0x0000000000d80947 */ /* 0x000fea0003800000 */
[----:B------:R-:W3:Y:S01]  /*0ed0*/  LDC R19, c[0x0][0x39c] ;  /* 0x0000e700ff137b82 */ /* 0x000ee20000000800 */
[----:B012---:R-:W-:Y:S01]  /*0ee0*/  HFMA2 R16, -RZ, RZ, 0, 0 ;  /* 0x00000000ff107431 */ /* 0x007fe200000001ff */
[----:B---3--:R-:W-:-:S04]  /*0ef0*/  IABS R18, R19 ;  /* 0x0000001300127213 */ /* 0x008fc80000000000 */
        /* <DEDUP_REMOVED lines=51> */
.L_x_299:
[----:B------:R-:W-:Y:S05]  /*1230*/  BSYNC.RECONVERGENT B0 ;  /* 0x0000000000007941 */ /* 0x000fea0003800200 */
.L_x_298:
[----:B0123--:R-:W0:Y:S01]  /*1240*/  LDC R17, c[0x0][0x360] ;  /* 0x0000d800ff117b82 */ /* 0x00fe220000000800 */
[----:B------:R-:W-:-:S05]  /*1250*/  VIADD R15, R15, 0x4 ;  /* 0x000000040f0f7836 */ /* 0x000fca0000000000 */
        /* <DEDUP_REMOVED lines=14> */
.L_x_291:
[----:B------:R-:W-:-:S13]  /*1340*/  ISETP.NE.AND P0, PT, R6, RZ, PT ;  /* 0x000000ff0600720c */ /* 0x000fda0003f05270 */
[----:B------:R-:W-:Y:S05]  /*1350*/  @!P0 EXIT ;  /* 0x000000000000894d */ /* 0x000fea0003800000 */
[----:B------:R-:W0:Y:S01]  /*1360*/  S2UR UR5, SR_CTAID.X ;  /* 0x00000000000579c3 */ /* 0x000e220000002500 */
[----:B------:R-:W1:Y:S01]  /*1370*/  S2R R17, SR_TID.X ;  /* 0x0000000000117919 */ /* 0x000e620000002100 */
[----:B------:R-:W1:Y:S01]  /*1380*/  LDCU UR4, c[0x0][0x360] ;  /* 0x00006c00ff0477ac */ /* 0x000e620008000800 */
[----:B------:R-:W-:-:S05]  /*1390*/  IADD3 R6, PT, PT, -R6, RZ, RZ ;  /* 0x000000ff06067210 */ /* 0x000fca0007ffe1ff */
[----:B------:R-:W0:Y:S08]  /*13a0*/  LDC R13, c[0x0][0x39c] ;  /* 0x0000e700ff0d7b82 */ /* 0x000e300000000800 */
[----:B------:R-:W2:Y:S08]  /*13b0*/  LDC R7, c[0x0][0x39c] ;  /* 0x0000e700ff077b82 */ /* 0x000eb00000000800 */
[----:B------:R-:W3:Y:S08]  /*13c0*/  LDC.64 R8, c[0x0][0x380] ;  /* 0x0000e000ff087b82 */ /* 0x000ef00000000a00 */
[----:B------:R-:W4:Y:S01]  /*13d0*/  LDC.64 R10, c[0x0][0x388] ;  /* 0x0000e200ff0a7b82 */ /* 0x000f220000000a00 */
[----:B0-----:R-:W-:Y:S01]  /*13e0*/  IMAD R15, R13, UR5, RZ ;  /* 0x000000050d0f7c24 */ /* 0x001fe2000f8e02ff */
[----:B------:R-:W0:Y:S04]  /*13f0*/  LDCU UR5, c[0x0][0x394] ;  /* 0x00007280ff0577ac */ /* 0x000e280008000800 */
[----:B------:R-:W-:-:S05]  /*1400*/  LEA R4, R15, R4, 0x1 ;  /* 0x000000040f047211 */ /* 0x000fca00078e08ff */
[----:B-1----:R-:W-:-:S04]  /*1410*/  IMAD R4, R4, UR4, R17 ;  /* 0x0000000404047c24 */ /* 0x002fc8000f8e0211 */
[----:B------:R-:W-:Y:S02]  /*1420*/  IMAD.IADD R12, R4, 0x1, R13 ;  /* 0x00000001040c7824 */ /* 0x000fe400078e020d */
[----:B--23--:R-:W-:-:S07]  /*1430*/  IMAD R13, R0, R5, R4 ;  /* 0x00000005000d7224 */ /* 0x00cfce00078e0204 */
.L_x_303:
[----:B------:R-:W-:Y:S01]  /*1440*/  ISETP.GE.AND P0, PT, R4, R5, PT ;  /* 0x000000050400720c */ /* 0x000fe20003f06270 */
[----:B------:R-:W-:Y:S01]  /*1450*/  BSSY.RECONVERGENT B0, `(.L_x_301) ;  /* 0x0000038000007945 */ /* 0x000fe20003800200 */
[----:B------:R-:W-:Y:S02]  /*1460*/  IADD3 R6, PT, PT, R6, 0x1, RZ ;  /* 0x0000000106067810 */ /* 0x000fe40007ffe0ff */
[----:B0-----:R-:W-:Y:S02]  /*1470*/  ISETP.GE.OR P0, PT, R0, UR5, P0 ;  /* 0x0000000500007c0c */ /* 0x001fe40008706670 */
[----:B------:R-:W-:-:S11]  /*1480*/  ISETP.NE.AND P1, PT, R6, RZ, PT ;  /* 0x000000ff0600720c */ /* 0x000fd60003f25270 */
[----:B------:R-:W-:Y:S05]  /*1490*/  @P0 BRA `(.L_x_302) ;  /* 0x0000000000cc0947 */ /* 0x000fea0003800000 */
[----:B------:R-:W-:Y:S02]  /*14a0*/  IABS R18, R7 ;  /* 0x0000000700127213 */ /* 0x000fe40000000000 */
[----:B------:R-:W-:Y:S02]  /*14b0*/  MOV R14, RZ ;  /* 0x000000ff000e7202 */ /* 0x000fe40000000f00 */
[----:B------:R-:W0:Y:S01]  /*14c0*/  I2F.RP R16, R18 ;  /* 0x0000001200107306 */ /* 0x000e220000209400 */
[----:B------:R-:W-:-:S07]  /*14d0*/  IABS R20, R4 ;  /* 0x0000000400147213 */ /* 0x000fce0000000000 */
        /* <DEDUP_REMOVED lines=32> */
[----:B----4-:R-:W-:Y:S01]  /*16e0*/  IMAD.WIDE R14, R15, 0x4, R10 ;  /* 0x000000040f0e7825 */ /* 0x010fe200078e020a */
[----:B------:R-:W-:-:S03]  /*16f0*/  IADD3 R23, PT, PT, R3, R18, RZ ;  /* 0x0000001203177210 */ /* 0x000fc60007ffe0ff */
[--C-:B------:R-:W-:Y:S02]  /*1700*/  IMAD.WIDE R16, R19, 0x4, R10.reuse ;  /* 0x0000000413107825 */ /* 0x100fe400078e020a */
[----:B------:R-:W2:Y:S02]  /*1710*/  LDG.E R14, desc[UR6][R14.64] ;  /* 0x000000060e0e7981 */ /* 0x000ea4000c1e1900 */
[--C-:B------:R-:W-:Y:S02]  /*1720*/  IMAD.WIDE R18, R21, 0x4, R10.reuse ;  /* 0x0000000415127825 */ /* 0x100fe400078e020a */
[----:B------:R-:W2:Y:S02]  /*1730*/  LDG.E R17, desc[UR6][R16.64] ;  /* 0x0000000610117981 */ /* 0x000ea4000c1e1900 */
[----:B------:R-:W-:Y:S02]  /*1740*/  IMAD.WIDE R20, R23, 0x4, R10 ;  /* 0x0000000417147825 */ /* 0x000fe400078e020a */
[----:B------:R-:W3:Y:S04]  /*1750*/  LDG.E R19, desc[UR6][R18.64] ;  /* 0x0000000612137981 */ /* 0x000ee8000c1e1900 */
[----:B------:R-:W4:Y:S01]  /*1760*/  LDG.E R21, desc[UR6][R20.64] ;  /* 0x0000000614157981 */ /* 0x000f22000c1e1900 */
[----:B--2---:R-:W-:-:S04]  /*1770*/  FADD R22, R14, R17 ;  /* 0x000000110e167221 */ /* 0x004fc80000000000 */
[----:B---3--:R-:W-:-:S04]  /*1780*/  FADD R22, R22, R19 ;  /* 0x0000001316167221 */ /* 0x008fc80000000000 */
[----:B----4-:R-:W-:Y:S01]  /*1790*/  FADD R24, R22, R21 ;  /* 0x0000001516187221 */ /* 0x010fe20000000000 */
[----:B------:R-:W-:-:S04]  /*17a0*/  IMAD.WIDE R22, R13, 0x4, R8 ;  /* 0x000000040d167825 */ /* 0x000fc800078e0208 */
[----:B------:R-:W-:-:S05]  /*17b0*/  FMUL R15, R24, 0.25 ;  /* 0x3e800000180f7820 */ /* 0x000fca0000400000 */
[----:B------:R0:W-:Y:S02]  /*17c0*/  STG.E desc[UR6][R22.64], R15 ;  /* 0x0000000f16007986 */ /* 0x0001e4000c101906 */
.L_x_302:
[----:B------:R-:W-:Y:S05]  /*17d0*/  BSYNC.RECONVERGENT B0 ;  /* 0x0000000000007941 */ /* 0x000fea0003800200 */
.L_x_301:
[----:B------:R-:W-:Y:S01]  /*17e0*/  VIADD R4, R4, UR4 ;  /* 0x0000000404047c36 */ /* 0x000fe20008000000 */
[----:B------:R-:W-:Y:S02]  /*17f0*/  IADD3 R12, PT, PT, R12, UR4, RZ ;  /* 0x000000040c0c7c10 */ /* 0x000fe4000fffe0ff */
[----:B------:R-:W-:Y:S01]  /*1800*/  IADD3 R13, PT, PT, R13, UR4, RZ ;  /* 0x000000040d0d7c10 */ /* 0x000fe2000fffe0ff */
[----:B------:R-:W-:Y:S06]  /*1810*/  @P1 BRA `(.L_x_303) ;  /* 0xfffffffc00081947 */ /* 0x000fec000383ffff */
[----:B------:R-:W-:Y:S05]  /*1820*/  EXIT ;  /* 0x000000000000794d */ /* 0x000fea0003800000 */
.L_x_304:
        /* <DEDUP_REMOVED lines=13> */
.L_x_339:


//--------------------- .text._Z17kernel_doublesizePfS_iiii --------------------------
	.section	.text._Z17kernel_doublesizePfS_iiii,"ax",@progbits
	.align	128
        .global         _Z17kernel_doublesizePfS_iiii
        .type           _Z17kernel_doublesizePfS_iiii,@function
        .size           _Z17kernel_doublesizePfS_iiii,(.L_x_340 - _Z17kernel_doublesizePfS_iiii)
        .other          _Z17kernel_doublesizePfS_iiii,@"STO_CUDA_ENTRY STV_DEFAULT"
_Z17kernel_doublesizePfS_iiii:
.text._Z17kernel_doublesizePfS_iiii:
[----:B------:R-:W-:Y:S01]  /*0000*/  LDC R1, c[0x0][0x37c] ;  /* 0x0000df00ff017b82 */ /* 0x000fe20000000800 */
[----:B------:R-:W0:Y:S01]  /*0010*/  LDCU UR14, c[0x0][0x39c] ;  /* 0x00007380ff0e77ac */ /* 0x000e220008000800 */
[----:B------:R-:W1:Y:S06]  /*0020*/  S2R R0, SR_TID.Y ;  /* 0x0000000000007919 */ /* 0x000e6c0000002200 */
[----:B------:R-:W2:Y:S01]  /*0030*/  S2UR UR4, SR_CTAID.Y ;  /* 0x00000000000479c3 */ /* 0x000ea20000002600 */
[----:B------:R-:W3:Y:S07]  /*0040*/  LDCU UR11, c[0x0][0x360] ;  /* 0x00006c00ff0b77ac */ /* 0x000eee0008000800 */
[----:B------:R-:W4:Y:S01]  /*0050*/  LDC R3, c[0x0][0x364] ;  /* 0x0000d900ff037b82 */ /* 0x000f220000000800 */
[----:B0-----:R-:W-:-:S06]  /*0060*/  UISETP.GE.AND UP0, UPT, UR14, 0x1, UPT ;  /* 0x000000010e00788c */ /* 0x001fcc000bf06270 */
[----:B------:R-:W-:-:S13]  /*0070*/  PLOP3.LUT P0, PT, PT, PT, UP0, 0x80, 0x8 ;  /* 0x000000000008781c */ /* 0x000fda0003f0f008 */
[----:B-123--:R-:W-:Y:S05]  /*0080*/  @!P0 EXIT ;  /* 0x000000000000894d */ /* 0x00efea0003800000 */
[----:B------:R-:W0:Y:S01]  /*0090*/  LDCU.64 UR16, c[0x0][0x390] ;  /* 0x00007200ff1077ac */ /* 0x000e220008000a00 */
[----:B----4-:R-:W-:Y:S01]  /*00a0*/  IMAD R0, R3, UR4, R0 ;  /* 0x0000000403007c24 */ /* 0x010fe2000f8e0200 */
[----:B------:R-:W1:Y:S01]  /*00b0*/  S2UR UR5, SR_CTAID.X ;  /* 0x00000000000579c3 */ /* 0x000e620000002500 */
[----:B------:R-:W2:Y:S03]  /*00c0*/  LDCU UR4, c[0x0][0x398] ;  /* 0x00007300ff0477ac */ /* 0x000ea60008000800 */
[----:B------:R-:W-:Y:S01]  /*00d0*/  IADD3 R3, PT, PT, R0, 0x1, RZ ;  /* 0x0000000100037810 */ /* 0x000fe20007ffe0ff */
[----:B------:R-:W-:Y:S01]  /*00e0*/  UIADD3 UR6, UPT, UPT, UR14, -0x1, URZ ;  /* 0xffffffff0e067890 */ /* 0x000fe2000fffe0ff */
[----:B------:R-:W-:Y:S01]  /*00f0*/  SHF.R.U32.HI R2, RZ, 0x1, R0 ;  /* 0x00000001ff027819 */ /* 0x000fe20000011600 */
[----:B------:R-:W3:Y:S02]  /*0100*/  LDCU.64 UR12, c[0x0][0x358] ;  /* 0x00006b00ff0c77ac */ /* 0x000ee40008000a00 */
[----:B------:R-:W-:Y:S01]  /*0110*/  UISETP.GE.U32.AND UP0, UPT, UR6, 0x3, UPT ;  /* 0x000000030600788c */ /* 0x000fe2000bf06070 */
[----:B0-----:R-:W-:Y:S01]  /*0120*/  ISETP.GE.AND P0, PT, R3, UR17, PT ;  /* 0x0000001103007c0c */ /* 0x001fe2000bf06270 */
[----:B------:R-:W-:-:S02]  /*0130*/  UIMAD UR8, UR14, UR16, URZ ;  /* 0x000000100e0872a4 */ /* 0x000fc4000f8e02ff */
[----:B--2---:R-:W-:Y:S02]  /*0140*/  UIMAD UR4, UR14, UR4, URZ ;  /* 0x000000040e0472a4 */ /* 0x004fe4000f8e02ff */
[----:B-1----:R-:W-:-:S04]  /*0150*/  UIMAD UR7, UR5, UR14, URZ ;  /* 0x0000000e050772a4 */ /* 0x002fc8000f8e02ff */
[----:B------:R-:W-:-:S04]  /*0160*/  IMAD R2, R2, UR4, RZ ;  /* 0x0000000402027c24 */ /* 0x000fc8000f8e02ff */
[----:B------:R-:W-:-:S05]  /*0170*/  @P0 IMAD.MOV R3, RZ, RZ, R0 ;  /* 0x000000ffff030224 */ /* 0x000fca00078e0200 */
[----:B------:R-:W-:-:S05]  /*0180*/  SHF.R.U32.HI R3, RZ, 0x1, R3 ;  /* 0x00000001ff037819 */ /* 0x000fca0000011603 */
[----:B------:R-:W-:Y:S01]  /*0190*/  IMAD R3, R3, UR4, RZ ;  /* 0x0000000403037c24 */ /* 0x000fe2000f8e02ff */
[----:B------:R-:W-:Y:S01]  /*01a0*/  UMOV UR4, URZ ;  /* 0x000000ff00047c82 */ /* 0x000fe20008000000 */
[----:B---3--:R-:W-:Y:S05]  /*01b0*/  BRA.U !UP0, `(.L_x_305) ;  /* 0x0000001108587547 */ /* 0x008fea000b800000 */
[----:B------:R-:W0:Y:S01]  /*01c0*/  S2R R25, SR_TID.X ;  /* 0x0000000000197919 */ /* 0x000e220000002100 */
[----:B------:R-:W-:Y:S01]  /*01d0*/  MOV R6, UR7 ;  /* 0x0000000700067c02 */ /* 0x000fe20008000f00 */
[----:B------:R-:W-:Y:S01]  /*01e0*/  IMAD.U32 R22, RZ, RZ, UR7 ;  /* 0x00000007ff167e24 */ /* 0x000fe2000f8e00ff */
[----:B------:R-:W-:Y:S01]  /*01f0*/  MOV R10, UR7 ;  /* 0x00000007000a7c02 */ /* 0x000fe20008000f00 */
[----:B------:R-:W-:Y:S01]  /*0200*/  IMAD.U32 R5, RZ, RZ, UR11 ;  /* 0x0000000bff057e24 */ /* 0x000fe2000f8e00ff */
[----:B------:R-:W-:Y:S01]  /*0210*/  UIMAD UR5, UR5, UR11, URZ ;  /* 0x0000000b050572a4 */ /* 0x000fe2000f8e02ff */
[----:B------:R-:W-:Y:S01]  /*0220*/  MOV R23, UR16 ;  /* 0x0000001000177c02 */ /* 0x000fe20008000f00 */
[----:B------:R-:W-:Y:S01]  /*0230*/  ULOP3.LUT UR4, UR14, 0x7ffffffc, URZ, 0xc0, !UPT ;  /* 0x7ffffffc0e047892 */ /* 0x000fe2000f8ec0ff */
[----:B------:R-:W-:Y:S01]  /*0240*/  IMAD R6, R6, R5, UR11 ;  /* 0x0000000b06067e24 */ /* 0x000fe2000f8e0205 */
[----:B------:R-:W-:Y:S01]  /*0250*/  IADD3 R22, PT, PT, R22, 0x3, RZ ;  /* 0x0000000316167810 */ /* 0x000fe20007ffe0ff */
[----:B------:R-:W-:Y:S01]  /*0260*/  VIADD R10, R10, 0x2 ;  /* 0x000000020a0a7836 */ /* 0x000fe20000000000 */
[----:B------:R-:W-:-:S02]  /*0270*/  UIMAD UR9, UR5, UR14, UR14 ;  /* 0x0000000e050972a4 */ /* 0x000fc4000f8e020e */
[----:B------:R-:W-:Y:S01]  /*0280*/  MOV R24, UR5 ;  /* 0x0000000500187c02 */ /* 0x000fe20008000f00 */
[C---:B------:R-:W-:Y:S01]  /*0290*/  IMAD R23, R0.reuse, R23, UR5 ;  /* 0x0000000500177e24 */ /* 0x040fe2000f8e0217 */
[----:B------:R-:W1:Y:S01]  /*02a0*/  LDCU UR6, c[0x0][0x394] ;  /* 0x00007280ff0677ac */ /* 0x000e620008000800 */
[----:B------:R-:W-:Y:S01]  /*02b0*/  UIADD3 UR10, UPT, UPT, -UR4, URZ, URZ ;  /* 0x000000ff040a7290 */ /* 0x000fe2000fffe1ff */
[--C-:B0-----:R-:W-:Y:S02]  /*02c0*/  IMAD R11, R0, UR8, R25.reuse ;  /* 0x00000008000b7c24 */ /* 0x101fe4000f8e0219 */
[----:B------:R-:W-:Y:S02]  /*02d0*/  VIADD R13, R25, UR14 ;  /* 0x0000000e190d7c36 */ /* 0x000fe40008000000 */
[----:B------:R-:W-:Y:S01]  /*02e0*/  IMAD R7, R10, UR11, R25 ;  /* 0x0000000b0a077c24 */ /* 0x000fe2000f8e0219 */
[----:B------:R-:W-:Y:S01]  /*02f0*/  IADD3 R5, PT, PT, R6, R11, RZ ;  /* 0x0000000b06057210 */ /* 0x000fe20007ffe0ff */
[----:B------:R-:W-:-:S02]  /*0300*/  IMAD R8, R10, UR11, R11 ;  /* 0x0000000b0a087c24 */ /* 0x000fc4000f8e020b */
[----:B------:R-:W-:Y:S02]  /*0310*/  IMAD R9, R10, UR11, R13 ;  /* 0x0000000b0a097c24 */ /* 0x000fe4000f8e020d */
[C---:B------:R-:W-:Y:S02]  /*0320*/  IMAD R10, R22.reuse, UR11, R11 ;  /* 0x0000000b160a7c24 */ /* 0x040fe4000f8e020b */
[----:B------:R-:W-:Y:S02]  /*0330*/  IMAD R11, R22, UR11, R13 ;  /* 0x0000000b160b7c24 */ /* 0x000fe4000f8e020d */
[--C-:B------:R-:W-:Y:S02]  /*0340*/  IMAD.IADD R4, R6, 0x1, R25.reuse ;  /* 0x0000000106047824 */ /* 0x100fe400078e0219 */
[--C-:B------:R-:W-:Y:S02]  /*0350*/  IMAD R22, R22, UR11, R25.reuse ;  /* 0x0000000b16167c24 */ /* 0x100fe4000f8e0219 */
[----:B------:R-:W-:-:S02]  /*0360*/  IMAD R23, R23, UR14, R25 ;  /* 0x0000000e17177c24 */ /* 0x000fc4000f8e0219 */
[----:B------:R-:W-:Y:S01]  /*0370*/  IMAD R24, R24, UR14, R25 ;  /* 0x0000000e18187c24 */ /* 0x000fe2000f8e0219 */
[----:B------:R-:W-:Y:S01]  /*0380*/  IADD3 R25, PT, PT, R25, UR9, RZ ;  /* 0x0000000919197c10 */ /* 0x000fe2000fffe0ff */
[----:B-1----:R-:W-:-:S07]  /*0390*/  IMAD.IADD R6, R6, 0x1, R13 ;  /* 0x0000000106067824 */ /* 0x002fce00078e020d */
.L_x_314:
[----:B------:R-:W0:Y:S01]  /*03a0*/  LDC.64 R12, c[0x0][0x380] ;  /* 0x0000e000ff0c7b82 */ /* 0x000e220000000a00 */
[----:B------:R-:W-:Y:S01]  /*03b0*/  ISETP.GE.AND P1, PT, R24, UR8, PT ;  /* 0x0000000818007c0c */ /* 0x000fe2000bf26270 */
[----:B------:R-:W-:Y:S01]  /*03c0*/  UMOV UR17, UR6 ;  /* 0x0000000600117c82 */ /* 0x000fe20008000000 */
[----:B------:R-:W-:Y:S01]  /*03d0*/  ISETP.GE.AND P2, PT, R4, UR8, PT ;  /* 0x0000000804007c0c */ /* 0x000fe2000bf46270 */
[----:B------:R-:W-:Y:S01]  /*03e0*/  BSSY.RECONVERGENT B0, `(.L_x_306) ;  /* 0x000003c000007945 */ /* 0x000fe20003800200 */
[----:B------:R-:W-:Y:S02]  /*03f0*/  ISETP.GE.OR P1, PT, R0, UR17, P1 ;  /* 0x0000001100007c0c */ /* 0x000fe40008f26670 */
[----:B------:R-:W-:Y:S01]  /*0400*/  ISETP.GE.AND P3, PT, R7, UR8, PT ;  /* 0x0000000807007c0c */ /* 0x000fe2000bf66270 */
[----:B------:R-:W1:Y:S01]  /*0410*/  LDC.64 R14, c[0x0][0x388] ;  /* 0x0000e200ff0e7b82 */ /* 0x000e620000000a00 */
[----:B------:R-:W-:Y:S02]  /*0420*/  ISETP.GE.AND P0, PT, R22, UR8, PT ;  /* 0x0000000816007c0c */ /* 0x000fe4000bf06270 */
[----:B------:R-:W-:-:S02]  /*0430*/  ISETP.GE.OR P2, PT, R0, UR17, P2 ;  /* 0x0000001100007c0c */ /* 0x000fc40009746670 */
[C---:B------:R-:W-:Y:S02]  /*0440*/  ISETP.GE.OR P3, PT, R0.reuse, UR17, P3 ;  /* 0x0000001100007c0c */ /* 0x040fe40009f66670 */
[----:B------:R-:W-:-:S03]  /*0450*/  ISETP.GE.OR P0, PT, R0, UR17, P0 ;  /* 0x0000001100007c0c */ /* 0x000fc60008706670 */
[----:B--234-:R-:W-:Y:S10]  /*0460*/  @P1 BRA `(.L_x_307) ;  /* 0x0000000000cc1947 */ /* 0x01cff40003800000 */
[----:B------:R-:W2:Y:S02]  /*0470*/  LDC R19, c[0x0][0x39c] ;  /* 0x0000e700ff137b82 */ /* 0x000ea40000000800 */
[----:B--2---:R-:W-:-:S04]  /*0480*/  IABS R18, R19 ;  /* 0x0000001300127213 */ /* 0x004fc80000000000 */
[----:B------:R-:W2:Y:S08]  /*0490*/  I2F.RP R20, R18 ;  /* 0x0000001200147306 */ /* 0x000eb00000209400 */
[----:B--2---:R-:W2:Y:S02]  /*04a0*/  MUFU.RCP R20, R20 ;  /* 0x0000001400147308 */ /* 0x004ea40000001000 */
[----:B--2---:R-:W-:-:S06]  /*04b0*/  VIADD R16, R20, 0xffffffe ;  /* 0x0ffffffe14107836 */ /* 0x004fcc0000000000 */
[----:B------:R2:W3:Y:S02]  /*04c0*/  F2I.FTZ.U32.TRUNC.NTZ R17, R16 ;  /* 0x0000001000117305 */ /* 0x0004e4000021f000 */
[----:B--2---:R-:W-:Y:S01]  /*04d0*/  IMAD.MOV.U32 R16, RZ, RZ, RZ ;  /* 0x000000ffff107224 */ /* 0x004fe200078e00ff */
[----:B---3--:R-:W-:-:S05]  /*04e0*/  IADD3 R21, PT, PT, RZ, -R17, RZ ;  /* 0x80000011ff157210 */ /* 0x008fca0007ffe0ff */
        /* <DEDUP_REMOVED lines=14> */
[----:B------:R-:W-:-:S04]  /*05d0*/  ISETP.GE.AND P1, PT, R25, UR8, PT ;  /* 0x0000000819007c0c */ /* 0x000fc8000bf26270 */
[----:B------:R-:W-:Y:S02]  /*05e0*/  @!P4 IADD3 R17, PT, PT, -R17, RZ, RZ ;  /* 0x000000ff1111c210 */ /* 0x000fe40007ffe1ff */
[----:B------:R-:W-:-:S04]  /*05f0*/  @!P5 LOP3.LUT R17, RZ, R19, RZ, 0x33, !PT ;  /* 0x00000013ff11d212 */ /* 0x000fc800078e33ff */
[C---:B------:R-:W-:Y:S01]  /*0600*/  IADD3 R18, PT, PT, -R17.reuse, RZ, RZ ;  /* 0x000000ff11127210 */ /* 0x040fe20007ffe1ff */
[----:B------:R-:W-:Y:S01]  /*0610*/  VIADD R20, R17, 0x1 ;  /* 0x0000000111147836 */ /* 0x000fe20000000000 */
[--C-:B------:R-:W-:Y:S01]  /*0620*/  SHF.R.S32.HI R16, RZ, 0x1, R17.reuse ;  /* 0x00000001ff107819 */ /* 0x100fe20000011411 */
[----:B------:R-:W-:Y:S02]  /*0630*/  @P1 IMAD.MOV R20, RZ, RZ, R17 ;  /* 0x000000ffff141224 */ /* 0x000fe400078e0211 */
[----:B------:R-:W-:-:S03]  /*0640*/  IMAD R18, R19, R18, R24 ;  /* 0x0000001213127224 */ /* 0x000fc600078e0218 */
[----:B------:R-:W-:Y:S01]  /*0650*/  SHF.R.S32.HI R20, RZ, 0x1, R20 ;  /* 0x00000001ff147819 */ /* 0x000fe20000011414 */
[----:B------:R-:W-:-:S04]  /*0660*/  IMAD R16, R16, R19, R18 ;  /* 0x0000001310107224 */ /* 0x000fc800078e0212 */
[----:B------:R-:W-:Y:S01]  /*0670*/  IMAD R18, R20, R19, R18 ;  /* 0x0000001314127224 */ /* 0x000fe200078e0212 */
[CC--:B------:R-:W-:Y:S02]  /*0680*/  IADD3 R27, PT, PT, R2.reuse, R16.reuse, RZ ;  /* 0x00000010021b7210 */ /* 0x0c0fe40007ffe0ff */
[----:B------:R-:W-:Y:S01]  /*0690*/  IADD3 R19, PT, PT, R3, R16, RZ ;  /* 0x0000001003137210 */ /* 0x000fe20007ffe0ff */
[----:B------:R-:W-:Y:S02]  /*06a0*/  IMAD.IADD R21, R2, 0x1, R18 ;  /* 0x0000000102157824 */ /* 0x000fe400078e0212 */
[----:B-1----:R-:W-:-:S04]  /*06b0*/  IMAD.WIDE R26, R27, 0x4, R14 ;  /* 0x000000041b1a7825 */ /* 0x002fc800078e020e */
[----:B------:R-:W-:Y:S02]  /*06c0*/  IMAD.WIDE R20, R21, 0x4, R14 ;  /* 0x0000000415147825 */ /* 0x000fe400078e020e */
[----:B------:R-:W2:Y:S02]  /*06d0*/  LDG.E R26, desc[UR12][R26.64] ;  /* 0x0000000c1a1a7981 */ /* 0x000ea4000c1e1900 */
[----:B------:R-:W-:Y:S02]  /*06e0*/  IMAD.IADD R17, R3, 0x1, R18 ;  /* 0x0000000103117824 */ /* 0x000fe400078e0212 */
[--C-:B------:R-:W-:Y:S01]  /*06f0*/  IMAD.WIDE R18, R19, 0x4, R14.reuse ;  /* 0x0000000413127825 */ /* 0x100fe200078e020e */
[----:B------:R-:W2:Y:S03]  /*0700*/  LDG.E R21, desc[UR12][R20.64] ;  /* 0x0000000c14157981 */ /* 0x000ea6000c1e1900 */
[----:B------:R-:W-:-:S02]  /*0710*/  IMAD.WIDE R16, R17, 0x4, R14 ;  /* 0x0000000411107825 */ /* 0x000fc400078e020e */
[----:B------:R-:W3:Y:S04]  /*0720*/  LDG.E R19, desc[UR12][R18.64] ;  /* 0x0000000c12137981 */ /* 0x000ee8000c1e1900 */
[----:B------:R-:W4:Y:S01]  /*0730*/  LDG.E R17, desc[UR12][R16.64] ;  /* 0x0000000c10117981 */ /* 0x000f22000c1e1900 */
[----:B--2---:R-:W-:-:S04]  /*0740*/  FADD R28, R26, R21 ;  /* 0x000000151a1c7221 */ /* 0x004fc80000000000 */
[----:B---3--:R-:W-:-:S04]  /*0750*/  FADD R28, R28, R19 ;  /* 0x000000131c1c7221 */ /* 0x008fc80000000000 */
[----:B----4-:R-:W-:Y:S01]  /*0760*/  FADD R17, R28, R17 ;  /* 0x000000111c117221 */ /* 0x010fe20000000000 */
[----:B0-----:R-:W-:-:S04]  /*0770*/  IMAD.WIDE R28, R23, 0x4, R12 ;  /* 0x00000004171c7825 */ /* 0x001fc800078e020c */
[----:B------:R-:W-:-:S05]  /*0780*/  FMUL R27, R17, 0.25 ;  /* 0x3e800000111b7820 */ /* 0x000fca0000400000 */
[----:B------:R2:W-:Y:S02]  /*0790*/  STG.E desc[UR12][R28.64], R27 ;  /* 0x0000001b1c007986 */ /* 0x0005e4000c10190c */
.L_x_307:
[----:B------:R-:W-:Y:S05]  /*07a0*/  BSYNC.RECONVERGENT B0 ;  /* 0x0000000000007941 */ /* 0x000fea0003800200 */
.L_x_306:
[----:B------:R-:W-:Y:S04]  /*07b0*/  BSSY.RECONVERGENT B0, `(.L_x_308) ;  /* 0x0000035000007945 */ /* 0x000fe80003800200 */
[----:B------:R-:W-:Y:S05]  /*07c0*/  @P2 BRA `(.L_x_309) ;  /* 0x0000000000cc2947 */ /* 0x000fea0003800000 */
[----:B------:R-:W3:Y:S01]  /*07d0*/  LDC R19, c[0x0][0x39c] ;  /* 0x0000e700ff137b82 */ /* 0x000ee20000000800 */
[----:B------:R-:W-:Y:S01]  /*07e0*/  HFMA2 R16, -RZ, RZ, 0, 0 ;  /* 0x00000000ff107431 */ /* 0x000fe200000001ff */
[----:B---3--:R-:W-:-:S04]  /*07f0*/  IABS R18, R19 ;  /* 0x0000001300127213 */ /* 0x008fc80000000000 */
[----:B------:R-:W3:Y:S08]  /*0800*/  I2F.RP R20, R18 ;  /* 0x0000001200147306 */ /* 0x000ef00000209400 */
[----:B---3--:R-:W3:Y:S02]  /*0810*/  MUFU.RCP R20, R20 ;  /* 0x0000001400147308 */ /* 0x008ee40000001000 */
[----:B---3--:R-:W-:-:S06]  /*0820*/  IADD3 R21, PT, PT, R20, 0xffffffe, RZ ;  /* 0x0ffffffe14157810 */ /* 0x008fcc0007ffe0ff */
[----:B------:R-:W2:Y:S02]  /*0830*/  F2I.FTZ.U32.TRUNC.NTZ R17, R21 ;  /* 0x0000001500117305 */ /* 0x000ea4000021f000 */
[----:B--2---:R-:W-:-:S04]  /*0840*/  IMAD.MOV R27, RZ, RZ, -R17 ;  /* 0x000000ffff1b7224 */ /* 0x004fc800078e0a11 */
[----:B------:R-:W-:-:S04]  /*0850*/  IMAD R27, R27, R18, RZ ;  /* 0x000000121b1b7224 */ /* 0x000fc800078e02ff */
[----:B------:R-:W-:Y:S01]  /*0860*/  IMAD.HI.U32 R16, R17, R27, R16 ;  /* 0x0000001b11107227 */ /* 0x000fe200078e0010 */
[----:B------:R-:W-:-:S05]  /*0870*/  IABS R17, R4 ;  /* 0x0000000400117213 */ /* 0x000fca0000000000 */
        /* <DEDUP_REMOVED lines=11> */
[----:B------:R-:W-:-:S04]  /*0930*/  ISETP.GE.AND P2, PT, R6, UR8, PT ;  /* 0x0000000806007c0c */ /* 0x000fc8000bf46270 */
[----:B------:R-:W-:Y:S01]  /*0940*/  @!P1 IMAD.MOV R16, RZ, RZ, -R16 ;  /* 0x000000ffff109224 */ /* 0x000fe200078e0a10 */
[----:B------:R-:W-:-:S04]  /*0950*/  @!P4 LOP3.LUT R16, RZ, R19, RZ, 0x33, !PT ;  /* 0x00000013ff10c212 */ /* 0x000fc800078e33ff */
[----:B------:R-:W-:Y:S01]  /*0960*/  IADD3 R17, PT, PT, R16, 0x1, RZ ;  /* 0x0000000110117810 */ /* 0x000fe20007ffe0ff */
[----:B------:R-:W-:-:S03]  /*0970*/  IMAD.MOV R18, RZ, RZ, -R16 ;  /* 0x000000ffff127224 */ /* 0x000fc600078e0a10 */
[----:B------:R-:W-:Y:S01]  /*0980*/  @P2 IADD3 R17, PT, PT, R16, RZ, RZ ;  /* 0x000000ff10112210 */ /* 0x000fe20007ffe0ff */
[----:B------:R-:W-:Y:S01]  /*0990*/  IMAD R18, R19, R18, R4 ;  /* 0x0000001213127224 */ /* 0x000fe200078e0204 */
[----:B------:R-:W-:Y:S02]  /*09a0*/  SHF.R.S32.HI R16, RZ, 0x1, R16 ;  /* 0x00000001ff107819 */ /* 0x000fe40000011410 */
[----:B------:R-:W-:-:S03]  /*09b0*/  SHF.R.S32.HI R17, RZ, 0x1, R17 ;  /* 0x00000001ff117819 */ /* 0x000fc60000011411 */
[-CC-:B------:R-:W-:Y:S02]  /*09c0*/  IMAD R16, R16, R19.reuse, R18.reuse ;  /* 0x0000001310107224 */ /* 0x180fe400078e0212 */
[----:B------:R-:W-:Y:S02]  /*09d0*/  IMAD R17, R17, R19, R18 ;  /* 0x0000001311117224 */ /* 0x000fe400078e0212 */
[C-C-:B------:R-:W-:Y:S02]  /*09e0*/  IMAD.IADD R27, R2.reuse, 0x1, R16.reuse ;  /* 0x00000001021b7824 */ /* 0x140fe400078e0210 */
[----:B------:R-:W-:Y:S01]  /*09f0*/  IMAD.IADD R19, R3, 0x1, R16 ;  /* 0x0000000103137824 */ /* 0x000fe200078e0210 */
[-C--:B------:R-:W-:Y:S01]  /*0a00*/  IADD3 R21, PT, PT, R2, R17.reuse, RZ ;  /* 0x0000001102157210 */ /* 0x080fe20007ffe0ff */
[----:B-1----:R-:W-:Y:S01]  /*0a10*/  IMAD.WIDE R26, R27, 0x4, R14 ;  /* 0x000000041b1a7825 */ /* 0x002fe200078e020e */
        /* <DEDUP_REMOVED lines=14> */
.L_x_309:
[----:B------:R-:W-:Y:S05]  /*0b00*/  BSYNC.RECONVERGENT B0 ;  /* 0x0000000000007941 */ /* 0x000fea0003800200 */
.L_x_308:
[----:B------:R-:W-:Y:S04]  /*0b10*/  BSSY.RECONVERGENT B0, `(.L_x_310) ;  /* 0x0000035000007945 */ /* 0x000fe80003800200 */
[----:B------:R-:W-:Y:S05]  /*0b20*/  @P3 BRA `(.L_x_311) ;  /* 0x0000000000cc3947 */ /* 0x000fea0003800000 */
[----:B------:R-:W4:Y:S01]  /*0b30*/  LDC R18, c[0x0][0x39c] ;  /* 0x0000e700ff127b82 */ /* 0x000f220000000800 */
[----:B------:R-:W-:Y:S02]  /*0b40*/  IABS R20, R7 ;  /* 0x0000000700147213 */ /* 0x000fe40000000000 */
[----:B----4-:R-:W-:-:S04]  /*0b50*/  IABS R19, R18 ;  /* 0x0000001200137213 */ /* 0x010fc80000000000 */
[----:B------:R-:W4:Y:S08]  /*0b60*/  I2F.RP R21, R19 ;  /* 0x0000001300157306 */ /* 0x000f300000209400 */
[----:B----4-:R-:W4:Y:S02]  /*0b70*/  MUFU.RCP R21, R21 ;  /* 0x0000001500157308 */ /* 0x010f240000001000 */
[----:B----4-:R-:W-:-:S06]  /*0b80*/  VIADD R26, R21, 0xffffffe ;  /* 0x0ffffffe151a7836 */ /* 0x010fcc0000000000 */
[----:B------:R-:W4:Y:S02]  /*0b90*/  F2I.FTZ.U32.TRUNC.NTZ R17, R26 ;  /* 0x0000001a00117305 */ /* 0x000f24000021f000 */
[----:B----4-:R-:W-:-:S05]  /*0ba0*/  IADD3 R16, PT, PT, RZ, -R17, RZ ;  /* 0x80000011ff107210 */ /* 0x010fca0007ffe0ff */
[----:B--23--:R-:W-:Y:S02]  /*0bb0*/  IMAD R27, R16, R19, RZ ;  /* 0x00000013101b7224 */ /* 0x00cfe400078e02ff */
[----:B------:R-:W-:-:S04]  /*0bc0*/  IMAD.MOV.U32 R16, RZ, RZ, RZ ;  /* 0x000000ffff107224 */ /* 0x000fc800078e00ff */
[----:B------:R-:W-:-:S06]  /*0bd0*/  IMAD.HI.U32 R27, R17, R27, R16 ;  /* 0x0000001b111b7227 */ /* 0x000fcc00078e0010 */
[----:B------:R-:W-:-:S05]  /*0be0*/  IMAD.HI.U32 R16, R27, R20, RZ ;  /* 0x000000141b107227 */ /* 0x000fca00078e00ff */
[----:B------:R-:W-:-:S05]  /*0bf0*/  IADD3 R17, PT, PT, -R16, RZ, RZ ;  /* 0x000000ff10117210 */ /* 0x000fca0007ffe1ff */
[----:B------:R-:W-:Y:S01]  /*0c00*/  IMAD R20, R19, R17, R20 ;  /* 0x0000001113147224 */ /* 0x000fe200078e0214 */
[----:B------:R-:W-:-:S04]  /*0c10*/  LOP3.LUT R17, R7, R18, RZ, 0x3c, !PT ;  /* 0x0000001207117212 */ /* 0x000fc800078e3cff */
[----:B------:R-:W-:Y:S02]  /*0c20*/  ISETP.GT.U32.AND P2, PT, R19, R20, PT ;  /* 0x000000141300720c */ /* 0x000fe40003f44070 */
[----:B------:R-:W-:-:S11]  /*0c30*/  ISETP.GE.AND P3, PT, R17, RZ, PT ;  /* 0x000000ff1100720c */ /* 0x000fd60003f66270 */
        /* <DEDUP_REMOVED lines=34> */
.L_x_311:
[----:B------:R-:W-:Y:S05]  /*0e60*/  BSYNC.RECONVERGENT B0 ;  /* 0x0000000000007941 */ /* 0x000fea0003800200 */
.L_x_310:
[----:B------:R-:W-:Y:S04]  /*0e70*/  BSSY.RECONVERGENT B0, `(.L_x_312) ;  /* 0x0000035000007945 */ /* 0x000fe80003800200 */
[----:B------:R-:W-:Y:S05]  /*0e80*/  @P0 BRA `(.L_x_313) ;  /* 0x0000000000cc0947 */ /* 0x000fea0003800000 */
[----:B------:R-:W5:Y:S01]  /*0e90*/  LDC R19, c[0x0][0x39c] ;  /* 0x0000e700ff137b82 */ /* 0x000f620000000800 */
[----:B------:R-:W-:Y:S02]  /*0ea0*/  MOV R16, RZ ;  /* 0x000000ff00107202 */ /* 0x000fe40000000f00 */
[----:B-----5:R-:W-:-:S04]  /*0eb0*/  IABS R18, R19 ;  /* 0x0000001300127213 */ /* 0x020fc80000000000 */
[----:B------:R-:W5:Y:S08]  /*0ec0*/  I2F.RP R20, R18 ;  /* 0x0000001200147306 */ /* 0x000f700000209400 */
[----:B-----5:R-:W5:Y:S02]  /*0ed0*/  MUFU.RCP R20, R20 ;  /* 0x0000001400147308 */ /* 0x020f640000001000 */
[----:B-----5:R-:W-:-:S06]  /*0ee0*/  VIADD R21, R20, 0xffffffe ;  /* 0x0ffffffe14157836 */ /* 0x020fcc0000000000 */
[----:B------:R-:W2:Y:S02]  /*0ef0*/  F2I.FTZ.U32.TRUNC.NTZ R17, R21 ;  /* 0x0000001500117305 */ /* 0x000ea4000021f000 */
[----:B--234-:R-:W-:-:S05]  /*0f00*/  IADD3 R27, PT, PT, RZ, -R17, RZ ;  /* 0x80000011ff1b7210 */ /* 0x01cfca0007ffe0ff */
        /* <DEDUP_REMOVED lines=14> */
[----:B------:R-:W-:-:S05]  /*0ff0*/  ISETP.GE.AND P0, PT, R11, UR8, PT ;  /* 0x000000080b007c0c */ /* 0x000fca000bf06270 */
        /* <DEDUP_REMOVED lines=22> */
[----:B0-----:R-:W-:-:S04]  /*1160*/  IMAD.WIDE R12, R10, 0x4, R12 ;  /* 0x000000040a0c7825 */ /* 0x001fc800078e020c */
[----:B--2---:R-:W-:-:S04]  /*1170*/  FADD R26, R18, R17 ;  /* 0x00000011121a7221 */ /* 0x004fc80000000000 */
[----:B---3--:R-:W-:-:S04]  /*1180*/  FADD R26, R26, R21 ;  /* 0x000000151a1a7221 */ /* 0x008fc80000000000 */
[----:B----4-:R-:W-:-:S04]  /*1190*/  FADD R26, R26, R15 ;  /* 0x0000000f1a1a7221 */ /* 0x010fc80000000000 */
[----:B------:R-:W-:-:S05]  /*11a0*/  FMUL R19, R26, 0.25 ;  /* 0x3e8000001a137820 */ /* 0x000fca0000400000 */
[----:B------:R0:W-:Y:S02]  /*11b0*/  STG.E desc[UR12][R12.64], R19 ;  /* 0x000000130c007986 */ /* 0x0001e4000c10190c */
.L_x_313:
[----:B------:R-:W-:Y:S05]  /*11c0*/  BSYNC.RECONVERGENT B0 ;  /* 0x0000000000007941 */ /* 0x000fea0003800200 */
.L_x_312:
[----:B------:R-:W-:Y:S01]  /*11d0*/  UIADD3 UR10, UPT, UPT, UR10, 0x4, URZ ;  /* 0x000000040a0a7890 */ /* 0x000fe2000fffe0ff */
[----:B0-----:R-:W-:Y:S01]  /*11e0*/  IMAD.U32 R13, RZ, RZ, UR11 ;  /* 0x0000000bff0d7e24 */ /* 0x001fe2000f8e00ff */
[----:B-1----:R-:W-:Y:S01]  /*11f0*/  MOV R15, UR11 ;  /* 0x0000000b000f7c02 */ /* 0x002fe20008000f00 */
[----:B------:R-:W-:Y:S01]  /*1200*/  IMAD.U32 R14, RZ, RZ, UR11 ;  /* 0x0000000bff0e7e24 */ /* 0x000fe2000f8e00ff */
[----:B------:R-:W-:Y:S01]  /*1210*/  UISETP.NE.AND UP0, UPT, UR10, URZ, UPT ;  /* 0x000000ff0a00728c */ /* 0x000fe2000bf05270 */
[----:B------:R-:W-:Y:S01]  /*1220*/  MOV R17, UR11 ;  /* 0x0000000b00117c02 */ /* 0x000fe20008000f00 */
[----:B------:R-:W-:Y:S01]  /*1230*/  IMAD R8, R13, 0x4, R8 ;  /* 0x000000040d087824 */ /* 0x000fe200078e0208 */
[----:B------:R-:W-:Y:S01]  /*1240*/  MOV R12, UR11 ;  /* 0x0000000b000c7c02 */ /* 0x000fe20008000f00 */
[----:B------:R-:W-:Y:S01]  /*1250*/  IMAD R6, R15, 0x4, R6 ;  /* 0x000000040f067824 */ /* 0x000fe200078e0206 */
[----:B------:R-:W-:Y:S01]  /*1260*/  MOV R16, UR11 ;  /* 0x0000000b00107c02 */ /* 0x000fe20008000f00 */
[----:B------:R-:W-:Y:S01]  /*1270*/  IMAD R10, R17, 0x4, R10 ;  /* 0x00000004110a7824 */ /* 0x000fe200078e020a */
[----:B------:R-:W-:Y:S01]  /*1280*/  LEA R4, R13, R4, 0x2 ;  /* 0x000000040d047211 */ /* 0x000fe200078e10ff */
[----:B------:R-:W-:Y:S01]  /*1290*/  IMAD R23, R14, 0x4, R23 ;  /* 0x000000040e177824 */ /* 0x000fe200078e0217 */
[----:B------:R-:W-:-:S02]  /*12a0*/  LEA R5, R12, R5, 0x2 ;  /* 0x000000050c057211 */ /* 0x000fc400078e10ff */
[----:B------:R-:W-:Y:S02]  /*12b0*/  LEA R7, R14, R7, 0x2 ;  /* 0x000000070e077211 */ /* 0x000fe400078e10ff */
[C---:B------:R-:W-:Y:S02]  /*12c0*/  LEA R9, R12.reuse, R9, 0x2 ;  /* 0x000000090c097211 */ /* 0x040fe400078e10ff */
[----:B------:R-:W-:Y:S02]  /*12d0*/  LEA R22, R15, R22, 0x2 ;  /* 0x000000160f167211 */ /* 0x000fe400078e10ff */
[----:B------:R-:W-:Y:S02]  /*12e0*/  LEA R11, R12, R11, 0x2 ;  /* 0x0000000b0c0b7211 */ /* 0x000fe400078e10ff */
[----:B------:R-:W-:Y:S02]  /*12f0*/  LEA R25, R16, R25, 0x2 ;  /* 0x0000001910197211 */ /* 0x000fe400078e10ff */
[----:B------:R-:W-:Y:S01]  /*1300*/  LEA R24, R13, R24, 0x2 ;  /* 0x000000180d187211 */ /* 0x000fe200078e10ff */
[----:B------:R-:W-:Y:S06]  /*1310*/  BRA.U UP0, `(.L_x_314) ;  /* 0xfffffff100207547 */ /* 0x000fec000b83ffff */
.L_x_305:
[----:B------:R-:W0:Y:S02]  /*1320*/  LDCU UR6, c[0x0][0x39c] ;  /* 0x00007380ff0677ac */ /* 0x000e240008000800 */
[----:B0-----:R-:W-:-:S06]  /*1330*/  ULOP3.LUT UP0, UR5, UR6, 0x3, URZ, 0xc0, !UPT ;  /* 0x0000000306057892 */ /* 0x001fcc000f80c0ff */
[----:B------:R-:W-:-:S13]  /*1340*/  PLOP3.LUT P0, PT, PT, PT, UP0, 0x80, 0x8 ;  /* 0x000000000008781c */ /* 0x000fda0003f0f008 */
[----:B------:R-:W-:Y:S05]  /*1350*/  @!P0 EXIT ;  /* 0x000000000000894d */ /* 0x000fea0003800000 */
[----:B------:R-:W0:Y:S01]  /*1360*/  S2R R5, SR_TID.X ;  /* 0x0000000000057919 */ /* 0x000e220000002100 */
[----:B------:R-:W-:Y:S01]  /*1370*/  UISETP.NE.AND UP0, UPT, UR5, 0x1, UPT ;  /* 0x000000010500788c */ /* 0x000fe2000bf05270 */
[----:B------:R-:W-:-:S08]  /*1380*/  IMAD R4, R0, UR8, RZ ;  /* 0x0000000800047c24 */ /* 0x000fd0000f8e02ff */
[----:B------:R-:W-:Y:S05]  /*1390*/  BRA.U !UP0, `(.L_x_315) ;  /* 0x0000000508f47547 */ /* 0x000fea000b800000 */
[----:B------:R-:W-:Y:S01]  /*13a0*/  UIADD3 UR5, UPT, UPT, UR7, UR4, URZ ;  /* 0x0000000407057290 */ /* 0x000fe2000fffe0ff */
[----:B------:R-:W-:Y:S01]  /*13b0*/  BSSY.RECONVERGENT B0, `(.L_x_316) ;  /* 0x0000041000007945 */ /* 0x000fe20003800200 */
[----:B------:R-:W-:-:S04]  /*13c0*/  UIADD3 UR4, UPT, UPT, UR4, 0x2, URZ ;  /* 0x0000000204047890 */ /* 0x000fc8000fffe0ff */
[----:B------:R-:W-:-:S04]  /*13d0*/  IMAD.U32 R6, RZ, RZ, UR5 ;  /* 0x00000005ff067e24 */ /* 0x000fc8000f8e00ff */
[----:B0-----:R-:W-:-:S05]  /*13e0*/  IMAD R11, R6, UR11, R5 ;  /* 0x0000000b060b7c24 */ /* 0x001fca000f8e0205 */
[C---:B------:R-:W-:Y:S02]  /*13f0*/  ISETP.GE.AND P0, PT, R11.reuse, UR8, PT ;  /* 0x000000080b007c0c */ /* 0x040fe4000bf06270 */
[----:B------:R-:W-:Y:S02]  /*1400*/  IADD3 R7, PT, PT, R11, UR11, RZ ;  /* 0x0000000b0b077c10 */ /* 0x000fe4000fffe0ff */
[----:B------:R-:W-:Y:S02]  /*1410*/  ISETP.GE.OR P1, PT, R0, UR17, P0 ;  /* 0x0000001100007c0c */ /* 0x000fe40008726670 */
[----:B------:R-:W-:-:S04]  /*1420*/  ISETP.GE.AND P2, PT, R7, UR8, PT ;  /* 0x0000000807007c0c */ /* 0x000fc8000bf46270 */
[----:B------:R-:W-:-:S07]  /*1430*/  ISETP.GE.OR P0, PT, R0, UR17, P2 ;  /* 0x0000001100007c0c */ /* 0x000fce0009706670 */
[----:B------:R-:W-:Y:S06]  /*1440*/  @P1 BRA `(.L_x_317) ;  /* 0x0000000000dc1947 */ /* 0x000fec0003800000 */
[----:B------:R-:W-:Y:S01]  /*1450*/  IABS R13, UR6 ;  /* 0x00000006000d7c13 */ /* 0x000fe20008000000 */
[----:B------:R-:W-:-:S03]  /*1460*/  HFMA2 R8, -RZ, RZ, 0, 0 ;  /* 0x00000000ff087431 */ /* 0x000fc600000001ff */
[----:B------:R-:W0:Y:S08]  /*1470*/  I2F.RP R10, R13 ;  /* 0x0000000d000a7306 */ /* 0x000e300000209400 */
[----:B0-----:R-:W0:Y:S02]  /*1480*/  MUFU.RCP R10, R10 ;  /* 0x0000000a000a7308 */ /* 0x001e240000001000 */
[----:B0-----:R-:W-:-:S06]  /*1490*/  IADD3 R12, PT, PT, R10, 0xffffffe, RZ ;  /* 0x0ffffffe0a0c7810 */ /* 0x001fcc0007ffe0ff */
        /* <DEDUP_REMOVED lines=13> */
[----:B------:R-:W-:Y:S02]  /*1570*/  LOP3.LUT R8, R11, UR6, RZ, 0x3c, !PT ;  /* 0x000000060b087c12 */ /* 0x000fe4000f8e3cff */
[----:B------:R-:W-:Y:S02]  /*1580*/  ISETP.NE.AND P2, PT, RZ, UR6, PT ;  /* 0x00000006ff007c0c */ /* 0x000fe4000bf45270 */
[----:B------:R-:W-:-:S02]  /*1590*/  ISETP.GE.AND P3, PT, R8, RZ, PT ;  /* 0x000000ff0800720c */ /* 0x000fc40003f66270 */
[----:B------:R-:W-:-:S05]  /*15a0*/  IADD3 R8, PT, PT, R11, UR6, RZ ;  /* 0x000000060b087c10 */ /* 0x000fca000fffe0ff */
[----:B------:R-:W-:Y:S01]  /*15b0*/  @P1 VIADD R6, R6, 0x1 ;  /* 0x0000000106061836 */ /* 0x000fe20000000000 */
[----:B------:R-:W-:Y:S02]  /*15c0*/  ISETP.GE.AND P1, PT, R8, UR8, PT ;  /* 0x0000000808007c0c */ /* 0x000fe4000bf26270 */
[----:B------:R-:W0:Y:S03]  /*15d0*/  LDC.64 R8, c[0x0][0x388] ;  /* 0x0000e200ff087b82 */ /* 0x000e260000000a00 */
[----:B------:R-:W-:Y:S02]  /*15e0*/  @!P3 IADD3 R6, PT, PT, -R6, RZ, RZ ;  /* 0x000000ff0606b210 */ /* 0x000fe40007ffe1ff */
[----:B------:R-:W-:-:S04]  /*15f0*/  @!P2 LOP3.LUT R6, RZ, UR6, RZ, 0x33, !PT ;  /* 0x00000006ff06ac12 */ /* 0x000fc8000f8e33ff */
[C---:B------:R-:W-:Y:S01]  /*1600*/  IADD3 R12, PT, PT, -R6.reuse, RZ, RZ ;  /* 0x000000ff060c7210 */ /* 0x040fe20007ffe1ff */
[C---:B------:R-:W-:Y:S01]  /*1610*/  VIADD R10, R6.reuse, 0x1 ;  /* 0x00000001060a7836 */ /* 0x040fe20000000000 */
[----:B------:R-:W-:Y:S02]  /*1620*/  @P1 IADD3 R10, PT, PT, R6, RZ, RZ ;  /* 0x000000ff060a1210 */ /* 0x000fe40007ffe0ff */
[----:B------:R-:W-:Y:S01]  /*1630*/  SHF.R.S32.HI R6, RZ, 0x1, R6 ;  /* 0x00000001ff067819 */ /* 0x000fe20000011406 */
[----:B------:R-:W-:Y:S01]  /*1640*/  IMAD R13, R12, UR6, R11 ;  /* 0x000000060c0d7c24 */ /* 0x000fe2000f8e020b */
[----:B------:R-:W-:-:S03]  /*1650*/  SHF.R.S32.HI R10, RZ, 0x1, R10 ;  /* 0x00000001ff0a7819 */ /* 0x000fc6000001140a */
[--C-:B------:R-:W-:Y:S02]  /*1660*/  IMAD R6, R6, UR6, R13.reuse ;  /* 0x0000000606067c24 */ /* 0x100fe4000f8e020d */
[----:B------:R-:W-:Y:S02]  /*1670*/  IMAD R10, R10, UR6, R13 ;  /* 0x000000060a0a7c24 */ /* 0x000fe4000f8e020d */
[C---:B------:R-:W-:Y:S01]  /*1680*/  IMAD.IADD R15, R2.reuse, 0x1, R6 ;  /* 0x00000001020f7824 */ /* 0x040fe200078e0206 */
[----:B------:R-:W-:Y:S02]  /*1690*/  IADD3 R17, PT, PT, R3, R6, RZ ;  /* 0x0000000603117210 */ /* 0x000fe40007ffe0ff */
[----:B------:R-:W-:Y:S01]  /*16a0*/  IADD3 R13, PT, PT, R2, R10, RZ ;  /* 0x0000000a020d7210 */ /* 0x000fe20007ffe0ff */
[----:B0-----:R-:W-:-:S04]  /*16b0*/  IMAD.WIDE R14, R15, 0x4, R8 ;  /* 0x000000040f0e7825 */ /* 0x001fc800078e0208 */
[----:B------:R-:W-:Y:S02]  /*16c0*/  IMAD.WIDE R12, R13, 0x4, R8 ;  /* 0x000000040d0c7825 */ /* 0x000fe400078e0208 */
[----:B------:R-:W5:Y:S02]  /*16d0*/  LDG.E R14, desc[UR12][R14.64] ;  /* 0x0000000c0e0e7981 */ /* 0x000f64000c1e1900 */
[----:B------:R-:W-:Y:S02]  /*16e0*/  IMAD.IADD R19, R3, 0x1, R10 ;  /* 0x0000000103137824 */ /* 0x000fe400078e020a */
[--C-:B------:R-:W-:Y:S01]  /*16f0*/  IMAD.WIDE R16, R17, 0x4, R8.reuse ;  /* 0x0000000411107825 */ /* 0x100fe200078e0208 */
[----:B------:R-:W5:Y:S03]  /*1700*/  LDG.E R13, desc[UR12][R12.64] ;  /* 0x0000000c0c0d7981 */ /* 0x000f66000c1e1900 */
[----:B------:R-:W-:-:S02]  /*1710*/  IMAD.WIDE R18, R19, 0x4, R8 ;  /* 0x0000000413127825 */ /* 0x000fc400078e0208 */
[----:B------:R-:W2:Y:S01]  /*1720*/  LDG.E R17, desc[UR12][R16.64] ;  /* 0x0000000c10117981 */ /* 0x000ea2000c1e1900 */
[----:B------:R-:W0:Y:S03]  /*1730*/  LDC.64 R8, c[0x0][0x380] ;  /* 0x0000e000ff087b82 */ /* 0x000e260000000a00 */
[----:B------:R-:W3:Y:S01]  /*1740*/  LDG.E R19, desc[UR12][R18.64] ;  /* 0x0000000c12137981 */ /* 0x000ee2000c1e1900 */
[----:B------:R-:W-:-:S05]  /*1750*/  IADD3 R11, PT, PT, R4, R11, RZ ;  /* 0x0000000b040b7210 */ /* 0x000fca0007ffe0ff */
[----:B0-----:R-:W-:-:S04]  /*1760*/  IMAD.WIDE R8, R11, 0x4, R8 ;  /* 0x000000040b087825 */ /* 0x001fc800078e0208 */
[----:B-----5:R-:W-:-:S04]  /*1770*/  FADD R6, R14, R13 ;  /* 0x0000000d0e067221 */ /* 0x020fc80000000000 */
[----:B--2---:R-:W-:-:S04]  /*1780*/  FADD R6, R6, R17 ;  /* 0x0000001106067221 */ /* 0x004fc80000000000 */
[----:B---3--:R-:W-:-:S04]  /*1790*/  FADD R6, R6, R19 ;  /* 0x0000001306067221 */ /* 0x008fc80000000000 */
[----:B------:R-:W-:-:S05]  /*17a0*/  FMUL R11, R6, 0.25 ;  /* 0x3e800000060b7820 */ /* 0x000fca0000400000 */
[----:B------:R0:W-:Y:S02]  /*17b0*/  STG.E desc[UR12][R8.64], R11 ;  /* 0x0000000b08007986 */ /* 0x0001e4000c10190c */
.L_x_317:
[----:B------:R-:W-:Y:S05]  /*17c0*/  BSYNC.RECONVERGENT B0 ;  /* 0x0000000000007941 */ /* 0x000fea0003800200 */
.L_x_316:
[----:B------:R-:W-:Y:S04]  /*17d0*/  BSSY.RECONVERGENT B0, `(.L_x_315) ;  /* 0x0000039000007945 */ /* 0x000fe80003800200 */
[----:B------:R-:W-:Y:S05]  /*17e0*/  @P0 BRA `(.L_x_318) ;  /* 0x0000000000dc0947 */ /* 0x000fea0003800000 */
[----:B0-----:R-:W-:Y:S01]  /*17f0*/  IABS R11, UR6 ;  /* 0x00000006000b7c13 */ /* 0x001fe20008000000 */
        /* <DEDUP_REMOVED lines=54> */
.L_x_318:
[----:B------:R-:W-:Y:S05]  /*1b60*/  BSYNC.RECONVERGENT B0 ;  /* 0x0000000000007941 */ /* 0x000fea0003800200 */
.L_x_315:
[----:B------:R-:W-:-:S04]  /*1b70*/  ULOP3.LUT UR5, UR6, 0x1, URZ, 0xc0, !UPT ;  /* 0x0000000106057892 */ /* 0x000fc8000f8ec0ff */
[----:B------:R-:W-:-:S06]  /*1b80*/  UISETP.NE.U32.AND UP0, UPT, UR5, 0x1, UPT ;  /* 0x000000010500788c */ /* 0x000fcc000bf05070 */
[----:B------:R-:W-:-:S13]  /*1b90*/  PLOP3.LUT P0, PT, PT, PT, UP0, 0x80, 0x8 ;  /* 0x000000000008781c */ /* 0x000fda0003f0f008 */
[----:B------:R-:W-:Y:S05]  /*1ba0*/  @P0 EXIT ;  /* 0x000000000000094d */ /* 0x000fea0003800000 */
[----:B------:R-:W-:-:S06]  /*1bb0*/  UIADD3 UR5, UPT, UPT, UR7, UR4, URZ ;  /* 0x0000000407057290 */ /* 0x000fcc000fffe0ff */
[----:B------:R-:W-:-:S05]  /*1bc0*/  MOV R6, UR5 ;  /* 0x0000000500067c02 */ /* 0x000fca0008000f00 */
[----:B0-----:R-:W-:-:S05]  /*1bd0*/  IMAD R5, R6, UR11, R5 ;  /* 0x0000000b06057c24 */ /* 0x001fca000f8e0205 */
[----:B------:R-:W-:-:S04]  /*1be0*/  ISETP.GE.AND P0, PT, R5, UR8, PT ;  /* 0x0000000805007c0c */ /* 0x000fc8000bf06270 */
[----:B------:R-:W-:-:S13]  /*1bf0*/  ISETP.GE.OR P0, PT, R0, UR17, P0 ;  /* 0x0000001100007c0c */ /* 0x000fda0008706670 */
[----:B------:R-:W-:Y:S05]  /*1c00*/  @P0 EXIT ;  /* 0x000000000000094d */ /* 0x000fea0003800000 */
[----:B-1----:R-:W-:Y:S01]  /*1c10*/  IABS R9, UR6 ;  /* 0x0000000600097c13 */ /* 0x002fe20008000000 */
[----:B------:R-:W-:-:S03]  /*1c20*/  HFMA2 R6, -RZ, RZ, 0, 0 ;  /* 0x00000000ff067431 */ /* 0x000fc600000001ff */
[----:B------:R-:W0:Y:S08]  /*1c30*/  I2F.RP R8, R9 ;  /* 0x0000000900087306 */ /* 0x000e300000209400 */
[----:B0-----:R-:W0:Y:S02]  /*1c40*/  MUFU.RCP R8, R8 ;  /* 0x0000000800087308 */ /* 0x001e240000001000 */
[----:B0-----:R-:W-:-:S06]  /*1c50*/  VIADD R10, R8, 0xffffffe ;  /* 0x0ffffffe080a7836 */ /* 0x001fcc0000000000 */
[----:B------:R-:W0:Y:S02]  /*1c60*/  F2I.FTZ.U32.TRUNC.NTZ R7, R10 ;  /* 0x0000000a00077305 */ /* 0x000e24000021f000 */
[----:B0-----:R-:W-:-:S05]  /*1c70*/  IADD3 R0, PT, PT, RZ, -R7, RZ ;  /* 0x80000007ff007210 */ /* 0x001fca0007ffe0ff */
        /* <DEDUP_REMOVED lines=10> */
[----:B------:R-:W-:Y:S02]  /*1d20*/  ISETP.NE.AND P1, PT, RZ, UR6, PT ;  /* 0x00000006ff007c0c */ /* 0x000fe4000bf25270 */
[----:B------:R-:W-:Y:S02]  /*1d30*/  ISETP.GE.U32.AND P0, PT, R6, R9, PT ;  /* 0x000000090600720c */ /* 0x000fe40003f06070 */
[----:B------:R-:W-:-:S04]  /*1d40*/  LOP3.LUT R6, R5, UR6, RZ, 0x3c, !PT ;  /* 0x0000000605067c12 */ /* 0x000fc8000f8e3cff */
[----:B------:R-:W-:Y:S02]  /*1d50*/  ISETP.GE.AND P2, PT, R6, RZ, PT ;  /* 0x000000ff0600720c */ /* 0x000fe40003f46270 */
[----:B------:R-:W-:-:S05]  /*1d60*/  IADD3 R6, PT, PT, R5, UR6, RZ ;  /* 0x0000000605067c10 */ /* 0x000fca000fffe0ff */
[----:B------:R-:W-:Y:S02]  /*1d70*/  @P0 IADD3 R0, PT, PT, R0, 0x1, RZ ;  /* 0x0000000100000810 */ /* 0x000fe40007ffe0ff */
[----:B------:R-:W-:Y:S02]  /*1d80*/  ISETP.GE.AND P0, PT, R6, UR8, PT ;  /* 0x0000000806007c0c */ /* 0x000fe4000bf06270 */
[----:B------:R-:W0:Y:S02]  /*1d90*/  LDC.64 R6, c[0x0][0x388] ;  /* 0x0000e200ff067b82 */ /* 0x000e240000000a00 */
[----:B------:R-:W-:Y:S01]  /*1da0*/  @!P2 IMAD.MOV R0, RZ, RZ, -R0 ;  /* 0x000000ffff00a224 */ /* 0x000fe200078e0a00 */
[----:B------:R-:W-:-:S04]  /*1db0*/  @!P1 LOP3.LUT R0, RZ, UR6, RZ, 0x33, !PT ;  /* 0x00000006ff009c12 */ /* 0x000fc8000f8e33ff */
[C---:B------:R-:W-:Y:S02]  /*1dc0*/  IADD3 R8, PT, PT, R0.reuse, 0x1, RZ ;  /* 0x0000000100087810 */ /* 0x040fe40007ffe0ff */
[----:B------:R-:W-:Y:S02]  /*1dd0*/  IADD3 R10, PT, PT, -R0, RZ, RZ ;  /* 0x000000ff000a7210 */ /* 0x000fe40007ffe1ff */
[--C-:B------:R-:W-:Y:S01]  /*1de0*/  @P0 IMAD.MOV R8, RZ, RZ, R0.reuse ;  /* 0x000000ffff080224 */ /* 0x100fe200078e0200 */
[----:B------:R-:W-:Y:S02]  /*1df0*/  SHF.R.S32.HI R0, RZ, 0x1, R0 ;  /* 0x00000001ff007819 */ /* 0x000fe40000011400 */
[----:B------:R-:W-:Y:S02]  /*1e00*/  IMAD R9, R10, UR6, R5 ;  /* 0x000000060a097c24 */ /* 0x000fe4000f8e0205 */
[----:B------:R-:W-:Y:S02]  /*1e10*/  SHF.R.S32.HI R8, RZ, 0x1, R8 ;  /* 0x00000001ff087819 */ /* 0x000fe40000011408 */
[----:B------:R-:W-:-:S03]  /*1e20*/  IMAD R0, R0, UR6, R9 ;  /* 0x0000000600007c24 */ /* 0x000fc6000f8e0209 */
[----:B------:R-:W-:Y:S02]  /*1e30*/  IMAD R12, R8, UR6, R9 ;  /* 0x00000006080c7c24 */ /* 0x000fe4000f8e0209 */
[C---:B------:R-:W-:Y:S01]  /*1e40*/  IADD3 R9, PT, PT, R2.reuse, R0, RZ ;  /* 0x0000000002097210 */ /* 0x040fe20007ffe0ff */
[----:B------:R-:W-:Y:S02]  /*1e50*/  IMAD.IADD R13, R3, 0x1, R0 ;  /* 0x00000001030d7824 */ /* 0x000fe400078e0200 */
[-C--:B------:R-:W-:Y:S02]  /*1e60*/  IADD3 R11, PT, PT, R2, R12.reuse, RZ ;  /* 0x0000000c020b7210 */ /* 0x080fe40007ffe0ff */
[----:B0-----:R-:W-:Y:S01]  /*1e70*/  IMAD.WIDE R8, R9, 0x4, R6 ;  /* 0x0000000409087825 */ /* 0x001fe200078e0206 */
[----:B------:R-:W-:-:S03]  /*1e80*/  IADD3 R15, PT, PT, R3, R12, RZ ;  /* 0x0000000c030f7210 */ /* 0x000fc60007ffe0ff */
[--C-:B------:R-:W-:Y:S02]  /*1e90*/  IMAD.WIDE R10, R11, 0x4, R6.reuse ;  /* 0x000000040b0a7825 */ /* 0x100fe400078e0206 */
[----:B------:R-:W5:Y:S02]  /*1ea0*/  LDG.E R8, desc[UR12][R8.64] ;  /* 0x0000000c08087981 */ /* 0x000f64000c1e1900 */
[--C-:B------:R-:W-:Y:S02]  /*1eb0*/  IMAD.WIDE R2, R13, 0x4, R6.reuse ;  /* 0x000000040d027825 */ /* 0x100fe400078e0206 */
[----:B------:R-:W5:Y:S01]  /*1ec0*/  LDG.E R11, desc[UR12][R10.64] ;  /* 0x0000000c0a0b7981 */ /* 0x000f62000c1e1900 */
[----:B------:R-:W0:Y:S01]  /*1ed0*/  LDC.64 R12, c[0x0][0x380] ;  /* 0x0000e000ff0c7b82 */ /* 0x000e220000000a00 */
[----:B------:R-:W-:Y:S02]  /*1ee0*/  IMAD.WIDE R6, R15, 0x4, R6 ;  /* 0x000000040f067825 */ /* 0x000fe400078e0206 */
[----:B------:R-:W2:Y:S04]  /*1ef0*/  LDG.E R3, desc[UR12][R2.64] ;  /* 0x0000000c02037981 */ /* 0x000ea8000c1e1900 */
[----:B------:R-:W3:Y:S01]  /*1f00*/  LDG.E R7, desc[UR12][R6.64] ;  /* 0x0000000c06077981 */ /* 0x000ee2000c1e1900 */
[----:B------:R-:W-:-:S05]  /*1f10*/  IADD3 R5, PT, PT, R4, R5, RZ ;  /* 0x0000000504057210 */ /* 0x000fca0007ffe0ff */
[----:B0-----:R-:W-:-:S04]  /*1f20*/  IMAD.WIDE R4, R5, 0x4, R12 ;  /* 0x0000000405047825 */ /* 0x001fc800078e020c */
[----:B-----5:R-:W-:-:S04]  /*1f30*/  FADD R0, R8, R11 ;  /* 0x0000000b08007221 */ /* 0x020fc80000000000 */
[----:B--2---:R-:W-:-:S04]  /*1f40*/  FADD R0, R0, R3 ;  /* 0x0000000300007221 */ /* 0x004fc80000000000 */
[----:B---3--:R-:W-:-:S04]  /*1f50*/  FADD R0, R0, R7 ;  /* 0x0000000700007221 */ /* 0x008fc80000000000 */
[----:B------:R-:W-:-:S05]  /*1f60*/  FMUL R9, R0, 0.25 ;  /* 0x3e80000000097820 */ /* 0x000fca0000400000 */
[----:B------:R-:W-:Y:S01]  /*1f70*/  STG.E desc[UR12][R4.64], R9 ;  /* 0x0000000904007986 */ /* 0x000fe2000c10190c */
[----:B------:R-:W-:Y:S05]  /*1f80*/  EXIT ;  /* 0x000000000000794d */ /* 0x000fea0003800000 */
.L_x_319:
        /* <DEDUP_REMOVED lines=15> */
.L_x_340:


//--------------------- .text._Z6warmupv          --------------------------
	.section	.text._Z6warmupv,"ax",@progbits
	.align	128
        .global         _Z6warmupv
        .type           _Z6warmupv,@function
        .size           _Z6warmupv,(.L_x_341 - _Z6warmupv)
        .other          _Z6warmupv,@"STO_CUDA_ENTRY STV_DEFAULT"
_Z6warmupv:
.text._Z6warmupv:
[----:B------:R-:W-:Y:S01]  /*0000*/  LDC R1, c[0x0][0x37c] ;  /* 0x0000df00ff017b82 */ /* 0x000fe20000000800 */
[----:B------:R-:W-:Y:S05]  /*0010*/  EXIT ;  /* 0x000000000000794d */ /* 0x000fea0003800000 */
.L_x_320:
        /* <DEDUP_REMOVED lines=14> */
.L_x_341:


//--------------------- .nv.global.init           --------------------------
	.section	.nv.global.init,"aw",@progbits
.nv.global.init:
	.type		$str$3,@object
	.size		$str$3,($str$2 - $str$3)
$str$3:
        /*0000*/ 	.byte	0x77, 0x3a, 0x25, 0x31, 0x2e, 0x31, 0x38, 0x66, 0x09, 0x00
	.type		$str$2,@object
	.size		$str$2,($str - $str$2)
$str$2:
        /*000a*/ 	.byte	0x69, 0x6e, 0x3a, 0x25, 0x31, 0x2e, 0x31, 0x38, 0x66, 0x09, 0x00
	.type		$str,@object
	.size		$str,($str$4 - $str)
$str:
        /*0015*/ 	.byte	0x67, 0x70, 0x75, 0x3a, 0x25, 0x31, 0x2e, 0x31, 0x38, 0x66, 0x0a, 0x00
	.type		$str$4,@object
	.size		$str$4,($str$1 - $str$4)
$str$4:
        /*0021*/ 	.byte	0x69, 0x6e, 0x2a, 0x77, 0x3a, 0x25, 0x31, 0x2e, 0x31, 0x38, 0x66, 0x0a, 0x00
	.type		$str$1,@object
	.size		$str$1,(.L_1 - $str$1)
$str$1:
        /*002e*/ 	.byte	0xe9, 0xab, 0x98, 0xe6, 0x96, 0xaf, 0xe6, 0xa0, 0xb8, 0xe7, 0xb4, 0xa2, 0xe5, 0xbc, 0x95, 0x3a
        /*003e*/ 	.byte	0x25, 0x64, 0x09, 0x00
.L_1:


//--------------------- .nv.shared._Z21kernel_halfsize_guassPfS_iiiiiPKf --------------------------
	.section	.nv.shared._Z21kernel_halfsize_guassPfS_iiiiiPKf,"aw",@nobits
	.sectionflags	@""
	.align	16
	.zero		1024


//--------------------- .nv.shared.reserved.0     --------------------------
	.section	.nv.shared.reserved.0,"aw",@nobits
	.weak		__nv_reservedSMEM_offset_0_alias
	.size		__nv_reservedSMEM_offset_0_alias, 0, 64
	.other		__nv_reservedSMEM_offset_0_alias,@"STO_CUDA_RESERVED_SHARED STV_DEFAULT"
__nv_reservedSMEM_offset_0_alias:
	.zero		0
	.zero		64


//--------------------- .nv.shared._Z13kernel_split2PfS_S_S_ii --------------------------
	.section	.nv.shared._Z13kernel_split2PfS_S_S_ii,"aw",@nobits
	.sectionflags	@""
	.align	16
	.zero		1024


//--------------------- .nv.shared._Z13kernel_split1PfS_S_S_ii --------------------------
	.section	.nv.shared._Z13kernel_split1PfS_S_S_ii,"aw",@nobits
	.sectionflags	@""
	.align	16
	.zero		1024


//--------------------- .nv.shared._Z12kernel_splitPfS_S_S_ii --------------------------
	.section	.nv.shared._Z12kernel_splitPfS_S_S_ii,"aw",@nobits
	.sectionflags	@""
	.align	16
	.zero		1024


//--------------------- .nv.shared._Z20kernel_splitbyshare2PfS_S_S_ii --------------------------
	.section	.nv.shared._Z20kernel_splitbyshare2PfS_S_S_ii,"aw",@nobits
	.sectionflags	@""
	.align	16
	.zero		1024


//--------------------- .nv.shared._Z20kernel_splitbyshare1PfS_S_S_ii --------------------------
	.section	.nv.shared._Z20kernel_splitbyshare1PfS_S_S_ii,"aw",@nobits
	.sectionflags	@""
	.align	16
	.zero		1024


//--------------------- .nv.shared._Z19kernel_splitbysharePfS_S_S_ii --------------------------
	.section	.nv.shared._Z19kernel_splitbysharePfS_S_S_ii,"aw",@nobits
	.sectionflags	@""
	.align	16
	.zero		1024


//--------------------- .nv.shared._Z23kernel_halfsizebyshare1PfS_iiiii --------------------------
	.section	.nv.shared._Z23kernel_halfsizebyshare1PfS_iiiii,"aw",@nobits
	.sectionflags	@""
	.align	16
	.zero		1024


//--------------------- .nv.shared._Z22kernel_halfsizebysharePfS_iiiii --------------------------
	.section	.nv.shared._Z22kernel_halfsizebysharePfS_iiiii,"aw",@nobits
	.sectionflags	@""
	.align	16
	.zero		1024


//--------------------- .nv.shared._Z16kernel_halfsize2PfS_iiiii --------------------------
	.section	.nv.shared._Z16kernel_halfsize2PfS_iiiii,"aw",@nobits
	.sectionflags	@""
	.align	16
	.zero		1024


//--------------------- .nv.shared._Z16kernel_halfsize1PfS_iiiii --------------------------
	.section	.nv.shared._Z16kernel_halfsize1PfS_iiiii,"aw",@nobits
	.sectionflags	@""
	.align	16
	.zero		1024


//--------------------- .nv.shared._Z15kernel_halfsizePfS_iiiii --------------------------
	.section	.nv.shared._Z15kernel_halfsizePfS_iiiii,"aw",@nobits
	.sectionflags	@""
	.align	16
	.zero		1024


//--------------------- .nv.shared._Z25kernel_doublesizebyshare2PfS_iiiii --------------------------
	.section	.nv.shared._Z25kernel_doublesizebyshare2PfS_iiiii,"aw",@nobits
	.sectionflags	@""
	.align	16
	.zero		1024


//--------------------- .nv.shared._Z25kernel_doublesizebyshare1PfS_iiiii --------------------------
	.section	.nv.shared._Z25kernel_doublesizebyshare1PfS_iiiii,"aw",@nobits
	.sectionflags	@""
	.align	16
	.zero		1024


//--------------------- .nv.shared._Z24kernel_doublesizebysharePfS_iiiii --------------------------
	.section	.nv.shared._Z24kernel_doublesizebysharePfS_iiiii,"aw",@nobits
	.sectionflags	@""
	.align	16
	.zero		1024


//--------------------- .nv.shared._Z22kernel_doublesize_dim3PfS_iii --------------------------
	.section	.nv.shared._Z22kernel_doublesize_dim3PfS_iii,"aw",@nobits
	.sectionflags	@""
	.align	16
	.zero		1024


//--------------------- .nv.shared._Z18kernel_doublesize2PfS_iiii --------------------------
	.section	.nv.shared._Z18kernel_doublesize2PfS_iiii,"aw",@nobits
	.sectionflags	@""
	.align	16
	.zero		1024


//--------------------- .nv.shared._Z18kernel_doublesize1PfS_iiii --------------------------
	.section	.nv.shared._Z18kernel_doublesize1PfS_iiii,"aw",@nobits
	.sectionflags	@""
	.align	16
	.zero		1024


//--------------------- .nv.shared._Z17kernel_doublesizePfS_iiii --------------------------
	.section	.nv.shared._Z17kernel_doublesizePfS_iiii,"aw",@nobits
	.sectionflags	@""
	.align	16
	.zero		1024


//--------------------- .nv.shared._Z6warmupv     --------------------------
	.section	.nv.shared._Z6warmupv,"aw",@nobits
	.sectionflags	@""
	.align	16
	.zero		1024


//--------------------- .nv.constant0._Z21kernel_halfsize_guassPfS_iiiiiPKf --------------------------
	.section	.nv.constant0._Z21kernel_halfsize_guassPfS_iiiiiPKf,"a",@progbits
	.sectionflags	@""
	.align	4
.nv.constant0._Z21kernel_halfsize_guassPfS_iiiiiPKf:
	.zero		944


//--------------------- .nv.constant0._Z13kernel_split2PfS_S_S_ii --------------------------
	.section	.nv.constant0._Z13kernel_split2PfS_S_S_ii,"a",@progbits
	.sectionflags	@""
	.align	4
.nv.constant0._Z13kernel_split2PfS_S_S_ii:
	.zero		936


//--------------------- .nv.constant0._Z13kernel_split1PfS_S_S_ii --------------------------
	.section	.nv.constant0._Z13kernel_split1PfS_S_S_ii,"a",@progbits
	.sectionflags	@""
	.align	4
.nv.constant0._Z13kernel_split1PfS_S_S_ii:
	.zero		936


//--------------------- .nv.constant0._Z12kernel_splitPfS_S_S_ii --------------------------
	.section	.nv.constant0._Z12kernel_splitPfS_S_S_ii,"a",@progbits
	.sectionflags	@""
	.align	4
.nv.constant0._Z12kernel_splitPfS_S_S_ii:
	.zero		936


//--------------------- .nv.constant0._Z20kernel_splitbyshare2PfS_S_S_ii --------------------------
	.section	.nv.constant0._Z20kernel_splitbyshare2PfS_S_S_ii,"a",@progbits
	.sectionflags	@""
	.align	4
.nv.constant0._Z20kernel_splitbyshare2PfS_S_S_ii:
	.zero		936


//--------------------- .nv.constant0._Z20kernel_splitbyshare1PfS_S_S_ii --------------------------
	.section	.nv.constant0._Z20kernel_splitbyshare1PfS_S_S_ii,"a",@progbits
	.sectionflags	@""
	.align	4
.nv.constant0._Z20kernel_splitbyshare1PfS_S_S_ii:
	.zero		936


//--------------------- .nv.constant0._Z19kernel_splitbysharePfS_S_S_ii --------------------------
	.section	.nv.constant0._Z19kernel_splitbysharePfS_S_S_ii,"a",@progbits
	.sectionflags	@""
	.align	4
.nv.constant0._Z19kernel_splitbysharePfS_S_S_ii:
	.zero		936


//--------------------- .nv.constant0._Z23kernel_halfsizebyshare1PfS_iiiii --------------------------
	.section	.nv.constant0._Z23kernel_halfsizebyshare1PfS_iiiii,"a",@progbits
	.sectionflags	@""
	.align	4
.nv.constant0._Z23kernel_halfsizebyshare1PfS_iiiii:
	.zero		932


//--------------------- .nv.constant0._Z22kernel_halfsizebysharePfS_iiiii --------------------------
	.section	.nv.constant0._Z22kernel_halfsizebysharePfS_iiiii,"a",@progbits
	.sectionflags	@""
	.align	4
.nv.constant0._Z22kernel_halfsizebysharePfS_iiiii:
	.zero		932


//--------------------- .nv.constant0._Z16kernel_halfsize2PfS_iiiii --------------------------
	.section	.nv.constant0._Z16kernel_halfsize2PfS_iiiii,"a",@progbits
	.sectionflags	@""
	.align	4
.nv.constant0._Z16kernel_halfsize2PfS_iiiii:
	.zero		932


//--------------------- .nv.constant0._Z16kernel_halfsize1PfS_iiiii --------------------------
	.section	.nv.constant0._Z16kernel_halfsize1PfS_iiiii,"a",@progbits
	.sectionflags	@""
	.align	4
.nv.constant0._Z16kernel_halfsize1PfS_iiiii:
	.zero		932


//--------------------- .nv.constant0._Z15kernel_halfsizePfS_iiiii --------------------------
	.section	.nv.constant0._Z15kernel_halfsizePfS_iiiii,"a",@progbits
	.sectionflags	@""
	.align	4
.nv.constant0._Z15kernel_halfsizePfS_iiiii:
	.zero		932


//--------------------- .nv.constant0._Z25kernel_doublesizebyshare2PfS_iiiii --------------------------
	.section	.nv.constant0._Z25kernel_doublesizebyshare2PfS_iiiii,"a",@progbits
	.sectionflags	@""
	.align	4
.nv.constant0._Z25kernel_doublesizebyshare2PfS_iiiii:
	.zero		932


//--------------------- .nv.constant0._Z25kernel_doublesizebyshare1PfS_iiiii --------------------------
	.section	.nv.constant0._Z25kernel_doublesizebyshare1PfS_iiiii,"a",@progbits
	.sectionflags	@""
	.align	4
.nv.constant0._Z25kernel_doublesizebyshare1PfS_iiiii:
	.zero		932


//--------------------- .nv.constant0._Z24kernel_doublesizebysharePfS_iiiii --------------------------
	.section	.nv.constant0._Z24kernel_doublesizebysharePfS_iiiii,"a",@progbits
	.sectionflags	@""
	.align	4
.nv.constant0._Z24kernel_doublesizebysharePfS_iiiii:
	.zero		932


//--------------------- .nv.constant0._Z22kernel_doublesize_dim3PfS_iii --------------------------
	.section	.nv.constant0._Z22kernel_doublesize_dim3PfS_iii,"a",@progbits
	.sectionflags	@""
	.align	4
.nv.constant0._Z22kernel_doublesize_dim3PfS_iii:
	.zero		924


//--------------------- .nv.constant0._Z18kernel_doublesize2PfS_iiii --------------------------
	.section	.nv.constant0._Z18kernel_doublesize2PfS_iiii,"a",@progbits
	.sectionflags	@""
	.align	4
.nv.constant0._Z18kernel_doublesize2PfS_iiii:
	.zero		928


//--------------------- .nv.constant0._Z18kernel_doublesize1PfS_iiii --------------------------
	.section	.nv.constant0._Z18kernel_doublesize1PfS_iiii,"a",@progbits
	.sectionflags	@""
	.align	4
.nv.constant0._Z18kernel_doublesize1PfS_iiii:
	.zero		928


//--------------------- .nv.constant0._Z17kernel_doublesizePfS_iiii --------------------------
	.section	.nv.constant0._Z17kernel_doublesizePfS_iiii,"a",@progbits
	.sectionflags	@""
	.align	4
.nv.constant0._Z17kernel_doublesizePfS_iiii:
	.zero		928


//--------------------- .nv.constant0._Z6warmupv  --------------------------
	.section	.nv.constant0._Z6warmupv,"a",@progbits
	.sectionflags	@""
	.align	4
.nv.constant0._Z6warmupv:
	.zero		896


//--------------------- SYMBOLS --------------------------

	.type		.nv.reservedSmem.offset0,@object
	.size		.nv.reservedSmem.offset0,0x4
	.type		.nv.reservedSmem.cap,@object
	.size		.nv.reservedSmem.cap,0x4
	.type		vprintf,@function
